//
// Generated by NVIDIA NVVM Compiler
//
// Compiler Build ID: CL-36424714
// Cuda compilation tools, release 13.0, V13.0.88
// Based on NVVM 20.0.0
//

.version 9.0
.target sm_100
.address_size 64

	// .globl	_Z3invlPlS_
// _ZZN3cub18CUB_300001_SM_10006detail10radix_sort31DeviceRadixSortSingleTileKernelINS1_5radix10policy_hubIllyE10Policy1000ELNS0_9SortOrderE0EllyNS1_21identity_decomposer_tEEEvPKT1_PSA_PKT2_PSE_T3_iiT4_E12temp_storage has been demoted
// _ZZN3cub18CUB_300001_SM_10006detail10radix_sort30DeviceRadixSortHistogramKernelINS1_5radix10policy_hubIllyE10Policy1000ELNS0_9SortOrderE0ElyNS1_21identity_decomposer_tEEEvPT2_PKT1_SA_iiT3_E12temp_storage has been demoted
// _ZZN3cub18CUB_300001_SM_10006detail10radix_sort33DeviceRadixSortExclusiveSumKernelINS1_5radix10policy_hubIllyE10Policy1000EyEEvPT0_E12temp_storage has been demoted
// _ZZN3cub18CUB_300001_SM_10006detail10radix_sort29DeviceRadixSortOnesweepKernelINS1_5radix10policy_hubIllyE10Policy1000ELNS0_9SortOrderE0EllyiiNS1_21identity_decomposer_tEEEvPT5_SB_PT3_PKSC_PT1_PKSG_PT2_PKSK_T4_iiT6_E1s has been demoted
// _ZZN3cub18CUB_300001_SM_10006detail4scan16DeviceScanKernelINS2_10policy_hubIllljN4cuda3std3__44plusIvEEE10Policy1000EPlSC_NS0_13ScanTileStateIlLb1EEES9_NS0_8NullTypeEjlLb0ESF_EEvT0_T1_T2_iT3_T4_T5_E12temp_storage has been demoted
// _ZZN3cub18CUB_300001_SM_10006detail4scan16DeviceScanKernelINS2_10policy_hubIlllmN4cuda3std3__44plusIvEEE10Policy1000EPlSC_NS0_13ScanTileStateIlLb1EEES9_NS0_8NullTypeEmlLb0ESF_EEvT0_T1_T2_iT3_T4_T5_E12temp_storage has been demoted
// _ZZN3cub18CUB_300001_SM_10006detail4scan16DeviceScanKernelINS2_10policy_hubIllljN4cuda3std3__44plusIvEEE10Policy1000EPlSC_NS0_13ScanTileStateIlLb1EEES9_NS1_10InputValueIlSC_EEjlLb0ElEEvT0_T1_T2_iT3_T4_T5_E12temp_storage has been demoted
// _ZZN3cub18CUB_300001_SM_10006detail4scan16DeviceScanKernelINS2_10policy_hubIlllmN4cuda3std3__44plusIvEEE10Policy1000EPlSC_NS0_13ScanTileStateIlLb1EEES9_NS1_10InputValueIlSC_EEmlLb0ElEEvT0_T1_T2_iT3_T4_T5_E12temp_storage has been demoted
.global .align 1 .b8 _ZN34_INTERNAL_9afc0a6c_4_k_cu_62284fda4cuda3std3__45__cpo5beginE[1];
.global .align 1 .b8 _ZN34_INTERNAL_9afc0a6c_4_k_cu_62284fda4cuda3std3__45__cpo3endE[1];
.global .align 1 .b8 _ZN34_INTERNAL_9afc0a6c_4_k_cu_62284fda4cuda3std3__45__cpo6cbeginE[1];
.global .align 1 .b8 _ZN34_INTERNAL_9afc0a6c_4_k_cu_62284fda4cuda3std3__45__cpo4cendE[1];
.global .align 1 .b8 _ZN34_INTERNAL_9afc0a6c_4_k_cu_62284fda4cuda3std3__45__cpo6rbeginE[1];
.global .align 1 .b8 _ZN34_INTERNAL_9afc0a6c_4_k_cu_62284fda4cuda3std3__45__cpo4rendE[1];
.global .align 1 .b8 _ZN34_INTERNAL_9afc0a6c_4_k_cu_62284fda4cuda3std3__45__cpo7crbeginE[1];
.global .align 1 .b8 _ZN34_INTERNAL_9afc0a6c_4_k_cu_62284fda4cuda3std3__45__cpo5crendE[1];
.global .align 1 .b8 _ZN34_INTERNAL_9afc0a6c_4_k_cu_62284fda4cuda3std3__436_GLOBAL__N__9afc0a6c_4_k_cu_62284fda6ignoreE[1];
.global .align 1 .b8 _ZN34_INTERNAL_9afc0a6c_4_k_cu_62284fda4cuda3std3__419piecewise_constructE[1];
.global .align 1 .b8 _ZN34_INTERNAL_9afc0a6c_4_k_cu_62284fda4cuda3std3__48in_placeE[1];
.global .align 1 .b8 _ZN34_INTERNAL_9afc0a6c_4_k_cu_62284fda4cuda3std3__420unreachable_sentinelE[1];
.global .align 1 .b8 _ZN34_INTERNAL_9afc0a6c_4_k_cu_62284fda4cuda3std3__47nulloptE[1];
.global .align 1 .b8 _ZN34_INTERNAL_9afc0a6c_4_k_cu_62284fda4cuda3std3__48unexpectE[1];
.global .align 1 .b8 _ZN34_INTERNAL_9afc0a6c_4_k_cu_62284fda4cuda3std6ranges3__45__cpo4swapE[1];
.global .align 1 .b8 _ZN34_INTERNAL_9afc0a6c_4_k_cu_62284fda4cuda3std6ranges3__45__cpo9iter_moveE[1];
.global .align 1 .b8 _ZN34_INTERNAL_9afc0a6c_4_k_cu_62284fda4cuda3std6ranges3__45__cpo5beginE[1];
.global .align 1 .b8 _ZN34_INTERNAL_9afc0a6c_4_k_cu_62284fda4cuda3std6ranges3__45__cpo3endE[1];
.global .align 1 .b8 _ZN34_INTERNAL_9afc0a6c_4_k_cu_62284fda4cuda3std6ranges3__45__cpo6cbeginE[1];
.global .align 1 .b8 _ZN34_INTERNAL_9afc0a6c_4_k_cu_62284fda4cuda3std6ranges3__45__cpo4cendE[1];
.global .align 1 .b8 _ZN34_INTERNAL_9afc0a6c_4_k_cu_62284fda4cuda3std6ranges3__45__cpo7advanceE[1];
.global .align 1 .b8 _ZN34_INTERNAL_9afc0a6c_4_k_cu_62284fda4cuda3std6ranges3__45__cpo9iter_swapE[1];
.global .align 1 .b8 _ZN34_INTERNAL_9afc0a6c_4_k_cu_62284fda4cuda3std6ranges3__45__cpo4nextE[1];
.global .align 1 .b8 _ZN34_INTERNAL_9afc0a6c_4_k_cu_62284fda4cuda3std6ranges3__45__cpo4prevE[1];
.global .align 1 .b8 _ZN34_INTERNAL_9afc0a6c_4_k_cu_62284fda4cuda3std6ranges3__45__cpo4dataE[1];
.global .align 1 .b8 _ZN34_INTERNAL_9afc0a6c_4_k_cu_62284fda4cuda3std6ranges3__45__cpo5cdataE[1];
.global .align 1 .b8 _ZN34_INTERNAL_9afc0a6c_4_k_cu_62284fda4cuda3std6ranges3__45__cpo4sizeE[1];
.global .align 1 .b8 _ZN34_INTERNAL_9afc0a6c_4_k_cu_62284fda4cuda3std6ranges3__45__cpo5ssizeE[1];
.global .align 1 .b8 _ZN34_INTERNAL_9afc0a6c_4_k_cu_62284fda4cuda3std6ranges3__45__cpo8distanceE[1];
.global .align 1 .b8 _ZN34_INTERNAL_9afc0a6c_4_k_cu_62284fda6thrust24THRUST_300001_SM_1000_NS8cuda_cub3parE[1];
.global .align 1 .b8 _ZN34_INTERNAL_9afc0a6c_4_k_cu_62284fda6thrust24THRUST_300001_SM_1000_NS8cuda_cub10par_nosyncE[1];
.global .align 1 .b8 _ZN34_INTERNAL_9afc0a6c_4_k_cu_62284fda6thrust24THRUST_300001_SM_1000_NS6system6detail10sequential3seqE[1];
.global .align 1 .b8 _ZN34_INTERNAL_9afc0a6c_4_k_cu_62284fda6thrust24THRUST_300001_SM_1000_NS6system3cpp3parE[1];
.global .align 1 .b8 _ZN34_INTERNAL_9afc0a6c_4_k_cu_62284fda6thrust24THRUST_300001_SM_1000_NS12placeholders2_1E[1];
.global .align 1 .b8 _ZN34_INTERNAL_9afc0a6c_4_k_cu_62284fda6thrust24THRUST_300001_SM_1000_NS12placeholders2_2E[1];
.global .align 1 .b8 _ZN34_INTERNAL_9afc0a6c_4_k_cu_62284fda6thrust24THRUST_300001_SM_1000_NS12placeholders2_3E[1];
.global .align 1 .b8 _ZN34_INTERNAL_9afc0a6c_4_k_cu_62284fda6thrust24THRUST_300001_SM_1000_NS12placeholders2_4E[1];
.global .align 1 .b8 _ZN34_INTERNAL_9afc0a6c_4_k_cu_62284fda6thrust24THRUST_300001_SM_1000_NS12placeholders2_5E[1];
.global .align 1 .b8 _ZN34_INTERNAL_9afc0a6c_4_k_cu_62284fda6thrust24THRUST_300001_SM_1000_NS12placeholders2_6E[1];
.global .align 1 .b8 _ZN34_INTERNAL_9afc0a6c_4_k_cu_62284fda6thrust24THRUST_300001_SM_1000_NS12placeholders2_7E[1];
.global .align 1 .b8 _ZN34_INTERNAL_9afc0a6c_4_k_cu_62284fda6thrust24THRUST_300001_SM_1000_NS12placeholders2_8E[1];
.global .align 1 .b8 _ZN34_INTERNAL_9afc0a6c_4_k_cu_62284fda6thrust24THRUST_300001_SM_1000_NS12placeholders2_9E[1];
.global .align 1 .b8 _ZN34_INTERNAL_9afc0a6c_4_k_cu_62284fda6thrust24THRUST_300001_SM_1000_NS12placeholders3_10E[1];
.global .align 1 .b8 _ZN34_INTERNAL_9afc0a6c_4_k_cu_62284fda6thrust24THRUST_300001_SM_1000_NS3seqE[1];
.global .align 1 .b8 _ZN34_INTERNAL_9afc0a6c_4_k_cu_62284fda6thrust24THRUST_300001_SM_1000_NS6deviceE[1];

.visible .entry _Z3invlPlS_(
	.param .u64 _Z3invlPlS__param_0,
	.param .u64 .ptr .align 1 _Z3invlPlS__param_1,
	.param .u64 .ptr .align 1 _Z3invlPlS__param_2
)
{
	.reg .pred 	%p<8>;
	.reg .b32 	%r<10>;
	.reg .b64 	%rd<66>;

	ld.param.u64 	%rd23, [_Z3invlPlS__param_0];
	ld.param.u64 	%rd24, [_Z3invlPlS__param_1];
	ld.param.u64 	%rd25, [_Z3invlPlS__param_2];
	cvta.to.global.u64 	%rd1, %rd25;
	cvta.to.global.u64 	%rd2, %rd24;
	mov.u32 	%r2, %ctaid.x;
	mov.u32 	%r1, %ntid.x;
	mov.u32 	%r3, %tid.x;
	mad.lo.s32 	%r4, %r2, %r1, %r3;
	cvt.s64.s32 	%rd64, %r4;
	setp.le.s64 	%p1, %rd23, %rd64;
	@%p1 bra 	$L__BB0_10;
	mov.u32 	%r5, %nctaid.x;
	mul.lo.s32 	%r6, %r1, %r5;
	cvt.s64.s32 	%rd4, %r6;
	add.s64 	%rd26, %rd4, %rd64;
	max.s64 	%rd27, %rd23, %rd26;
	setp.lt.s64 	%p2, %rd26, %rd23;
	selp.u64 	%rd5, 1, 0, %p2;
	add.s64 	%rd28, %rd26, %rd5;
	sub.s64 	%rd6, %rd27, %rd28;
	or.b64  	%rd29, %rd6, %rd4;
	and.b64  	%rd30, %rd29, -4294967296;
	setp.ne.s64 	%p3, %rd30, 0;
	@%p3 bra 	$L__BB0_3;
	cvt.u32.u64 	%r7, %rd4;
	cvt.u32.u64 	%r8, %rd6;
	div.u32 	%r9, %r8, %r7;
	cvt.u64.u32 	%rd60, %r9;
	bra.uni 	$L__BB0_4;
$L__BB0_3:
	div.u64 	%rd60, %rd6, %rd4;
$L__BB0_4:
	add.s64 	%rd10, %rd60, %rd5;
	and.b64  	%rd31, %rd10, 3;
	setp.eq.s64 	%p4, %rd31, 3;
	@%p4 bra 	$L__BB0_7;
	add.s64 	%rd32, %rd23, %rd64;
	shl.b64 	%rd33, %rd32, 3;
	add.s64 	%rd62, %rd2, %rd33;
	shl.b64 	%rd12, %rd4, 3;
	add.s64 	%rd34, %rd10, 1;
	and.b64  	%rd61, %rd34, 3;
$L__BB0_6:
	.pragma "nounroll";
	ld.global.u64 	%rd35, [%rd62];
	shl.b64 	%rd36, %rd35, 3;
	add.s64 	%rd37, %rd1, %rd36;
	st.global.u64 	[%rd37], %rd64;
	add.s64 	%rd64, %rd64, %rd4;
	add.s64 	%rd62, %rd62, %rd12;
	add.s64 	%rd61, %rd61, -1;
	setp.ne.s64 	%p5, %rd61, 0;
	@%p5 bra 	$L__BB0_6;
$L__BB0_7:
	setp.lt.u64 	%p6, %rd10, 3;
	@%p6 bra 	$L__BB0_10;
	shl.b64 	%rd45, %rd4, 3;
$L__BB0_9:
	add.s64 	%rd38, %rd64, %rd23;
	shl.b64 	%rd39, %rd38, 3;
	add.s64 	%rd40, %rd2, %rd39;
	ld.global.u64 	%rd41, [%rd40];
	shl.b64 	%rd42, %rd41, 3;
	add.s64 	%rd43, %rd1, %rd42;
	st.global.u64 	[%rd43], %rd64;
	add.s64 	%rd44, %rd64, %rd4;
	add.s64 	%rd46, %rd40, %rd45;
	ld.global.u64 	%rd47, [%rd46];
	shl.b64 	%rd48, %rd47, 3;
	add.s64 	%rd49, %rd1, %rd48;
	st.global.u64 	[%rd49], %rd44;
	add.s64 	%rd50, %rd44, %rd4;
	add.s64 	%rd51, %rd46, %rd45;
	ld.global.u64 	%rd52, [%rd51];
	shl.b64 	%rd53, %rd52, 3;
	add.s64 	%rd54, %rd1, %rd53;
	st.global.u64 	[%rd54], %rd50;
	add.s64 	%rd55, %rd50, %rd4;
	add.s64 	%rd56, %rd51, %rd45;
	ld.global.u64 	%rd57, [%rd56];
	shl.b64 	%rd58, %rd57, 3;
	add.s64 	%rd59, %rd1, %rd58;
	st.global.u64 	[%rd59], %rd55;
	add.s64 	%rd64, %rd55, %rd4;
	setp.lt.s64 	%p7, %rd64, %rd23;
	@%p7 bra 	$L__BB0_9;
$L__BB0_10:
	ret;

}
	// .globl	_Z10initializeiiPcPl
.visible .entry _Z10initializeiiPcPl(
	.param .u32 _Z10initializeiiPcPl_param_0,
	.param .u32 _Z10initializeiiPcPl_param_1,
	.param .u64 .ptr .align 1 _Z10initializeiiPcPl_param_2,
	.param .u64 .ptr .align 1 _Z10initializeiiPcPl_param_3
)
{
	.reg .pred 	%p<23>;
	.reg .b16 	%rs<7>;
	.reg .b32 	%r<11>;
	.reg .b64 	%rd<53>;

	ld.param.u32 	%r3, [_Z10initializeiiPcPl_param_0];
	ld.param.u32 	%r4, [_Z10initializeiiPcPl_param_1];
	ld.param.u64 	%rd11, [_Z10initializeiiPcPl_param_2];
	ld.param.u64 	%rd12, [_Z10initializeiiPcPl_param_3];
	cvta.to.global.u64 	%rd1, %rd12;
	cvta.to.global.u64 	%rd2, %rd11;
	mov.u32 	%r5, %ctaid.x;
	mov.u32 	%r1, %ntid.x;
	mov.u32 	%r6, %tid.x;
	mad.lo.s32 	%r2, %r5, %r1, %r6;
	cvt.s64.s32 	%rd3, %r4;
	setp.ge.s32 	%p2, %r2, %r4;
	@%p2 bra 	$L__BB1_27;
	cvt.s64.s32 	%rd51, %r2;
	shl.b32 	%r7, %r4, 1;
	cvt.s64.s32 	%rd5, %r7;
	mov.u32 	%r8, %nctaid.x;
	mul.lo.s32 	%r9, %r1, %r8;
	cvt.s64.s32 	%rd6, %r9;
	setp.eq.s32 	%p3, %r3, 0;
	@%p3 bra 	$L__BB1_3;
	setp.ne.s32 	%p4, %r3, 1;
	@%p4 bra 	$L__BB1_27;
	bra.uni 	$L__BB1_23;
$L__BB1_3:
	add.s64 	%rd20, %rd2, %rd51;
	ld.global.u8 	%rs4, [%rd20];
	setp.eq.s16 	%p7, %rs4, 44;
	@%p7 bra 	$L__BB1_6;
	setp.eq.s16 	%p8, %rs4, 123;
	@%p8 bra 	$L__BB1_6;
	setp.ne.s16 	%p9, %rs4, 91;
	@%p9 bra 	$L__BB1_7;
$L__BB1_6:
	shl.b64 	%rd21, %rd51, 3;
	add.s64 	%rd22, %rd1, %rd21;
	mov.b64 	%rd23, 1;
	st.global.u64 	[%rd22], %rd23;
	bra.uni 	$L__BB1_8;
$L__BB1_7:
	shl.b64 	%rd24, %rd51, 3;
	add.s64 	%rd25, %rd1, %rd24;
	mov.b64 	%rd26, 0;
	st.global.u64 	[%rd25], %rd26;
$L__BB1_8:
	setp.gt.s16 	%p10, %rs4, 122;
	@%p10 bra 	$L__BB1_12;
	setp.eq.s16 	%p13, %rs4, 91;
	@%p13 bra 	$L__BB1_15;
	setp.eq.s16 	%p14, %rs4, 93;
	@%p14 bra 	$L__BB1_14;
$L__BB1_11:
	add.s64 	%rd35, %rd51, %rd3;
	shl.b64 	%rd36, %rd35, 3;
	add.s64 	%rd37, %rd1, %rd36;
	mov.b64 	%rd38, 0;
	st.global.u64 	[%rd37], %rd38;
	bra.uni 	$L__BB1_16;
$L__BB1_12:
	setp.eq.s16 	%p11, %rs4, 123;
	@%p11 bra 	$L__BB1_15;
	setp.ne.s16 	%p12, %rs4, 125;
	@%p12 bra 	$L__BB1_11;
$L__BB1_14:
	add.s64 	%rd27, %rd51, %rd3;
	shl.b64 	%rd28, %rd27, 3;
	add.s64 	%rd29, %rd1, %rd28;
	mov.b64 	%rd30, -1;
	st.global.u64 	[%rd29], %rd30;
	bra.uni 	$L__BB1_16;
$L__BB1_15:
	add.s64 	%rd31, %rd51, %rd3;
	shl.b64 	%rd32, %rd31, 3;
	add.s64 	%rd33, %rd1, %rd32;
	mov.b64 	%rd34, 1;
	st.global.u64 	[%rd33], %rd34;
$L__BB1_16:
	mov.pred 	%p22, -1;
	add.s16 	%rs6, %rs4, -91;
	setp.gt.u16 	%p16, %rs6, 34;
	cvt.u64.u16 	%rd39, %rs6;
	@%p16 bra 	$L__BB1_18;
	cvt.u32.u64 	%r10, %rd39;
	mov.b64 	%rd40, 1;
	shl.b64 	%rd41, %rd40, %r10;
	and.b64  	%rd42, %rd41, 21474836481;
	setp.ne.s64 	%p17, %rd42, 0;
	@%p17 bra 	$L__BB1_19;
$L__BB1_18:
	mov.pred 	%p22, 0;
$L__BB1_19:
	setp.eq.s16 	%p19, %rs4, 93;
	or.pred  	%p20, %p22, %p19;
	@%p20 bra 	$L__BB1_21;
	add.s64 	%rd43, %rd51, %rd5;
	shl.b64 	%rd44, %rd43, 3;
	add.s64 	%rd45, %rd1, %rd44;
	mov.b64 	%rd46, 0;
	st.global.u64 	[%rd45], %rd46;
	bra.uni 	$L__BB1_22;
$L__BB1_21:
	add.s64 	%rd47, %rd51, %rd5;
	shl.b64 	%rd48, %rd47, 3;
	add.s64 	%rd49, %rd1, %rd48;
	mov.b64 	%rd50, 1;
	st.global.u64 	[%rd49], %rd50;
$L__BB1_22:
	add.s64 	%rd51, %rd51, %rd6;
	setp.lt.s64 	%p21, %rd51, %rd3;
	@%p21 bra 	$L__BB1_3;
	bra.uni 	$L__BB1_27;
$L__BB1_23:
	add.s64 	%rd13, %rd2, %rd51;
	ld.global.u8 	%rs2, [%rd13];
	or.b16  	%rs3, %rs2, 32;
	setp.eq.s16 	%p5, %rs3, 123;
	@%p5 bra 	$L__BB1_24;
	bra.uni 	$L__BB1_25;
$L__BB1_24:
	shl.b64 	%rd14, %rd51, 3;
	add.s64 	%rd15, %rd1, %rd14;
	mov.b64 	%rd16, 1;
	st.global.u64 	[%rd15], %rd16;
	bra.uni 	$L__BB1_26;
$L__BB1_25:
	shl.b64 	%rd17, %rd51, 3;
	add.s64 	%rd18, %rd1, %rd17;
	mov.b64 	%rd19, 0;
	st.global.u64 	[%rd18], %rd19;
$L__BB1_26:
	add.s64 	%rd51, %rd51, %rd6;
	setp.lt.s64 	%p6, %rd51, %rd3;
	@%p6 bra 	$L__BB1_23;
$L__BB1_27:
	ret;

}
	// .globl	_Z11changeDepthiPcS_
.visible .entry _Z11changeDepthiPcS_(
	.param .u32 _Z11changeDepthiPcS__param_0,
	.param .u64 .ptr .align 1 _Z11changeDepthiPcS__param_1,
	.param .u64 .ptr .align 1 _Z11changeDepthiPcS__param_2
)
{
	.reg .pred 	%p<9>;
	.reg .b16 	%rs<10>;
	.reg .b32 	%r<8>;
	.reg .b64 	%rd<25>;

	ld.param.u32 	%r3, [_Z11changeDepthiPcS__param_0];
	ld.param.u64 	%rd14, [_Z11changeDepthiPcS__param_1];
	ld.param.u64 	%rd15, [_Z11changeDepthiPcS__param_2];
	cvta.to.global.u64 	%rd1, %rd15;
	cvta.to.global.u64 	%rd2, %rd14;
	mov.u32 	%r4, %ctaid.x;
	mov.u32 	%r1, %ntid.x;
	mov.u32 	%r5, %tid.x;
	mad.lo.s32 	%r2, %r4, %r1, %r5;
	setp.ge.s32 	%p1, %r2, %r3;
	@%p1 bra 	$L__BB2_12;
	cvt.s64.s32 	%rd24, %r2;
	mov.u32 	%r6, %nctaid.x;
	mul.lo.s32 	%r7, %r1, %r6;
	cvt.s64.s32 	%rd4, %r7;
	cvt.s64.s32 	%rd5, %r3;
$L__BB2_2:
	add.s64 	%rd16, %rd2, %rd24;
	ld.global.u8 	%rs1, [%rd16];
	setp.ne.s16 	%p2, %rs1, 44;
	@%p2 bra 	$L__BB2_9;
	setp.lt.s64 	%p4, %rd24, 1;
	@%p4 bra 	$L__BB2_7;
	mov.u64 	%rd22, %rd24;
$L__BB2_5:
	add.s64 	%rd17, %rd2, %rd22;
	ld.global.u8 	%rs2, [%rd17+-1];
	and.b16  	%rs4, %rs2, 223;
	setp.ne.s16 	%p5, %rs4, 93;
	mov.u64 	%rd24, %rd22;
	@%p5 bra 	$L__BB2_7;
	add.s64 	%rd8, %rd22, -1;
	add.s64 	%rd19, %rd1, %rd22;
	st.global.u8 	[%rd19], %rs2;
	mov.b16 	%rs5, 44;
	st.global.u8 	[%rd19+-1], %rs5;
	setp.gt.u64 	%p6, %rd22, 1;
	mov.b64 	%rd24, 0;
	mov.u64 	%rd22, %rd8;
	@%p6 bra 	$L__BB2_5;
$L__BB2_7:
	add.s64 	%rd10, %rd1, %rd24;
	mov.b16 	%rs6, 44;
	st.global.u8 	[%rd10], %rs6;
	add.s64 	%rd20, %rd2, %rd24;
	ld.global.u8 	%rs7, [%rd20+-1];
	or.b16  	%rs8, %rs7, 32;
	setp.eq.s16 	%p7, %rs8, 123;
	@%p7 bra 	$L__BB2_8;
	bra.uni 	$L__BB2_11;
$L__BB2_8:
	mov.b16 	%rs9, 73;
	st.global.u8 	[%rd10], %rs9;
	bra.uni 	$L__BB2_11;
$L__BB2_9:
	add.s64 	%rd11, %rd1, %rd24;
	ld.global.u8 	%rs3, [%rd11];
	setp.ne.s16 	%p3, %rs3, 0;
	@%p3 bra 	$L__BB2_11;
	st.global.u8 	[%rd11], %rs1;
$L__BB2_11:
	add.s64 	%rd24, %rd24, %rd4;
	setp.lt.s64 	%p8, %rd24, %rd5;
	@%p8 bra 	$L__BB2_2;
$L__BB2_12:
	ret;

}
	// .globl	_Z7extractiiPcPlS_
.visible .entry _Z7extractiiPcPlS_(
	.param .u32 _Z7extractiiPcPlS__param_0,
	.param .u32 _Z7extractiiPcPlS__param_1,
	.param .u64 .ptr .align 1 _Z7extractiiPcPlS__param_2,
	.param .u64 .ptr .align 1 _Z7extractiiPcPlS__param_3,
	.param .u64 .ptr .align 1 _Z7extractiiPcPlS__param_4
)
{
	.reg .pred 	%p<12>;
	.reg .b16 	%rs<3>;
	.reg .b32 	%r<9>;
	.reg .b64 	%rd<22>;

	ld.param.u32 	%r3, [_Z7extractiiPcPlS__param_0];
	ld.param.u64 	%rd9, [_Z7extractiiPcPlS__param_2];
	ld.param.u64 	%rd10, [_Z7extractiiPcPlS__param_3];
	ld.param.u64 	%rd11, [_Z7extractiiPcPlS__param_4];
	mov.u32 	%r4, %ctaid.x;
	mov.u32 	%r1, %ntid.x;
	mov.u32 	%r5, %tid.x;
	mad.lo.s32 	%r2, %r4, %r1, %r5;
	setp.ge.s32 	%p2, %r2, %r3;
	@%p2 bra 	$L__BB3_8;
	cvt.s64.s32 	%rd21, %r2;
	mov.u32 	%r6, %nctaid.x;
	mul.lo.s32 	%r7, %r1, %r6;
	cvt.s64.s32 	%rd2, %r7;
	cvt.s64.s32 	%rd3, %r3;
	cvta.to.global.u64 	%rd4, %rd9;
	cvta.to.global.u64 	%rd5, %rd10;
	cvta.to.global.u64 	%rd6, %rd11;
$L__BB3_2:
	add.s64 	%rd13, %rd4, %rd21;
	ld.global.u8 	%rs1, [%rd13];
	mov.pred 	%p11, -1;
	add.s16 	%rs2, %rs1, -91;
	setp.gt.u16 	%p4, %rs2, 34;
	cvt.u64.u16 	%rd12, %rs2;
	@%p4 bra 	$L__BB3_4;
	cvt.u32.u64 	%r8, %rd12;
	mov.b64 	%rd14, 1;
	shl.b64 	%rd15, %rd14, %r8;
	and.b64  	%rd16, %rd15, 21474836481;
	setp.ne.s64 	%p5, %rd16, 0;
	@%p5 bra 	$L__BB3_5;
$L__BB3_4:
	mov.pred 	%p11, 0;
$L__BB3_5:
	setp.ne.s16 	%p7, %rs1, 93;
	not.pred 	%p8, %p11;
	and.pred  	%p9, %p7, %p8;
	@%p9 bra 	$L__BB3_7;
	shl.b64 	%rd17, %rd21, 3;
	add.s64 	%rd18, %rd5, %rd17;
	ld.global.u64 	%rd19, [%rd18];
	add.s64 	%rd20, %rd6, %rd19;
	st.global.u8 	[%rd20], %rs1;
$L__BB3_7:
	add.s64 	%rd21, %rd21, %rd2;
	setp.lt.s64 	%p10, %rd21, %rd3;
	@%p10 bra 	$L__BB3_2;
$L__BB3_8:
	ret;

}
	// .globl	_Z24countNodesRepititionStepiPliS_
.visible .entry _Z24countNodesRepititionStepiPliS_(
	.param .u32 _Z24countNodesRepititionStepiPliS__param_0,
	.param .u64 .ptr .align 1 _Z24countNodesRepititionStepiPliS__param_1,
	.param .u32 _Z24countNodesRepititionStepiPliS__param_2,
	.param .u64 .ptr .align 1 _Z24countNodesRepititionStepiPliS__param_3
)
{
	.reg .pred 	%p<10>;
	.reg .b32 	%r<11>;
	.reg .b64 	%rd<49>;

	ld.param.u32 	%r4, [_Z24countNodesRepititionStepiPliS__param_0];
	ld.param.u64 	%rd18, [_Z24countNodesRepititionStepiPliS__param_1];
	ld.param.u32 	%r3, [_Z24countNodesRepititionStepiPliS__param_2];
	ld.param.u64 	%rd19, [_Z24countNodesRepititionStepiPliS__param_3];
	cvta.to.global.u64 	%rd1, %rd19;
	cvta.to.global.u64 	%rd2, %rd18;
	mov.u32 	%r5, %ctaid.x;
	mov.u32 	%r1, %ntid.x;
	mov.u32 	%r6, %tid.x;
	mad.lo.s32 	%r2, %r5, %r1, %r6;
	cvt.s64.s32 	%rd3, %r4;
	setp.ge.s32 	%p1, %r2, %r4;
	@%p1 bra 	$L__BB4_15;
	cvt.s64.s32 	%rd47, %r2;
	setp.ne.s32 	%p2, %r3, -1;
	mov.b32 	%r7, 1;
	shl.b32 	%r8, %r7, %r3;
	cvt.s64.s32 	%rd5, %r8;
	mov.u32 	%r9, %nctaid.x;
	mul.lo.s32 	%r10, %r1, %r9;
	cvt.s64.s32 	%rd6, %r10;
	@%p2 bra 	$L__BB4_7;
$L__BB4_2:
	shl.b64 	%rd39, %rd47, 3;
	add.s64 	%rd8, %rd2, %rd39;
	ld.global.u64 	%rd9, [%rd8];
	add.s64 	%rd10, %rd1, %rd39;
	st.global.u64 	[%rd10], %rd9;
	setp.lt.s64 	%p7, %rd47, 1;
	@%p7 bra 	$L__BB4_4;
	ld.global.u64 	%rd40, [%rd8+-8];
	setp.eq.s64 	%p8, %rd9, %rd40;
	@%p8 bra 	$L__BB4_5;
$L__BB4_4:
	shl.b64 	%rd41, %rd3, 3;
	add.s64 	%rd42, %rd10, %rd41;
	mov.b64 	%rd43, 0;
	st.global.u64 	[%rd42], %rd43;
	bra.uni 	$L__BB4_6;
$L__BB4_5:
	shl.b64 	%rd44, %rd3, 3;
	add.s64 	%rd45, %rd10, %rd44;
	mov.b64 	%rd46, 1;
	st.global.u64 	[%rd45], %rd46;
$L__BB4_6:
	add.s64 	%rd47, %rd47, %rd6;
	setp.lt.s64 	%p9, %rd47, %rd3;
	@%p9 bra 	$L__BB4_2;
	bra.uni 	$L__BB4_15;
$L__BB4_7:
	setp.lt.s32 	%p3, %r3, 0;
	@%p3 bra 	$L__BB4_15;
	shl.b64 	%rd35, %rd3, 3;
$L__BB4_9:
	shl.b64 	%rd20, %rd47, 3;
	add.s64 	%rd13, %rd2, %rd20;
	ld.global.u64 	%rd14, [%rd13];
	add.s64 	%rd15, %rd1, %rd20;
	st.global.u64 	[%rd15], %rd14;
	setp.lt.s64 	%p4, %rd47, %rd5;
	@%p4 bra 	$L__BB4_13;
	sub.s64 	%rd21, %rd47, %rd5;
	shl.b64 	%rd22, %rd21, 3;
	add.s64 	%rd16, %rd2, %rd22;
	ld.global.u64 	%rd23, [%rd16];
	setp.eq.s64 	%p5, %rd14, %rd23;
	@%p5 bra 	$L__BB4_12;
	add.s64 	%rd25, %rd13, %rd35;
	ld.global.u64 	%rd26, [%rd25];
	add.s64 	%rd27, %rd15, %rd35;
	st.global.u64 	[%rd27], %rd26;
	bra.uni 	$L__BB4_14;
$L__BB4_12:
	add.s64 	%rd29, %rd16, %rd35;
	ld.global.u64 	%rd30, [%rd29];
	add.s64 	%rd31, %rd13, %rd35;
	ld.global.u64 	%rd32, [%rd31];
	add.s64 	%rd33, %rd32, %rd30;
	add.s64 	%rd34, %rd15, %rd35;
	st.global.u64 	[%rd34], %rd33;
	bra.uni 	$L__BB4_14;
$L__BB4_13:
	add.s64 	%rd36, %rd13, %rd35;
	ld.global.u64 	%rd37, [%rd36];
	add.s64 	%rd38, %rd15, %rd35;
	st.global.u64 	[%rd38], %rd37;
$L__BB4_14:
	add.s64 	%rd47, %rd47, %rd6;
	setp.lt.s64 	%p6, %rd47, %rd3;
	@%p6 bra 	$L__BB4_9;
$L__BB4_15:
	ret;

}
	// .globl	_Z16checkCurrectenssiPcPlS0_
.visible .entry _Z16checkCurrectenssiPcPlS0_(
	.param .u32 _Z16checkCurrectenssiPcPlS0__param_0,
	.param .u64 .ptr .align 1 _Z16checkCurrectenssiPcPlS0__param_1,
	.param .u64 .ptr .align 1 _Z16checkCurrectenssiPcPlS0__param_2,
	.param .u64 .ptr .align 1 _Z16checkCurrectenssiPcPlS0__param_3
)
{
	.reg .pred 	%p<12>;
	.reg .b16 	%rs<7>;
	.reg .b32 	%r<8>;
	.reg .b64 	%rd<39>;

	ld.param.u32 	%r3, [_Z16checkCurrectenssiPcPlS0__param_0];
	ld.param.u64 	%rd19, [_Z16checkCurrectenssiPcPlS0__param_1];
	ld.param.u64 	%rd20, [_Z16checkCurrectenssiPcPlS0__param_2];
	ld.param.u64 	%rd18, [_Z16checkCurrectenssiPcPlS0__param_3];
	cvta.to.global.u64 	%rd1, %rd20;
	cvta.to.global.u64 	%rd2, %rd19;
	mov.u32 	%r4, %ctaid.x;
	mov.u32 	%r1, %ntid.x;
	mov.u32 	%r5, %tid.x;
	mad.lo.s32 	%r2, %r4, %r1, %r5;
	setp.ge.s32 	%p1, %r2, %r3;
	@%p1 bra 	$L__BB5_8;
	cvt.s64.s32 	%rd34, %r2;
	mov.u32 	%r6, %nctaid.x;
	mul.lo.s32 	%r7, %r1, %r6;
	cvt.s64.s32 	%rd4, %r7;
	cvt.s64.s32 	%rd5, %r3;
	cvta.to.global.u64 	%rd6, %rd18;
$L__BB5_2:
	add.s64 	%rd22, %rd2, %rd34;
	ld.global.u8 	%rs1, [%rd22];
	mov.b64 	%rd38, 1;
	or.b16  	%rs3, %rs1, 32;
	setp.eq.s16 	%p2, %rs3, 125;
	@%p2 bra 	$L__BB5_3;
	bra.uni 	$L__BB5_7;
$L__BB5_3:
	shl.b64 	%rd23, %rd34, 3;
	add.s64 	%rd24, %rd1, %rd23;
	ld.global.u64 	%rd35, [%rd24];
	sub.s64 	%rd37, %rd34, %rd35;
	setp.lt.s64 	%p3, %rd35, 2;
	@%p3 bra 	$L__BB5_5;
$L__BB5_4:
	shl.b64 	%rd25, %rd37, 3;
	add.s64 	%rd26, %rd1, %rd25;
	ld.global.u64 	%rd27, [%rd26+-8];
	add.s64 	%rd28, %rd35, %rd27;
	add.s64 	%rd35, %rd28, -1;
	not.b64 	%rd29, %rd27;
	add.s64 	%rd37, %rd37, %rd29;
	setp.gt.s64 	%p4, %rd35, 1;
	@%p4 bra 	$L__BB5_4;
$L__BB5_5:
	add.s64 	%rd31, %rd2, %rd37;
	ld.global.u8 	%rs4, [%rd31];
	setp.eq.s16 	%p5, %rs1, 125;
	setp.eq.s16 	%p6, %rs4, 123;
	and.pred  	%p7, %p5, %p6;
	@%p7 bra 	$L__BB5_7;
	setp.eq.s16 	%p8, %rs1, 93;
	setp.eq.s16 	%p9, %rs4, 91;
	and.pred  	%p10, %p8, %p9;
	selp.u64 	%rd38, 1, 0, %p10;
$L__BB5_7:
	shl.b64 	%rd32, %rd34, 3;
	add.s64 	%rd33, %rd6, %rd32;
	st.global.u64 	[%rd33], %rd38;
	add.s64 	%rd34, %rd34, %rd4;
	setp.lt.s64 	%p11, %rd34, %rd5;
	@%p11 bra 	$L__BB5_2;
$L__BB5_8:
	ret;

}
	// .globl	_Z6reduceiiPcPlS0_
.visible .entry _Z6reduceiiPcPlS0_(
	.param .u32 _Z6reduceiiPcPlS0__param_0,
	.param .u32 _Z6reduceiiPcPlS0__param_1,
	.param .u64 .ptr .align 1 _Z6reduceiiPcPlS0__param_2,
	.param .u64 .ptr .align 1 _Z6reduceiiPcPlS0__param_3,
	.param .u64 .ptr .align 1 _Z6reduceiiPcPlS0__param_4
)
{
	.reg .pred 	%p<7>;
	.reg .b16 	%rs<2>;
	.reg .b32 	%r<9>;
	.reg .b64 	%rd<29>;

	ld.param.u32 	%r4, [_Z6reduceiiPcPlS0__param_0];
	ld.param.u32 	%r3, [_Z6reduceiiPcPlS0__param_1];
	ld.param.u64 	%rd10, [_Z6reduceiiPcPlS0__param_2];
	ld.param.u64 	%rd11, [_Z6reduceiiPcPlS0__param_3];
	ld.param.u64 	%rd12, [_Z6reduceiiPcPlS0__param_4];
	cvta.to.global.u64 	%rd1, %rd12;
	mov.u32 	%r5, %ctaid.x;
	mov.u32 	%r1, %ntid.x;
	mov.u32 	%r6, %tid.x;
	mad.lo.s32 	%r2, %r5, %r1, %r6;
	cvt.s64.s32 	%rd2, %r4;
	setp.ge.s32 	%p1, %r2, %r4;
	@%p1 bra 	$L__BB6_9;
	cvta.to.global.u64 	%rd3, %rd11;
	cvt.s64.s32 	%rd28, %r2;
	mul.wide.s32 	%rd13, %r3, 8;
	add.s64 	%rd5, %rd1, %rd13;
	mov.u32 	%r7, %nctaid.x;
	mul.lo.s32 	%r8, %r1, %r7;
	cvt.s64.s32 	%rd6, %r8;
	cvta.to.global.u64 	%rd7, %rd10;
$L__BB6_2:
	add.s64 	%rd14, %rd7, %rd28;
	ld.global.u8 	%rs1, [%rd14];
	setp.eq.s16 	%p2, %rs1, 44;
	@%p2 bra 	$L__BB6_5;
	setp.eq.s16 	%p3, %rs1, 123;
	@%p3 bra 	$L__BB6_5;
	setp.ne.s16 	%p4, %rs1, 91;
	@%p4 bra 	$L__BB6_8;
$L__BB6_5:
	setp.eq.s64 	%p5, %rd28, 0;
	@%p5 bra 	$L__BB6_7;
	add.s64 	%rd15, %rd28, %rd2;
	shl.b64 	%rd16, %rd15, 3;
	add.s64 	%rd17, %rd3, %rd16;
	ld.global.u64 	%rd18, [%rd17+-8];
	shl.b64 	%rd19, %rd28, 3;
	add.s64 	%rd20, %rd3, %rd19;
	ld.global.u64 	%rd21, [%rd20+-8];
	shl.b64 	%rd22, %rd21, 3;
	add.s64 	%rd23, %rd1, %rd22;
	st.global.u64 	[%rd23], %rd18;
	ld.global.u64 	%rd24, [%rd20+-8];
	shl.b64 	%rd25, %rd24, 3;
	add.s64 	%rd26, %rd5, %rd25;
	st.global.u64 	[%rd26], %rd24;
	bra.uni 	$L__BB6_8;
$L__BB6_7:
	mov.b64 	%rd27, 0;
	st.global.u64 	[%rd1], %rd27;
	st.global.u64 	[%rd5], %rd27;
$L__BB6_8:
	add.s64 	%rd28, %rd28, %rd6;
	setp.lt.s64 	%p6, %rd28, %rd2;
	@%p6 bra 	$L__BB6_2;
$L__BB6_9:
	ret;

}
	// .globl	_Z11findParentsiPlS_
.visible .entry _Z11findParentsiPlS_(
	.param .u32 _Z11findParentsiPlS__param_0,
	.param .u64 .ptr .align 1 _Z11findParentsiPlS__param_1,
	.param .u64 .ptr .align 1 _Z11findParentsiPlS__param_2
)
{
	.reg .pred 	%p<4>;
	.reg .b32 	%r<9>;
	.reg .b64 	%rd<22>;

	ld.param.u32 	%r4, [_Z11findParentsiPlS__param_0];
	ld.param.u64 	%rd9, [_Z11findParentsiPlS__param_1];
	ld.param.u64 	%rd10, [_Z11findParentsiPlS__param_2];
	mov.u32 	%r5, %ctaid.x;
	mov.u32 	%r1, %ntid.x;
	mov.u32 	%r6, %tid.x;
	mad.lo.s32 	%r2, %r5, %r1, %r6;
	add.s32 	%r3, %r4, -1;
	setp.ge.s32 	%p1, %r2, %r3;
	@%p1 bra 	$L__BB7_5;
	cvt.s64.s32 	%rd21, %r2;
	mov.u32 	%r7, %nctaid.x;
	mul.lo.s32 	%r8, %r1, %r7;
	cvt.s64.s32 	%rd2, %r8;
	cvt.s64.s32 	%rd3, %r3;
	cvta.to.global.u64 	%rd4, %rd9;
	cvta.to.global.u64 	%rd5, %rd10;
$L__BB7_2:
	shl.b64 	%rd11, %rd21, 3;
	add.s64 	%rd7, %rd4, %rd11;
	ld.global.u64 	%rd12, [%rd7+8];
	ld.global.u64 	%rd13, [%rd7];
	add.s64 	%rd14, %rd13, 1;
	setp.ne.s64 	%p2, %rd12, %rd14;
	@%p2 bra 	$L__BB7_4;
	mul.wide.s32 	%rd15, %r4, 8;
	add.s64 	%rd16, %rd7, %rd15;
	ld.global.u64 	%rd17, [%rd16];
	ld.global.u64 	%rd18, [%rd16+8];
	shl.b64 	%rd19, %rd18, 3;
	add.s64 	%rd20, %rd5, %rd19;
	st.global.u64 	[%rd20], %rd17;
$L__BB7_4:
	add.s64 	%rd21, %rd21, %rd2;
	setp.lt.s64 	%p3, %rd21, %rd3;
	@%p3 bra 	$L__BB7_2;
$L__BB7_5:
	ret;

}
	// .globl	_Z36propagateParentsAndCountChildrenStepiPliS_
.visible .entry _Z36propagateParentsAndCountChildrenStepiPliS_(
	.param .u32 _Z36propagateParentsAndCountChildrenStepiPliS__param_0,
	.param .u64 .ptr .align 1 _Z36propagateParentsAndCountChildrenStepiPliS__param_1,
	.param .u32 _Z36propagateParentsAndCountChildrenStepiPliS__param_2,
	.param .u64 .ptr .align 1 _Z36propagateParentsAndCountChildrenStepiPliS__param_3
)
{
	.reg .pred 	%p<13>;
	.reg .b32 	%r<11>;
	.reg .b64 	%rd<62>;

	ld.param.u32 	%r4, [_Z36propagateParentsAndCountChildrenStepiPliS__param_0];
	ld.param.u64 	%rd19, [_Z36propagateParentsAndCountChildrenStepiPliS__param_1];
	ld.param.u32 	%r3, [_Z36propagateParentsAndCountChildrenStepiPliS__param_2];
	ld.param.u64 	%rd20, [_Z36propagateParentsAndCountChildrenStepiPliS__param_3];
	cvta.to.global.u64 	%rd1, %rd20;
	cvta.to.global.u64 	%rd2, %rd19;
	mov.u32 	%r5, %ctaid.x;
	mov.u32 	%r1, %ntid.x;
	mov.u32 	%r6, %tid.x;
	mad.lo.s32 	%r2, %r5, %r1, %r6;
	cvt.s64.s32 	%rd3, %r4;
	setp.ge.s32 	%p1, %r2, %r4;
	@%p1 bra 	$L__BB8_19;
	cvt.s64.s32 	%rd60, %r2;
	setp.ne.s32 	%p2, %r3, -1;
	mov.b32 	%r7, 1;
	shl.b32 	%r8, %r7, %r3;
	cvt.s64.s32 	%rd5, %r8;
	shl.b64 	%rd21, %rd3, 3;
	add.s64 	%rd6, %rd1, %rd21;
	mov.u32 	%r9, %nctaid.x;
	mul.lo.s32 	%r10, %r1, %r9;
	cvt.s64.s32 	%rd7, %r10;
	@%p2 bra 	$L__BB8_6;
$L__BB8_2:
	shl.b64 	%rd53, %rd60, 3;
	add.s64 	%rd54, %rd2, %rd53;
	ld.global.u64 	%rd55, [%rd54];
	add.s64 	%rd9, %rd1, %rd53;
	st.global.u64 	[%rd9], %rd55;
	setp.eq.s64 	%p11, %rd60, 0;
	@%p11 bra 	$L__BB8_4;
	add.s64 	%rd57, %rd9, %rd21;
	mov.b64 	%rd58, 1;
	st.global.u64 	[%rd57], %rd58;
	bra.uni 	$L__BB8_5;
$L__BB8_4:
	mov.b64 	%rd59, -1;
	st.global.u64 	[%rd6], %rd59;
$L__BB8_5:
	add.s64 	%rd60, %rd60, %rd7;
	setp.lt.s64 	%p12, %rd60, %rd3;
	@%p12 bra 	$L__BB8_2;
	bra.uni 	$L__BB8_19;
$L__BB8_6:
	setp.lt.s32 	%p3, %r3, 0;
	@%p3 bra 	$L__BB8_19;
$L__BB8_7:
	setp.lt.s64 	%p4, %rd60, %rd5;
	@%p4 bra 	$L__BB8_17;
	shl.b64 	%rd22, %rd60, 3;
	add.s64 	%rd12, %rd2, %rd22;
	ld.global.u64 	%rd13, [%rd12];
	setp.ne.s64 	%p5, %rd13, -1;
	sub.s64 	%rd23, %rd60, %rd5;
	shl.b64 	%rd24, %rd23, 3;
	add.s64 	%rd14, %rd2, %rd24;
	@%p5 bra 	$L__BB8_11;
	ld.global.u64 	%rd15, [%rd14];
	setp.eq.s64 	%p6, %rd15, -1;
	@%p6 bra 	$L__BB8_11;
	add.s64 	%rd26, %rd1, %rd22;
	st.global.u64 	[%rd26], %rd15;
	bra.uni 	$L__BB8_12;
$L__BB8_11:
	add.s64 	%rd28, %rd1, %rd22;
	st.global.u64 	[%rd28], %rd13;
$L__BB8_12:
	ld.global.u64 	%rd16, [%rd12];
	setp.eq.s64 	%p7, %rd16, -1;
	@%p7 bra 	$L__BB8_16;
	ld.global.u64 	%rd17, [%rd14];
	setp.eq.s64 	%p8, %rd17, -1;
	@%p8 bra 	$L__BB8_15;
	setp.eq.s64 	%p9, %rd16, %rd17;
	@%p9 bra 	$L__BB8_16;
$L__BB8_15:
	add.s64 	%rd30, %rd12, %rd21;
	ld.global.u64 	%rd31, [%rd30];
	add.s64 	%rd33, %rd6, %rd22;
	st.global.u64 	[%rd33], %rd31;
	bra.uni 	$L__BB8_18;
$L__BB8_16:
	add.s64 	%rd34, %rd60, %rd3;
	sub.s64 	%rd35, %rd34, %rd5;
	shl.b64 	%rd36, %rd35, 3;
	add.s64 	%rd37, %rd2, %rd36;
	ld.global.u64 	%rd38, [%rd37];
	add.s64 	%rd40, %rd12, %rd21;
	ld.global.u64 	%rd41, [%rd40];
	add.s64 	%rd42, %rd41, %rd38;
	add.s64 	%rd44, %rd6, %rd22;
	st.global.u64 	[%rd44], %rd42;
	bra.uni 	$L__BB8_18;
$L__BB8_17:
	shl.b64 	%rd45, %rd60, 3;
	add.s64 	%rd46, %rd2, %rd45;
	ld.global.u64 	%rd47, [%rd46];
	add.s64 	%rd48, %rd1, %rd45;
	st.global.u64 	[%rd48], %rd47;
	add.s64 	%rd50, %rd46, %rd21;
	ld.global.u64 	%rd51, [%rd50];
	add.s64 	%rd52, %rd48, %rd21;
	st.global.u64 	[%rd52], %rd51;
$L__BB8_18:
	add.s64 	%rd60, %rd60, %rd7;
	setp.lt.s64 	%p10, %rd60, %rd3;
	@%p10 bra 	$L__BB8_7;
$L__BB8_19:
	ret;

}
	// .globl	_Z12childsNumberiPlS_
.visible .entry _Z12childsNumberiPlS_(
	.param .u32 _Z12childsNumberiPlS__param_0,
	.param .u64 .ptr .align 1 _Z12childsNumberiPlS__param_1,
	.param .u64 .ptr .align 1 _Z12childsNumberiPlS__param_2
)
{
	.reg .pred 	%p<10>;
	.reg .b32 	%r<10>;
	.reg .b64 	%rd<36>;

	ld.param.u32 	%r3, [_Z12childsNumberiPlS__param_0];
	ld.param.u64 	%rd13, [_Z12childsNumberiPlS__param_1];
	ld.param.u64 	%rd14, [_Z12childsNumberiPlS__param_2];
	cvta.to.global.u64 	%rd1, %rd14;
	mov.u32 	%r4, %ctaid.x;
	mov.u32 	%r1, %ntid.x;
	mov.u32 	%r5, %tid.x;
	mad.lo.s32 	%r2, %r4, %r1, %r5;
	cvt.s64.s32 	%rd2, %r3;
	setp.ge.s32 	%p1, %r2, %r3;
	@%p1 bra 	$L__BB9_9;
	cvt.s64.s32 	%rd35, %r2;
	shl.b32 	%r6, %r3, 1;
	cvt.s64.s32 	%rd4, %r6;
	add.s32 	%r7, %r3, -1;
	cvt.s64.s32 	%rd5, %r7;
	mov.u32 	%r8, %nctaid.x;
	mul.lo.s32 	%r9, %r1, %r8;
	cvt.s64.s32 	%rd6, %r9;
	cvta.to.global.u64 	%rd7, %rd13;
$L__BB9_2:
	shl.b64 	%rd15, %rd35, 3;
	add.s64 	%rd9, %rd7, %rd15;
	ld.global.u64 	%rd16, [%rd9];
	add.s64 	%rd17, %rd1, %rd15;
	st.global.u64 	[%rd17], %rd16;
	shl.b64 	%rd18, %rd2, 3;
	add.s64 	%rd10, %rd9, %rd18;
	ld.global.u64 	%rd19, [%rd10];
	add.s64 	%rd20, %rd17, %rd18;
	st.global.u64 	[%rd20], %rd19;
	shl.b64 	%rd21, %rd4, 3;
	add.s64 	%rd22, %rd17, %rd21;
	mov.b64 	%rd23, 0;
	st.global.u64 	[%rd22], %rd23;
	setp.ne.s64 	%p2, %rd35, %rd5;
	@%p2 bra 	$L__BB9_4;
	ld.global.u64 	%rd29, [%rd10];
	ld.global.u64 	%rd30, [%rd9];
	add.s64 	%rd31, %rd30, %rd4;
	shl.b64 	%rd32, %rd31, 3;
	add.s64 	%rd33, %rd1, %rd32;
	st.global.u64 	[%rd33], %rd29;
	bra.uni 	$L__BB9_6;
$L__BB9_4:
	ld.global.u64 	%rd11, [%rd9];
	ld.global.u64 	%rd24, [%rd9+8];
	setp.eq.s64 	%p3, %rd11, %rd24;
	setp.eq.s64 	%p4, %rd11, -1;
	or.pred  	%p5, %p3, %p4;
	@%p5 bra 	$L__BB9_6;
	ld.global.u64 	%rd25, [%rd10];
	add.s64 	%rd26, %rd11, %rd4;
	shl.b64 	%rd27, %rd26, 3;
	add.s64 	%rd28, %rd1, %rd27;
	st.global.u64 	[%rd28], %rd25;
$L__BB9_6:
	setp.ne.s32 	%p6, %r3, 1;
	setp.ne.s64 	%p7, %rd35, 0;
	or.pred  	%p8, %p6, %p7;
	@%p8 bra 	$L__BB9_8;
	mov.b64 	%rd34, 0;
	st.global.u64 	[%rd1+16], %rd34;
$L__BB9_8:
	add.s64 	%rd35, %rd35, %rd6;
	setp.lt.s64 	%p9, %rd35, %rd2;
	@%p9 bra 	$L__BB9_2;
$L__BB9_9:
	ret;

}
	// .globl	_Z6addOneiPl
.visible .entry _Z6addOneiPl(
	.param .u32 _Z6addOneiPl_param_0,
	.param .u64 .ptr .align 1 _Z6addOneiPl_param_1
)
{
	.reg .pred 	%p<10>;
	.reg .b32 	%r<12>;
	.reg .b64 	%rd<61>;

	ld.param.u32 	%r4, [_Z6addOneiPl_param_0];
	ld.param.u64 	%rd24, [_Z6addOneiPl_param_1];
	cvta.to.global.u64 	%rd1, %rd24;
	mov.u32 	%r5, %ctaid.x;
	mov.u32 	%r1, %ntid.x;
	mov.u32 	%r6, %tid.x;
	mad.lo.s32 	%r2, %r5, %r1, %r6;
	setp.ne.s32 	%p1, %r2, 0;
	mul.lo.s32 	%r3, %r4, 3;
	mul.wide.s32 	%rd25, %r3, 8;
	add.s64 	%rd2, %rd1, %rd25;
	@%p1 bra 	$L__BB10_2;
	mov.b64 	%rd26, 0;
	st.global.u64 	[%rd2], %rd26;
$L__BB10_2:
	cvt.s64.s32 	%rd3, %r4;
	setp.ge.s32 	%p2, %r2, %r4;
	@%p2 bra 	$L__BB10_12;
	cvt.s64.s32 	%rd59, %r2;
	mov.u32 	%r7, %nctaid.x;
	mul.lo.s32 	%r8, %r1, %r7;
	cvt.s64.s32 	%rd5, %r8;
	add.s64 	%rd27, %rd5, %rd59;
	max.s64 	%rd28, %rd27, %rd3;
	setp.lt.s64 	%p3, %rd27, %rd3;
	selp.u64 	%rd6, 1, 0, %p3;
	add.s64 	%rd29, %rd27, %rd6;
	sub.s64 	%rd7, %rd28, %rd29;
	or.b64  	%rd30, %rd7, %rd5;
	and.b64  	%rd31, %rd30, -4294967296;
	setp.ne.s64 	%p4, %rd31, 0;
	@%p4 bra 	$L__BB10_5;
	cvt.u32.u64 	%r9, %rd5;
	cvt.u32.u64 	%r10, %rd7;
	div.u32 	%r11, %r10, %r9;
	cvt.u64.u32 	%rd55, %r11;
	bra.uni 	$L__BB10_6;
$L__BB10_5:
	div.u64 	%rd55, %rd7, %rd5;
$L__BB10_6:
	add.s64 	%rd11, %rd55, %rd6;
	and.b64  	%rd32, %rd11, 3;
	setp.eq.s64 	%p5, %rd32, 3;
	@%p5 bra 	$L__BB10_9;
	shl.b64 	%rd34, %rd59, 3;
	add.s64 	%rd35, %rd25, %rd34;
	add.s64 	%rd57, %rd1, %rd35;
	shl.b64 	%rd13, %rd5, 3;
	add.s64 	%rd36, %rd11, 1;
	and.b64  	%rd56, %rd36, 3;
$L__BB10_8:
	.pragma "nounroll";
	ld.global.u64 	%rd37, [%rd57];
	add.s64 	%rd38, %rd37, 1;
	st.global.u64 	[%rd57], %rd38;
	add.s64 	%rd59, %rd59, %rd5;
	add.s64 	%rd57, %rd57, %rd13;
	add.s64 	%rd56, %rd56, -1;
	setp.ne.s64 	%p6, %rd56, 0;
	@%p6 bra 	$L__BB10_8;
$L__BB10_9:
	setp.lt.u64 	%p7, %rd11, 3;
	@%p7 bra 	$L__BB10_12;
	shl.b64 	%rd43, %rd5, 3;
	shl.b64 	%rd53, %rd5, 2;
$L__BB10_11:
	shl.b64 	%rd39, %rd59, 3;
	add.s64 	%rd40, %rd2, %rd39;
	ld.global.u64 	%rd41, [%rd40];
	add.s64 	%rd42, %rd41, 1;
	st.global.u64 	[%rd40], %rd42;
	add.s64 	%rd44, %rd40, %rd43;
	ld.global.u64 	%rd45, [%rd44];
	add.s64 	%rd46, %rd45, 1;
	st.global.u64 	[%rd44], %rd46;
	add.s64 	%rd47, %rd44, %rd43;
	ld.global.u64 	%rd48, [%rd47];
	add.s64 	%rd49, %rd48, 1;
	st.global.u64 	[%rd47], %rd49;
	add.s64 	%rd50, %rd47, %rd43;
	ld.global.u64 	%rd51, [%rd50];
	add.s64 	%rd52, %rd51, 1;
	st.global.u64 	[%rd50], %rd52;
	add.s64 	%rd59, %rd53, %rd59;
	setp.lt.s64 	%p8, %rd59, %rd3;
	@%p8 bra 	$L__BB10_11;
$L__BB10_12:
	setp.ne.s32 	%p9, %r2, 0;
	@%p9 bra 	$L__BB10_14;
	mov.b64 	%rd54, 0;
	st.global.u64 	[%rd2], %rd54;
$L__BB10_14:
	ret;

}
	// .globl	_Z11generateResiPlS_
.visible .entry _Z11generateResiPlS_(
	.param .u32 _Z11generateResiPlS__param_0,
	.param .u64 .ptr .align 1 _Z11generateResiPlS__param_1,
	.param .u64 .ptr .align 1 _Z11generateResiPlS__param_2
)
{
	.reg .pred 	%p<4>;
	.reg .b32 	%r<10>;
	.reg .b64 	%rd<37>;

	ld.param.u32 	%r3, [_Z11generateResiPlS__param_0];
	ld.param.u64 	%rd13, [_Z11generateResiPlS__param_1];
	ld.param.u64 	%rd14, [_Z11generateResiPlS__param_2];
	cvta.to.global.u64 	%rd1, %rd14;
	cvta.to.global.u64 	%rd2, %rd13;
	mov.u32 	%r4, %ctaid.x;
	mov.u32 	%r1, %ntid.x;
	mov.u32 	%r5, %tid.x;
	mad.lo.s32 	%r2, %r4, %r1, %r5;
	cvt.s64.s32 	%rd3, %r3;
	setp.ge.s32 	%p1, %r2, %r3;
	@%p1 bra 	$L__BB11_5;
	cvt.s64.s32 	%rd36, %r2;
	shl.b32 	%r6, %r3, 1;
	cvt.s64.s32 	%rd5, %r6;
	mul.lo.s32 	%r7, %r3, 3;
	cvt.s64.s32 	%rd6, %r7;
	mov.u32 	%r8, %nctaid.x;
	mul.lo.s32 	%r9, %r1, %r8;
	cvt.s64.s32 	%rd7, %r9;
$L__BB11_2:
	add.s64 	%rd15, %rd36, %rd5;
	shl.b64 	%rd16, %rd15, 3;
	add.s64 	%rd17, %rd2, %rd16;
	ld.global.u64 	%rd18, [%rd17];
	add.s64 	%rd19, %rd36, %rd6;
	shl.b64 	%rd20, %rd19, 3;
	add.s64 	%rd9, %rd2, %rd20;
	ld.global.u64 	%rd21, [%rd9];
	shl.b64 	%rd22, %rd21, 3;
	add.s64 	%rd23, %rd1, %rd22;
	st.global.u64 	[%rd23], %rd18;
	shl.b64 	%rd24, %rd36, 3;
	add.s64 	%rd10, %rd2, %rd24;
	ld.global.u64 	%rd11, [%rd10];
	setp.eq.s64 	%p2, %rd11, -1;
	@%p2 bra 	$L__BB11_4;
	ld.global.u64 	%rd25, [%rd9];
	add.s64 	%rd26, %rd11, %rd6;
	shl.b64 	%rd27, %rd26, 3;
	add.s64 	%rd28, %rd2, %rd27;
	ld.global.u64 	%rd29, [%rd28];
	shl.b64 	%rd30, %rd3, 3;
	add.s64 	%rd31, %rd10, %rd30;
	ld.global.u64 	%rd32, [%rd31];
	add.s64 	%rd33, %rd32, %rd29;
	shl.b64 	%rd34, %rd33, 3;
	add.s64 	%rd35, %rd1, %rd34;
	st.global.u64 	[%rd35], %rd25;
$L__BB11_4:
	add.s64 	%rd36, %rd36, %rd7;
	setp.lt.s64 	%p3, %rd36, %rd3;
	@%p3 bra 	$L__BB11_2;
$L__BB11_5:
	ret;

}
	// .globl	_ZN3cub18CUB_300001_SM_10006detail11EmptyKernelIvEEvv
.visible .entry _ZN3cub18CUB_300001_SM_10006detail11EmptyKernelIvEEvv()
{


	ret;

}
	// .globl	_ZN3cub18CUB_300001_SM_10006detail4scan20DeviceScanInitKernelINS0_13ScanTileStateIlLb1EEEEEvT_i
.visible .entry _ZN3cub18CUB_300001_SM_10006detail4scan20DeviceScanInitKernelINS0_13ScanTileStateIlLb1EEEEEvT_i(
	.param .align 8 .b8 _ZN3cub18CUB_300001_SM_10006detail4scan20DeviceScanInitKernelINS0_13ScanTileStateIlLb1EEEEEvT_i_param_0[8],
	.param .u32 _ZN3cub18CUB_300001_SM_10006detail4scan20DeviceScanInitKernelINS0_13ScanTileStateIlLb1EEEEEvT_i_param_1
)
{
	.reg .pred 	%p<5>;
	.reg .b32 	%r<7>;
	.reg .b64 	%rd<10>;

	ld.param.u64 	%rd2, [_ZN3cub18CUB_300001_SM_10006detail4scan20DeviceScanInitKernelINS0_13ScanTileStateIlLb1EEEEEvT_i_param_0];
	ld.param.u32 	%r4, [_ZN3cub18CUB_300001_SM_10006detail4scan20DeviceScanInitKernelINS0_13ScanTileStateIlLb1EEEEEvT_i_param_1];
	cvta.to.global.u64 	%rd1, %rd2;
	mov.u32 	%r1, %ctaid.x;
	mov.u32 	%r5, %ntid.x;
	mov.u32 	%r2, %tid.x;
	mad.lo.s32 	%r3, %r1, %r5, %r2;
	setp.ge.s32 	%p1, %r3, %r4;
	@%p1 bra 	$L__BB13_2;
	mul.wide.s32 	%rd3, %r3, 16;
	add.s64 	%rd4, %rd1, %rd3;
	mov.b64 	%rd5, 0;
	mov.b64 	%rd6, 99;
	st.global.v2.u64 	[%rd4+512], {%rd6, %rd5};
$L__BB13_2:
	setp.ne.s32 	%p2, %r1, 0;
	setp.gt.u32 	%p3, %r2, 31;
	or.pred  	%p4, %p2, %p3;
	@%p4 bra 	$L__BB13_4;
	mul.wide.u32 	%rd7, %r2, 16;
	add.s64 	%rd8, %rd1, %rd7;
	mov.b64 	%rd9, 0;
	st.global.v2.u64 	[%rd8], {%rd9, %rd9};
$L__BB13_4:
	ret;

}
	// .globl	_ZN3cub18CUB_300001_SM_10006detail4scan16DeviceScanKernelINS2_10policy_hubIllljN4cuda3std3__44plusIvEEE10Policy1000EPlSC_NS0_13ScanTileStateIlLb1EEES9_NS0_8NullTypeEjlLb0ESF_EEvT0_T1_T2_iT3_T4_T5_
.visible .entry _ZN3cub18CUB_300001_SM_10006detail4scan16DeviceScanKernelINS2_10policy_hubIllljN4cuda3std3__44plusIvEEE10Policy1000EPlSC_NS0_13ScanTileStateIlLb1EEES9_NS0_8NullTypeEjlLb0ESF_EEvT0_T1_T2_iT3_T4_T5_(
	.param .u64 .ptr .align 1 _ZN3cub18CUB_300001_SM_10006detail4scan16DeviceScanKernelINS2_10policy_hubIllljN4cuda3std3__44plusIvEEE10Policy1000EPlSC_NS0_13ScanTileStateIlLb1EEES9_NS0_8NullTypeEjlLb0ESF_EEvT0_T1_T2_iT3_T4_T5__param_0,
	.param .u64 .ptr .align 1 _ZN3cub18CUB_300001_SM_10006detail4scan16DeviceScanKernelINS2_10policy_hubIllljN4cuda3std3__44plusIvEEE10Policy1000EPlSC_NS0_13ScanTileStateIlLb1EEES9_NS0_8NullTypeEjlLb0ESF_EEvT0_T1_T2_iT3_T4_T5__param_1,
	.param .align 8 .b8 _ZN3cub18CUB_300001_SM_10006detail4scan16DeviceScanKernelINS2_10policy_hubIllljN4cuda3std3__44plusIvEEE10Policy1000EPlSC_NS0_13ScanTileStateIlLb1EEES9_NS0_8NullTypeEjlLb0ESF_EEvT0_T1_T2_iT3_T4_T5__param_2[8],
	.param .u32 _ZN3cub18CUB_300001_SM_10006detail4scan16DeviceScanKernelINS2_10policy_hubIllljN4cuda3std3__44plusIvEEE10Policy1000EPlSC_NS0_13ScanTileStateIlLb1EEES9_NS0_8NullTypeEjlLb0ESF_EEvT0_T1_T2_iT3_T4_T5__param_3,
	.param .align 1 .b8 _ZN3cub18CUB_300001_SM_10006detail4scan16DeviceScanKernelINS2_10policy_hubIllljN4cuda3std3__44plusIvEEE10Policy1000EPlSC_NS0_13ScanTileStateIlLb1EEES9_NS0_8NullTypeEjlLb0ESF_EEvT0_T1_T2_iT3_T4_T5__param_4[1],
	.param .align 1 .b8 _ZN3cub18CUB_300001_SM_10006detail4scan16DeviceScanKernelINS2_10policy_hubIllljN4cuda3std3__44plusIvEEE10Policy1000EPlSC_NS0_13ScanTileStateIlLb1EEES9_NS0_8NullTypeEjlLb0ESF_EEvT0_T1_T2_iT3_T4_T5__param_5[1],
	.param .u32 _ZN3cub18CUB_300001_SM_10006detail4scan16DeviceScanKernelINS2_10policy_hubIllljN4cuda3std3__44plusIvEEE10Policy1000EPlSC_NS0_13ScanTileStateIlLb1EEES9_NS0_8NullTypeEjlLb0ESF_EEvT0_T1_T2_iT3_T4_T5__param_6
)
.maxntid 416
{
	.reg .pred 	%p<162>;
	.reg .b32 	%r<697>;
	.reg .b64 	%rd<593>;
	// demoted variable
	.shared .align 16 .b8 _ZZN3cub18CUB_300001_SM_10006detail4scan16DeviceScanKernelINS2_10policy_hubIllljN4cuda3std3__44plusIvEEE10Policy1000EPlSC_NS0_13ScanTileStateIlLb1EEES9_NS0_8NullTypeEjlLb0ESF_EEvT0_T1_T2_iT3_T4_T5_E12temp_storage[36624];
	ld.param.u64 	%rd2, [_ZN3cub18CUB_300001_SM_10006detail4scan16DeviceScanKernelINS2_10policy_hubIllljN4cuda3std3__44plusIvEEE10Policy1000EPlSC_NS0_13ScanTileStateIlLb1EEES9_NS0_8NullTypeEjlLb0ESF_EEvT0_T1_T2_iT3_T4_T5__param_2];
	ld.param.u64 	%rd128, [_ZN3cub18CUB_300001_SM_10006detail4scan16DeviceScanKernelINS2_10policy_hubIllljN4cuda3std3__44plusIvEEE10Policy1000EPlSC_NS0_13ScanTileStateIlLb1EEES9_NS0_8NullTypeEjlLb0ESF_EEvT0_T1_T2_iT3_T4_T5__param_0];
	ld.param.u32 	%r46, [_ZN3cub18CUB_300001_SM_10006detail4scan16DeviceScanKernelINS2_10policy_hubIllljN4cuda3std3__44plusIvEEE10Policy1000EPlSC_NS0_13ScanTileStateIlLb1EEES9_NS0_8NullTypeEjlLb0ESF_EEvT0_T1_T2_iT3_T4_T5__param_3];
	ld.param.u32 	%r47, [_ZN3cub18CUB_300001_SM_10006detail4scan16DeviceScanKernelINS2_10policy_hubIllljN4cuda3std3__44plusIvEEE10Policy1000EPlSC_NS0_13ScanTileStateIlLb1EEES9_NS0_8NullTypeEjlLb0ESF_EEvT0_T1_T2_iT3_T4_T5__param_6];
	cvta.to.global.u64 	%rd1, %rd128;
	mov.u32 	%r48, %ctaid.x;
	add.s32 	%r683, %r46, %r48;
	mul.lo.s32 	%r2, %r683, 4576;
	sub.s32 	%r3, %r47, %r2;
	setp.lt.u32 	%p1, %r3, 4577;
	@%p1 bra 	$L__BB14_26;
	cvt.u64.u32 	%rd338, %r2;
	mov.u32 	%r4, %tid.x;
	and.b32  	%r401, %r4, 31;
	and.b32  	%r402, %r4, 992;
	mul.lo.s32 	%r403, %r402, 11;
	or.b32  	%r404, %r403, %r401;
	cvt.u64.u32 	%rd339, %r404;
	add.s64 	%rd340, %rd339, %rd338;
	shl.b64 	%rd341, %rd340, 3;
	add.s64 	%rd342, %rd1, %rd341;
	ld.global.u64 	%rd343, [%rd342];
	ld.global.u64 	%rd344, [%rd342+256];
	ld.global.u64 	%rd345, [%rd342+512];
	ld.global.u64 	%rd346, [%rd342+768];
	ld.global.u64 	%rd347, [%rd342+1024];
	ld.global.u64 	%rd348, [%rd342+1280];
	ld.global.u64 	%rd349, [%rd342+1536];
	ld.global.u64 	%rd350, [%rd342+1792];
	ld.global.u64 	%rd351, [%rd342+2048];
	ld.global.u64 	%rd352, [%rd342+2304];
	ld.global.u64 	%rd353, [%rd342+2560];
	// begin inline asm
	mov.u32 %r400, %laneid;
	// end inline asm
	shr.u32 	%r6, %r4, 5;
	mad.lo.s32 	%r405, %r6, 352, %r400;
	shl.b32 	%r406, %r405, 3;
	mov.u32 	%r407, _ZZN3cub18CUB_300001_SM_10006detail4scan16DeviceScanKernelINS2_10policy_hubIllljN4cuda3std3__44plusIvEEE10Policy1000EPlSC_NS0_13ScanTileStateIlLb1EEES9_NS0_8NullTypeEjlLb0ESF_EEvT0_T1_T2_iT3_T4_T5_E12temp_storage;
	add.s32 	%r7, %r407, %r406;
	st.shared.u64 	[%r7], %rd343;
	st.shared.u64 	[%r7+256], %rd344;
	st.shared.u64 	[%r7+512], %rd345;
	st.shared.u64 	[%r7+768], %rd346;
	st.shared.u64 	[%r7+1024], %rd347;
	st.shared.u64 	[%r7+1280], %rd348;
	st.shared.u64 	[%r7+1536], %rd349;
	st.shared.u64 	[%r7+1792], %rd350;
	st.shared.u64 	[%r7+2048], %rd351;
	st.shared.u64 	[%r7+2304], %rd352;
	st.shared.u64 	[%r7+2560], %rd353;
	bar.warp.sync 	-1;
	mad.lo.s32 	%r8, %r400, 80, %r7;
	ld.shared.u64 	%rd3, [%r8];
	ld.shared.u64 	%rd4, [%r8+8];
	ld.shared.u64 	%rd5, [%r8+16];
	ld.shared.u64 	%rd6, [%r8+24];
	ld.shared.u64 	%rd7, [%r8+32];
	ld.shared.u64 	%rd8, [%r8+40];
	ld.shared.u64 	%rd9, [%r8+48];
	ld.shared.u64 	%rd10, [%r8+56];
	ld.shared.u64 	%rd11, [%r8+64];
	ld.shared.u64 	%rd12, [%r8+72];
	ld.shared.u64 	%rd13, [%r8+80];
	bar.sync 	0;
	setp.ne.s32 	%p94, %r683, 0;
	@%p94 bra 	$L__BB14_6;
	add.s64 	%rd472, %rd4, %rd3;
	add.s64 	%rd473, %rd5, %rd472;
	add.s64 	%rd474, %rd6, %rd473;
	add.s64 	%rd475, %rd7, %rd474;
	add.s64 	%rd476, %rd8, %rd475;
	add.s64 	%rd477, %rd9, %rd476;
	add.s64 	%rd478, %rd10, %rd477;
	add.s64 	%rd479, %rd11, %rd478;
	add.s64 	%rd480, %rd12, %rd479;
	add.s64 	%rd14, %rd13, %rd480;
	mov.b64 	{%r615, %r620}, %rd14;
	mov.b32 	%r621, 1;
	mov.b32 	%r662, 0;
	mov.b32 	%r663, -1;
	// begin inline asm
	shfl.sync.up.b32 %r614, %r615, %r621, %r662, %r663;
	// end inline asm
	// begin inline asm
	shfl.sync.up.b32 %r619, %r620, %r621, %r662, %r663;
	// end inline asm
	mov.b64 	%rd481, {%r614, %r619};
	setp.lt.s32 	%p142, %r400, 1;
	selp.b64 	%rd482, 0, %rd481, %p142;
	add.s64 	%rd483, %rd482, %rd14;
	mov.b64 	{%r625, %r630}, %rd483;
	mov.b32 	%r631, 2;
	// begin inline asm
	shfl.sync.up.b32 %r624, %r625, %r631, %r662, %r663;
	// end inline asm
	// begin inline asm
	shfl.sync.up.b32 %r629, %r630, %r631, %r662, %r663;
	// end inline asm
	mov.b64 	%rd484, {%r624, %r629};
	setp.lt.s32 	%p143, %r400, 2;
	selp.b64 	%rd485, 0, %rd484, %p143;
	add.s64 	%rd486, %rd485, %rd483;
	mov.b64 	{%r635, %r640}, %rd486;
	mov.b32 	%r641, 4;
	// begin inline asm
	shfl.sync.up.b32 %r634, %r635, %r641, %r662, %r663;
	// end inline asm
	// begin inline asm
	shfl.sync.up.b32 %r639, %r640, %r641, %r662, %r663;
	// end inline asm
	mov.b64 	%rd487, {%r634, %r639};
	setp.lt.s32 	%p144, %r400, 4;
	selp.b64 	%rd488, 0, %rd487, %p144;
	add.s64 	%rd489, %rd488, %rd486;
	mov.b64 	{%r645, %r650}, %rd489;
	mov.b32 	%r651, 8;
	// begin inline asm
	shfl.sync.up.b32 %r644, %r645, %r651, %r662, %r663;
	// end inline asm
	// begin inline asm
	shfl.sync.up.b32 %r649, %r650, %r651, %r662, %r663;
	// end inline asm
	mov.b64 	%rd490, {%r644, %r649};
	setp.lt.s32 	%p145, %r400, 8;
	selp.b64 	%rd491, 0, %rd490, %p145;
	add.s64 	%rd492, %rd491, %rd489;
	mov.b64 	{%r655, %r660}, %rd492;
	mov.b32 	%r661, 16;
	// begin inline asm
	shfl.sync.up.b32 %r654, %r655, %r661, %r662, %r663;
	// end inline asm
	// begin inline asm
	shfl.sync.up.b32 %r659, %r660, %r661, %r662, %r663;
	// end inline asm
	mov.b64 	%rd493, {%r654, %r659};
	setp.lt.s32 	%p146, %r400, 16;
	selp.b64 	%rd494, 0, %rd493, %p146;
	add.s64 	%rd15, %rd494, %rd492;
	setp.ne.s32 	%p147, %r400, 31;
	@%p147 bra 	$L__BB14_4;
	shl.b32 	%r664, %r6, 3;
	mov.u32 	%r665, _ZZN3cub18CUB_300001_SM_10006detail4scan16DeviceScanKernelINS2_10policy_hubIllljN4cuda3std3__44plusIvEEE10Policy1000EPlSC_NS0_13ScanTileStateIlLb1EEES9_NS0_8NullTypeEjlLb0ESF_EEvT0_T1_T2_iT3_T4_T5_E12temp_storage;
	add.s32 	%r666, %r665, %r664;
	st.shared.u64 	[%r666+32], %rd15;
$L__BB14_4:
	sub.s64 	%rd495, %rd15, %rd14;
	bar.sync 	0;
	ld.shared.v2.u64 	{%rd496, %rd497}, [_ZZN3cub18CUB_300001_SM_10006detail4scan16DeviceScanKernelINS2_10policy_hubIllljN4cuda3std3__44plusIvEEE10Policy1000EPlSC_NS0_13ScanTileStateIlLb1EEES9_NS0_8NullTypeEjlLb0ESF_EEvT0_T1_T2_iT3_T4_T5_E12temp_storage+32];
	add.s64 	%rd498, %rd497, %rd496;
	setp.eq.s32 	%p148, %r6, 2;
	selp.b64 	%rd499, %rd498, %rd496, %p148;
	ld.shared.v2.u64 	{%rd500, %rd501}, [_ZZN3cub18CUB_300001_SM_10006detail4scan16DeviceScanKernelINS2_10policy_hubIllljN4cuda3std3__44plusIvEEE10Policy1000EPlSC_NS0_13ScanTileStateIlLb1EEES9_NS0_8NullTypeEjlLb0ESF_EEvT0_T1_T2_iT3_T4_T5_E12temp_storage+48];
	add.s64 	%rd502, %rd498, %rd500;
	setp.eq.s32 	%p149, %r6, 3;
	selp.b64 	%rd503, %rd502, %rd499, %p149;
	add.s64 	%rd504, %rd502, %rd501;
	setp.eq.s32 	%p150, %r6, 4;
	selp.b64 	%rd505, %rd504, %rd503, %p150;
	ld.shared.v2.u64 	{%rd506, %rd507}, [_ZZN3cub18CUB_300001_SM_10006detail4scan16DeviceScanKernelINS2_10policy_hubIllljN4cuda3std3__44plusIvEEE10Policy1000EPlSC_NS0_13ScanTileStateIlLb1EEES9_NS0_8NullTypeEjlLb0ESF_EEvT0_T1_T2_iT3_T4_T5_E12temp_storage+64];
	add.s64 	%rd508, %rd504, %rd506;
	setp.eq.s32 	%p151, %r6, 5;
	selp.b64 	%rd509, %rd508, %rd505, %p151;
	add.s64 	%rd510, %rd508, %rd507;
	setp.eq.s32 	%p152, %r6, 6;
	selp.b64 	%rd511, %rd510, %rd509, %p152;
	ld.shared.v2.u64 	{%rd512, %rd513}, [_ZZN3cub18CUB_300001_SM_10006detail4scan16DeviceScanKernelINS2_10policy_hubIllljN4cuda3std3__44plusIvEEE10Policy1000EPlSC_NS0_13ScanTileStateIlLb1EEES9_NS0_8NullTypeEjlLb0ESF_EEvT0_T1_T2_iT3_T4_T5_E12temp_storage+80];
	add.s64 	%rd514, %rd510, %rd512;
	setp.eq.s32 	%p153, %r6, 7;
	selp.b64 	%rd515, %rd514, %rd511, %p153;
	add.s64 	%rd516, %rd514, %rd513;
	setp.eq.s32 	%p154, %r6, 8;
	selp.b64 	%rd517, %rd516, %rd515, %p154;
	ld.shared.v2.u64 	{%rd518, %rd519}, [_ZZN3cub18CUB_300001_SM_10006detail4scan16DeviceScanKernelINS2_10policy_hubIllljN4cuda3std3__44plusIvEEE10Policy1000EPlSC_NS0_13ScanTileStateIlLb1EEES9_NS0_8NullTypeEjlLb0ESF_EEvT0_T1_T2_iT3_T4_T5_E12temp_storage+96];
	add.s64 	%rd520, %rd516, %rd518;
	setp.eq.s32 	%p155, %r6, 9;
	selp.b64 	%rd521, %rd520, %rd517, %p155;
	add.s64 	%rd522, %rd520, %rd519;
	setp.eq.s32 	%p156, %r6, 10;
	selp.b64 	%rd523, %rd522, %rd521, %p156;
	ld.shared.v2.u64 	{%rd524, %rd525}, [_ZZN3cub18CUB_300001_SM_10006detail4scan16DeviceScanKernelINS2_10policy_hubIllljN4cuda3std3__44plusIvEEE10Policy1000EPlSC_NS0_13ScanTileStateIlLb1EEES9_NS0_8NullTypeEjlLb0ESF_EEvT0_T1_T2_iT3_T4_T5_E12temp_storage+112];
	add.s64 	%rd526, %rd522, %rd524;
	setp.eq.s32 	%p157, %r6, 11;
	selp.b64 	%rd527, %rd526, %rd523, %p157;
	add.s64 	%rd16, %rd526, %rd525;
	setp.eq.s32 	%p158, %r6, 12;
	selp.b64 	%rd528, %rd16, %rd527, %p158;
	setp.lt.u32 	%p159, %r4, 32;
	setp.eq.s32 	%p160, %r400, 0;
	selp.b64 	%rd529, 0, %rd495, %p160;
	add.s64 	%rd530, %rd528, %rd529;
	selp.b64 	%rd573, %rd495, %rd530, %p159;
	setp.ne.s32 	%p161, %r4, 0;
	@%p161 bra 	$L__BB14_25;
	ld.shared.u64 	%rd535, [_ZZN3cub18CUB_300001_SM_10006detail4scan16DeviceScanKernelINS2_10policy_hubIllljN4cuda3std3__44plusIvEEE10Policy1000EPlSC_NS0_13ScanTileStateIlLb1EEES9_NS0_8NullTypeEjlLb0ESF_EEvT0_T1_T2_iT3_T4_T5_E12temp_storage+128];
	add.s64 	%rd531, %rd2, 512;
	add.s64 	%rd533, %rd16, %rd535;
	mov.b64 	%rd532, 101;
	// begin inline asm
	st.relaxed.gpu.v2.u64 [%rd531], {%rd532, %rd533};
	// end inline asm
	mov.b64 	%rd573, 0;
	bra.uni 	$L__BB14_25;
$L__BB14_6:
	add.s64 	%rd354, %rd4, %rd3;
	add.s64 	%rd355, %rd5, %rd354;
	add.s64 	%rd356, %rd6, %rd355;
	add.s64 	%rd357, %rd7, %rd356;
	add.s64 	%rd358, %rd8, %rd357;
	add.s64 	%rd359, %rd9, %rd358;
	add.s64 	%rd360, %rd10, %rd359;
	add.s64 	%rd361, %rd11, %rd360;
	add.s64 	%rd362, %rd12, %rd361;
	add.s64 	%rd18, %rd13, %rd362;
	mov.b64 	{%r409, %r414}, %rd18;
	mov.b32 	%r415, 1;
	mov.b32 	%r456, 0;
	mov.b32 	%r457, -1;
	// begin inline asm
	shfl.sync.up.b32 %r408, %r409, %r415, %r456, %r457;
	// end inline asm
	// begin inline asm
	shfl.sync.up.b32 %r413, %r414, %r415, %r456, %r457;
	// end inline asm
	mov.b64 	%rd363, {%r408, %r413};
	setp.lt.s32 	%p95, %r400, 1;
	selp.b64 	%rd364, 0, %rd363, %p95;
	add.s64 	%rd365, %rd364, %rd18;
	mov.b64 	{%r419, %r424}, %rd365;
	mov.b32 	%r425, 2;
	// begin inline asm
	shfl.sync.up.b32 %r418, %r419, %r425, %r456, %r457;
	// end inline asm
	// begin inline asm
	shfl.sync.up.b32 %r423, %r424, %r425, %r456, %r457;
	// end inline asm
	mov.b64 	%rd366, {%r418, %r423};
	setp.lt.s32 	%p96, %r400, 2;
	selp.b64 	%rd367, 0, %rd366, %p96;
	add.s64 	%rd368, %rd367, %rd365;
	mov.b64 	{%r429, %r434}, %rd368;
	mov.b32 	%r435, 4;
	// begin inline asm
	shfl.sync.up.b32 %r428, %r429, %r435, %r456, %r457;
	// end inline asm
	// begin inline asm
	shfl.sync.up.b32 %r433, %r434, %r435, %r456, %r457;
	// end inline asm
	mov.b64 	%rd369, {%r428, %r433};
	setp.lt.s32 	%p97, %r400, 4;
	selp.b64 	%rd370, 0, %rd369, %p97;
	add.s64 	%rd371, %rd370, %rd368;
	mov.b64 	{%r439, %r444}, %rd371;
	mov.b32 	%r445, 8;
	// begin inline asm
	shfl.sync.up.b32 %r438, %r439, %r445, %r456, %r457;
	// end inline asm
	// begin inline asm
	shfl.sync.up.b32 %r443, %r444, %r445, %r456, %r457;
	// end inline asm
	mov.b64 	%rd372, {%r438, %r443};
	setp.lt.s32 	%p98, %r400, 8;
	selp.b64 	%rd373, 0, %rd372, %p98;
	add.s64 	%rd374, %rd373, %rd371;
	mov.b64 	{%r449, %r454}, %rd374;
	mov.b32 	%r455, 16;
	// begin inline asm
	shfl.sync.up.b32 %r448, %r449, %r455, %r456, %r457;
	// end inline asm
	// begin inline asm
	shfl.sync.up.b32 %r453, %r454, %r455, %r456, %r457;
	// end inline asm
	mov.b64 	%rd375, {%r448, %r453};
	setp.lt.s32 	%p99, %r400, 16;
	selp.b64 	%rd376, 0, %rd375, %p99;
	add.s64 	%rd19, %rd376, %rd374;
	setp.ne.s32 	%p100, %r400, 31;
	@%p100 bra 	$L__BB14_8;
	shl.b32 	%r458, %r6, 3;
	mov.u32 	%r459, _ZZN3cub18CUB_300001_SM_10006detail4scan16DeviceScanKernelINS2_10policy_hubIllljN4cuda3std3__44plusIvEEE10Policy1000EPlSC_NS0_13ScanTileStateIlLb1EEES9_NS0_8NullTypeEjlLb0ESF_EEvT0_T1_T2_iT3_T4_T5_E12temp_storage;
	add.s32 	%r460, %r459, %r458;
	st.shared.u64 	[%r460+32], %rd19;
$L__BB14_8:
	sub.s64 	%rd377, %rd19, %rd18;
	bar.sync 	0;
	ld.shared.v2.u64 	{%rd378, %rd379}, [_ZZN3cub18CUB_300001_SM_10006detail4scan16DeviceScanKernelINS2_10policy_hubIllljN4cuda3std3__44plusIvEEE10Policy1000EPlSC_NS0_13ScanTileStateIlLb1EEES9_NS0_8NullTypeEjlLb0ESF_EEvT0_T1_T2_iT3_T4_T5_E12temp_storage+32];
	add.s64 	%rd380, %rd379, %rd378;
	setp.eq.s32 	%p101, %r6, 2;
	selp.b64 	%rd381, %rd380, %rd378, %p101;
	ld.shared.v2.u64 	{%rd382, %rd383}, [_ZZN3cub18CUB_300001_SM_10006detail4scan16DeviceScanKernelINS2_10policy_hubIllljN4cuda3std3__44plusIvEEE10Policy1000EPlSC_NS0_13ScanTileStateIlLb1EEES9_NS0_8NullTypeEjlLb0ESF_EEvT0_T1_T2_iT3_T4_T5_E12temp_storage+48];
	add.s64 	%rd384, %rd380, %rd382;
	setp.eq.s32 	%p102, %r6, 3;
	selp.b64 	%rd385, %rd384, %rd381, %p102;
	add.s64 	%rd386, %rd384, %rd383;
	setp.eq.s32 	%p103, %r6, 4;
	selp.b64 	%rd387, %rd386, %rd385, %p103;
	ld.shared.v2.u64 	{%rd388, %rd389}, [_ZZN3cub18CUB_300001_SM_10006detail4scan16DeviceScanKernelINS2_10policy_hubIllljN4cuda3std3__44plusIvEEE10Policy1000EPlSC_NS0_13ScanTileStateIlLb1EEES9_NS0_8NullTypeEjlLb0ESF_EEvT0_T1_T2_iT3_T4_T5_E12temp_storage+64];
	add.s64 	%rd390, %rd386, %rd388;
	setp.eq.s32 	%p104, %r6, 5;
	selp.b64 	%rd391, %rd390, %rd387, %p104;
	add.s64 	%rd392, %rd390, %rd389;
	setp.eq.s32 	%p105, %r6, 6;
	selp.b64 	%rd393, %rd392, %rd391, %p105;
	ld.shared.v2.u64 	{%rd394, %rd395}, [_ZZN3cub18CUB_300001_SM_10006detail4scan16DeviceScanKernelINS2_10policy_hubIllljN4cuda3std3__44plusIvEEE10Policy1000EPlSC_NS0_13ScanTileStateIlLb1EEES9_NS0_8NullTypeEjlLb0ESF_EEvT0_T1_T2_iT3_T4_T5_E12temp_storage+80];
	add.s64 	%rd396, %rd392, %rd394;
	setp.eq.s32 	%p106, %r6, 7;
	selp.b64 	%rd397, %rd396, %rd393, %p106;
	add.s64 	%rd398, %rd396, %rd395;
	setp.eq.s32 	%p107, %r6, 8;
	selp.b64 	%rd399, %rd398, %rd397, %p107;
	ld.shared.v2.u64 	{%rd400, %rd401}, [_ZZN3cub18CUB_300001_SM_10006detail4scan16DeviceScanKernelINS2_10policy_hubIllljN4cuda3std3__44plusIvEEE10Policy1000EPlSC_NS0_13ScanTileStateIlLb1EEES9_NS0_8NullTypeEjlLb0ESF_EEvT0_T1_T2_iT3_T4_T5_E12temp_storage+96];
	add.s64 	%rd402, %rd398, %rd400;
	setp.eq.s32 	%p108, %r6, 9;
	selp.b64 	%rd403, %rd402, %rd399, %p108;
	add.s64 	%rd404, %rd402, %rd401;
	setp.eq.s32 	%p109, %r6, 10;
	selp.b64 	%rd405, %rd404, %rd403, %p109;
	ld.shared.v2.u64 	{%rd406, %rd407}, [_ZZN3cub18CUB_300001_SM_10006detail4scan16DeviceScanKernelINS2_10policy_hubIllljN4cuda3std3__44plusIvEEE10Policy1000EPlSC_NS0_13ScanTileStateIlLb1EEES9_NS0_8NullTypeEjlLb0ESF_EEvT0_T1_T2_iT3_T4_T5_E12temp_storage+112];
	add.s64 	%rd408, %rd404, %rd406;
	setp.eq.s32 	%p110, %r6, 11;
	selp.b64 	%rd409, %rd408, %rd405, %p110;
	add.s64 	%rd410, %rd408, %rd407;
	setp.eq.s32 	%p111, %r6, 12;
	selp.b64 	%rd411, %rd410, %rd409, %p111;
	ld.shared.u64 	%rd412, [_ZZN3cub18CUB_300001_SM_10006detail4scan16DeviceScanKernelINS2_10policy_hubIllljN4cuda3std3__44plusIvEEE10Policy1000EPlSC_NS0_13ScanTileStateIlLb1EEES9_NS0_8NullTypeEjlLb0ESF_EEvT0_T1_T2_iT3_T4_T5_E12temp_storage+128];
	add.s64 	%rd20, %rd410, %rd412;
	setp.gt.u32 	%p112, %r4, 31;
	setp.lt.u32 	%p113, %r4, 32;
	setp.eq.s32 	%p114, %r400, 0;
	selp.b64 	%rd413, 0, %rd377, %p114;
	add.s64 	%rd572, %rd411, %rd413;
	selp.b64 	%rd22, %rd377, %rd572, %p113;
	@%p112 bra 	$L__BB14_24;
	setp.ne.s32 	%p115, %r4, 0;
	mul.wide.s32 	%rd414, %r683, 16;
	add.s64 	%rd23, %rd2, %rd414;
	@%p115 bra 	$L__BB14_11;
	st.shared.u64 	[_ZZN3cub18CUB_300001_SM_10006detail4scan16DeviceScanKernelINS2_10policy_hubIllljN4cuda3std3__44plusIvEEE10Policy1000EPlSC_NS0_13ScanTileStateIlLb1EEES9_NS0_8NullTypeEjlLb0ESF_EEvT0_T1_T2_iT3_T4_T5_E12temp_storage+24], %rd20;
	add.s64 	%rd415, %rd23, 512;
	mov.b64 	%rd416, 100;
	// begin inline asm
	st.relaxed.gpu.v2.u64 [%rd415], {%rd416, %rd20};
	// end inline asm
$L__BB14_11:
	not.b32 	%r463, %r4;
	add.s32 	%r464, %r683, %r463;
	mov.b32 	%r461, 710;
	// begin inline asm
	nanosleep.u32 %r461;
	// end inline asm
	mul.wide.s32 	%rd421, %r464, 16;
	add.s64 	%rd422, %rd2, %rd421;
	add.s64 	%rd420, %rd422, 512;
	// begin inline asm
	ld.relaxed.gpu.v2.u64 {%rd570, %rd567}, [%rd420];
	// end inline asm
	mov.b32 	%r684, 386;
$L__BB14_12:
	setp.eq.s64 	%p116, %rd570, 99;
	mov.b32 	%r465, -1;
	vote.sync.any.pred 	%p117, %p116, %r465;
	not.pred 	%p118, %p117;
	@%p118 bra 	$L__BB14_14;
	ld.param.u32 	%r680, [_ZN3cub18CUB_300001_SM_10006detail4scan16DeviceScanKernelINS2_10policy_hubIllljN4cuda3std3__44plusIvEEE10Policy1000EPlSC_NS0_13ScanTileStateIlLb1EEES9_NS0_8NullTypeEjlLb0ESF_EEvT0_T1_T2_iT3_T4_T5__param_3];
	shr.u32 	%r11, %r684, 1;
	mul.lo.s32 	%r605, %r683, 16807;
	and.b32  	%r683, %r605, 2147483647;
	sub.s32 	%r606, %r684, %r11;
	add.s32 	%r607, %r606, 1;
	rem.u32 	%r608, %r683, %r607;
	add.s32 	%r604, %r608, %r11;
	// begin inline asm
	nanosleep.u32 %r604;
	// end inline asm
	mov.u32 	%r609, %ctaid.x;
	add.s32 	%r610, %r680, %r609;
	mov.u32 	%r611, %tid.x;
	not.b32 	%r612, %r611;
	add.s32 	%r613, %r610, %r612;
	mul.wide.s32 	%rd470, %r613, 16;
	add.s64 	%rd471, %rd2, %rd470;
	add.s64 	%rd469, %rd471, 512;
	// begin inline asm
	ld.relaxed.gpu.v2.u64 {%rd570, %rd567}, [%rd469];
	// end inline asm
	mov.u32 	%r684, %r11;
	bra.uni 	$L__BB14_12;
$L__BB14_14:
	ld.param.u32 	%r679, [_ZN3cub18CUB_300001_SM_10006detail4scan16DeviceScanKernelINS2_10policy_hubIllljN4cuda3std3__44plusIvEEE10Policy1000EPlSC_NS0_13ScanTileStateIlLb1EEES9_NS0_8NullTypeEjlLb0ESF_EEvT0_T1_T2_iT3_T4_T5__param_3];
	mov.u32 	%r519, %ctaid.x;
	add.s32 	%r520, %r679, %r519;
	mov.u32 	%r521, %tid.x;
	not.b32 	%r522, %r521;
	add.s32 	%r687, %r520, %r522;
	setp.eq.s64 	%p119, %rd570, 101;
	mov.b32 	%r517, -1;
	vote.sync.ballot.b32 	%r523, %p119, %r517;
	// begin inline asm
	mov.u32 %r467, %lanemask_ge;
	// end inline asm
	and.b32  	%r524, %r523, %r467;
	or.b32  	%r525, %r524, -2147483648;
	add.s32 	%r526, %r525, -1;
	not.b32 	%r527, %r525;
	and.b32  	%r528, %r527, %r526;
	popc.b32 	%r471, %r528;
	mov.b64 	{%r469, %r474}, %rd567;
	mov.b32 	%r475, 1;
	// begin inline asm
	shfl.sync.down.b32 %r468, %r469, %r475, %r471, %r517;
	// end inline asm
	// begin inline asm
	shfl.sync.down.b32 %r473, %r474, %r475, %r471, %r517;
	// end inline asm
	mov.b64 	%rd423, {%r468, %r473};
	setp.lt.s32 	%p121, %r400, %r471;
	selp.b64 	%rd424, %rd423, 0, %p121;
	add.s64 	%rd425, %rd424, %rd567;
	mov.b64 	{%r479, %r484}, %rd425;
	mov.b32 	%r485, 2;
	// begin inline asm
	shfl.sync.down.b32 %r478, %r479, %r485, %r471, %r517;
	// end inline asm
	// begin inline asm
	shfl.sync.down.b32 %r483, %r484, %r485, %r471, %r517;
	// end inline asm
	mov.b64 	%rd426, {%r478, %r483};
	add.s32 	%r529, %r400, 2;
	setp.gt.s32 	%p122, %r529, %r471;
	selp.b64 	%rd427, 0, %rd426, %p122;
	add.s64 	%rd428, %rd427, %rd425;
	mov.b64 	{%r489, %r494}, %rd428;
	mov.b32 	%r495, 4;
	// begin inline asm
	shfl.sync.down.b32 %r488, %r489, %r495, %r471, %r517;
	// end inline asm
	// begin inline asm
	shfl.sync.down.b32 %r493, %r494, %r495, %r471, %r517;
	// end inline asm
	mov.b64 	%rd429, {%r488, %r493};
	add.s32 	%r530, %r400, 4;
	setp.gt.s32 	%p123, %r530, %r471;
	selp.b64 	%rd430, 0, %rd429, %p123;
	add.s64 	%rd431, %rd430, %rd428;
	mov.b64 	{%r499, %r504}, %rd431;
	mov.b32 	%r505, 8;
	// begin inline asm
	shfl.sync.down.b32 %r498, %r499, %r505, %r471, %r517;
	// end inline asm
	// begin inline asm
	shfl.sync.down.b32 %r503, %r504, %r505, %r471, %r517;
	// end inline asm
	mov.b64 	%rd432, {%r498, %r503};
	add.s32 	%r531, %r400, 8;
	setp.gt.s32 	%p124, %r531, %r471;
	selp.b64 	%rd433, 0, %rd432, %p124;
	add.s64 	%rd434, %rd433, %rd431;
	mov.b64 	{%r509, %r514}, %rd434;
	mov.b32 	%r515, 16;
	// begin inline asm
	shfl.sync.down.b32 %r508, %r509, %r515, %r471, %r517;
	// end inline asm
	// begin inline asm
	shfl.sync.down.b32 %r513, %r514, %r515, %r471, %r517;
	// end inline asm
	mov.b64 	%rd435, {%r508, %r513};
	add.s32 	%r532, %r400, 16;
	setp.gt.s32 	%p125, %r532, %r471;
	selp.b64 	%rd436, 0, %rd435, %p125;
	add.s64 	%rd569, %rd436, %rd434;
	add.s64 	%rd33, %rd2, 512;
	mov.b32 	%r686, 386;
$L__BB14_15:
	setp.ne.s64 	%p126, %rd570, 101;
	mov.b32 	%r533, -1;
	vote.sync.all.pred 	%p127, %p126, %r533;
	not.pred 	%p128, %p127;
	@%p128 bra 	$L__BB14_20;
	shr.u32 	%r686, %r686, 1;
	mul.wide.s32 	%rd445, %r687, 16;
	add.s64 	%rd446, %rd33, %rd445;
	add.s64 	%rd444, %rd446, -512;
	// begin inline asm
	ld.relaxed.gpu.v2.u64 {%rd570, %rd571}, [%rd444];
	// end inline asm
	mov.u32 	%r689, %r686;
$L__BB14_17:
	setp.eq.s64 	%p132, %rd570, 99;
	mov.b32 	%r537, -1;
	vote.sync.any.pred 	%p133, %p132, %r537;
	not.pred 	%p134, %p133;
	@%p134 bra 	$L__BB14_19;
	shr.u32 	%r21, %r689, 1;
	mul.lo.s32 	%r600, %r683, 16807;
	and.b32  	%r683, %r600, 2147483647;
	sub.s32 	%r601, %r689, %r21;
	add.s32 	%r602, %r601, 1;
	rem.u32 	%r603, %r683, %r602;
	add.s32 	%r599, %r603, %r21;
	// begin inline asm
	nanosleep.u32 %r599;
	// end inline asm
	mul.wide.s32 	%rd465, %r687, 16;
	add.s64 	%rd466, %rd33, %rd465;
	add.s64 	%rd464, %rd466, -512;
	// begin inline asm
	ld.relaxed.gpu.v2.u64 {%rd570, %rd571}, [%rd464];
	// end inline asm
	mov.u32 	%r689, %r21;
	bra.uni 	$L__BB14_17;
$L__BB14_19:
	setp.eq.s64 	%p135, %rd570, 101;
	mov.b32 	%r588, -1;
	vote.sync.ballot.b32 	%r589, %p135, %r588;
	and.b32  	%r590, %r589, %r467;
	or.b32  	%r591, %r590, -2147483648;
	add.s32 	%r592, %r591, -1;
	not.b32 	%r593, %r591;
	and.b32  	%r594, %r593, %r592;
	popc.b32 	%r542, %r594;
	mov.b64 	{%r540, %r545}, %rd571;
	mov.b32 	%r546, 1;
	// begin inline asm
	shfl.sync.down.b32 %r539, %r540, %r546, %r542, %r588;
	// end inline asm
	// begin inline asm
	shfl.sync.down.b32 %r544, %r545, %r546, %r542, %r588;
	// end inline asm
	mov.b64 	%rd447, {%r539, %r544};
	setp.lt.s32 	%p137, %r400, %r542;
	selp.b64 	%rd448, %rd447, 0, %p137;
	add.s64 	%rd449, %rd448, %rd571;
	mov.b64 	{%r550, %r555}, %rd449;
	mov.b32 	%r556, 2;
	// begin inline asm
	shfl.sync.down.b32 %r549, %r550, %r556, %r542, %r588;
	// end inline asm
	// begin inline asm
	shfl.sync.down.b32 %r554, %r555, %r556, %r542, %r588;
	// end inline asm
	mov.b64 	%rd450, {%r549, %r554};
	add.s32 	%r595, %r400, 2;
	setp.gt.s32 	%p138, %r595, %r542;
	selp.b64 	%rd451, 0, %rd450, %p138;
	add.s64 	%rd452, %rd449, %rd451;
	mov.b64 	{%r560, %r565}, %rd452;
	mov.b32 	%r566, 4;
	// begin inline asm
	shfl.sync.down.b32 %r559, %r560, %r566, %r542, %r588;
	// end inline asm
	// begin inline asm
	shfl.sync.down.b32 %r564, %r565, %r566, %r542, %r588;
	// end inline asm
	mov.b64 	%rd453, {%r559, %r564};
	add.s32 	%r596, %r400, 4;
	setp.gt.s32 	%p139, %r596, %r542;
	selp.b64 	%rd454, 0, %rd453, %p139;
	add.s64 	%rd455, %rd454, %rd452;
	mov.b64 	{%r570, %r575}, %rd455;
	mov.b32 	%r576, 8;
	// begin inline asm
	shfl.sync.down.b32 %r569, %r570, %r576, %r542, %r588;
	// end inline asm
	// begin inline asm
	shfl.sync.down.b32 %r574, %r575, %r576, %r542, %r588;
	// end inline asm
	mov.b64 	%rd456, {%r569, %r574};
	add.s32 	%r597, %r400, 8;
	setp.gt.s32 	%p140, %r597, %r542;
	selp.b64 	%rd457, 0, %rd456, %p140;
	add.s64 	%rd458, %rd457, %rd455;
	mov.b64 	{%r580, %r585}, %rd458;
	mov.b32 	%r586, 16;
	// begin inline asm
	shfl.sync.down.b32 %r579, %r580, %r586, %r542, %r588;
	// end inline asm
	// begin inline asm
	shfl.sync.down.b32 %r584, %r585, %r586, %r542, %r588;
	// end inline asm
	mov.b64 	%rd459, {%r579, %r584};
	add.s32 	%r598, %r400, 16;
	setp.gt.s32 	%p141, %r598, %r542;
	selp.b64 	%rd460, 0, %rd459, %p141;
	add.s64 	%rd461, %rd458, %rd569;
	add.s64 	%rd569, %rd461, %rd460;
	add.s32 	%r687, %r687, -32;
	bra.uni 	$L__BB14_15;
$L__BB14_20:
	mov.u32 	%r535, %tid.x;
	setp.ne.s32 	%p129, %r535, 0;
	@%p129 bra 	$L__BB14_22;
	add.s64 	%rd439, %rd569, %rd20;
	add.s64 	%rd437, %rd23, 512;
	mov.b64 	%rd438, 101;
	// begin inline asm
	st.relaxed.gpu.v2.u64 [%rd437], {%rd438, %rd439};
	// end inline asm
	st.shared.u64 	[_ZZN3cub18CUB_300001_SM_10006detail4scan16DeviceScanKernelINS2_10policy_hubIllljN4cuda3std3__44plusIvEEE10Policy1000EPlSC_NS0_13ScanTileStateIlLb1EEES9_NS0_8NullTypeEjlLb0ESF_EEvT0_T1_T2_iT3_T4_T5_E12temp_storage+8], %rd569;
	st.shared.u64 	[_ZZN3cub18CUB_300001_SM_10006detail4scan16DeviceScanKernelINS2_10policy_hubIllljN4cuda3std3__44plusIvEEE10Policy1000EPlSC_NS0_13ScanTileStateIlLb1EEES9_NS0_8NullTypeEjlLb0ESF_EEvT0_T1_T2_iT3_T4_T5_E12temp_storage+16], %rd439;
$L__BB14_22:
	setp.ne.s32 	%p130, %r400, 0;
	mov.u64 	%rd572, %rd22;
	@%p130 bra 	$L__BB14_24;
	st.shared.u64 	[_ZZN3cub18CUB_300001_SM_10006detail4scan16DeviceScanKernelINS2_10policy_hubIllljN4cuda3std3__44plusIvEEE10Policy1000EPlSC_NS0_13ScanTileStateIlLb1EEES9_NS0_8NullTypeEjlLb0ESF_EEvT0_T1_T2_iT3_T4_T5_E12temp_storage+152], %rd569;
	mov.u64 	%rd572, %rd569;
$L__BB14_24:
	bar.sync 	0;
	mov.u32 	%r536, %tid.x;
	setp.eq.s32 	%p131, %r536, 0;
	ld.shared.u64 	%rd440, [_ZZN3cub18CUB_300001_SM_10006detail4scan16DeviceScanKernelINS2_10policy_hubIllljN4cuda3std3__44plusIvEEE10Policy1000EPlSC_NS0_13ScanTileStateIlLb1EEES9_NS0_8NullTypeEjlLb0ESF_EEvT0_T1_T2_iT3_T4_T5_E12temp_storage+152];
	selp.b64 	%rd441, 0, %rd440, %p131;
	add.s64 	%rd573, %rd441, %rd572;
$L__BB14_25:
	ld.param.u32 	%r681, [_ZN3cub18CUB_300001_SM_10006detail4scan16DeviceScanKernelINS2_10policy_hubIllljN4cuda3std3__44plusIvEEE10Policy1000EPlSC_NS0_13ScanTileStateIlLb1EEES9_NS0_8NullTypeEjlLb0ESF_EEvT0_T1_T2_iT3_T4_T5__param_3];
	ld.param.u64 	%rd565, [_ZN3cub18CUB_300001_SM_10006detail4scan16DeviceScanKernelINS2_10policy_hubIllljN4cuda3std3__44plusIvEEE10Policy1000EPlSC_NS0_13ScanTileStateIlLb1EEES9_NS0_8NullTypeEjlLb0ESF_EEvT0_T1_T2_iT3_T4_T5__param_1];
	add.s64 	%rd536, %rd573, %rd3;
	add.s64 	%rd537, %rd4, %rd536;
	add.s64 	%rd538, %rd5, %rd537;
	add.s64 	%rd539, %rd6, %rd538;
	add.s64 	%rd540, %rd7, %rd539;
	add.s64 	%rd541, %rd8, %rd540;
	add.s64 	%rd542, %rd9, %rd541;
	add.s64 	%rd543, %rd10, %rd542;
	add.s64 	%rd544, %rd11, %rd543;
	add.s64 	%rd545, %rd12, %rd544;
	add.s64 	%rd546, %rd13, %rd545;
	bar.sync 	0;
	st.shared.u64 	[%r8], %rd536;
	st.shared.u64 	[%r8+8], %rd537;
	st.shared.u64 	[%r8+16], %rd538;
	st.shared.u64 	[%r8+24], %rd539;
	st.shared.u64 	[%r8+32], %rd540;
	st.shared.u64 	[%r8+40], %rd541;
	st.shared.u64 	[%r8+48], %rd542;
	st.shared.u64 	[%r8+56], %rd543;
	st.shared.u64 	[%r8+64], %rd544;
	st.shared.u64 	[%r8+72], %rd545;
	st.shared.u64 	[%r8+80], %rd546;
	bar.warp.sync 	-1;
	ld.shared.u64 	%rd547, [%r7];
	ld.shared.u64 	%rd548, [%r7+256];
	ld.shared.u64 	%rd549, [%r7+512];
	ld.shared.u64 	%rd550, [%r7+768];
	ld.shared.u64 	%rd551, [%r7+1024];
	ld.shared.u64 	%rd552, [%r7+1280];
	ld.shared.u64 	%rd553, [%r7+1536];
	ld.shared.u64 	%rd554, [%r7+1792];
	ld.shared.u64 	%rd555, [%r7+2048];
	ld.shared.u64 	%rd556, [%r7+2304];
	ld.shared.u64 	%rd557, [%r7+2560];
	cvta.to.global.u64 	%rd558, %rd565;
	mov.u32 	%r667, %tid.x;
	and.b32  	%r668, %r667, 992;
	mul.lo.s32 	%r669, %r668, 11;
	and.b32  	%r670, %r667, 31;
	or.b32  	%r671, %r669, %r670;
	cvt.u64.u32 	%rd559, %r671;
	mov.u32 	%r672, %ctaid.x;
	add.s32 	%r673, %r681, %r672;
	mul.lo.s32 	%r674, %r673, 4576;
	cvt.u64.u32 	%rd560, %r674;
	add.s64 	%rd561, %rd559, %rd560;
	shl.b64 	%rd562, %rd561, 3;
	add.s64 	%rd563, %rd558, %rd562;
	st.global.u64 	[%rd563], %rd547;
	st.global.u64 	[%rd563+256], %rd548;
	st.global.u64 	[%rd563+512], %rd549;
	st.global.u64 	[%rd563+768], %rd550;
	st.global.u64 	[%rd563+1024], %rd551;
	st.global.u64 	[%rd563+1280], %rd552;
	st.global.u64 	[%rd563+1536], %rd553;
	st.global.u64 	[%rd563+1792], %rd554;
	st.global.u64 	[%rd563+2048], %rd555;
	st.global.u64 	[%rd563+2304], %rd556;
	st.global.u64 	[%rd563+2560], %rd557;
	bra.uni 	$L__BB14_96;
$L__BB14_26:
	setp.eq.s32 	%p2, %r3, 0;
	@%p2 bra 	$L__BB14_96;
	mul.wide.u32 	%rd129, %r2, 8;
	add.s64 	%rd130, %rd1, %rd129;
	mov.u32 	%r24, %tid.x;
	ld.global.u64 	%rd584, [%rd130];
	and.b32  	%r49, %r24, 31;
	and.b32  	%r50, %r24, 992;
	mul.lo.s32 	%r51, %r50, 11;
	or.b32  	%r25, %r51, %r49;
	setp.ge.u32 	%p3, %r25, %r3;
	shl.b32 	%r52, %r25, 3;
	cvt.u64.u32 	%rd131, %r52;
	add.s64 	%rd49, %rd130, %rd131;
	mov.u64 	%rd574, %rd584;
	@%p3 bra 	$L__BB14_29;
	ld.global.u64 	%rd574, [%rd49];
$L__BB14_29:
	add.s32 	%r53, %r25, 32;
	setp.ge.u32 	%p4, %r53, %r3;
	mov.u64 	%rd575, %rd584;
	@%p4 bra 	$L__BB14_31;
	ld.global.u64 	%rd575, [%rd49+256];
$L__BB14_31:
	add.s32 	%r54, %r25, 64;
	setp.ge.u32 	%p5, %r54, %r3;
	mov.u64 	%rd576, %rd584;
	@%p5 bra 	$L__BB14_33;
	ld.global.u64 	%rd576, [%rd49+512];
$L__BB14_33:
	add.s32 	%r55, %r25, 96;
	setp.ge.u32 	%p6, %r55, %r3;
	mov.u64 	%rd577, %rd584;
	@%p6 bra 	$L__BB14_35;
	ld.global.u64 	%rd577, [%rd49+768];
$L__BB14_35:
	add.s32 	%r56, %r25, 128;
	setp.ge.u32 	%p7, %r56, %r3;
	mov.u64 	%rd578, %rd584;
	@%p7 bra 	$L__BB14_37;
	ld.global.u64 	%rd578, [%rd49+1024];
$L__BB14_37:
	add.s32 	%r57, %r25, 160;
	setp.ge.u32 	%p8, %r57, %r3;
	mov.u64 	%rd579, %rd584;
	@%p8 bra 	$L__BB14_39;
	ld.global.u64 	%rd579, [%rd49+1280];
$L__BB14_39:
	add.s32 	%r58, %r25, 192;
	setp.ge.u32 	%p9, %r58, %r3;
	mov.u64 	%rd580, %rd584;
	@%p9 bra 	$L__BB14_41;
	ld.global.u64 	%rd580, [%rd49+1536];
$L__BB14_41:
	add.s32 	%r59, %r25, 224;
	setp.ge.u32 	%p10, %r59, %r3;
	mov.u64 	%rd581, %rd584;
	@%p10 bra 	$L__BB14_43;
	ld.global.u64 	%rd581, [%rd49+1792];
$L__BB14_43:
	add.s32 	%r60, %r25, 256;
	setp.ge.u32 	%p11, %r60, %r3;
	mov.u64 	%rd582, %rd584;
	@%p11 bra 	$L__BB14_45;
	ld.global.u64 	%rd582, [%rd49+2048];
$L__BB14_45:
	add.s32 	%r61, %r25, 288;
	setp.ge.u32 	%p12, %r61, %r3;
	mov.u64 	%rd583, %rd584;
	@%p12 bra 	$L__BB14_47;
	ld.global.u64 	%rd583, [%rd49+2304];
$L__BB14_47:
	add.s32 	%r62, %r25, 320;
	setp.ge.u32 	%p13, %r62, %r3;
	@%p13 bra 	$L__BB14_49;
	ld.global.u64 	%rd584, [%rd49+2560];
$L__BB14_49:
	// begin inline asm
	mov.u32 %r63, %laneid;
	// end inline asm
	shr.u32 	%r27, %r24, 5;
	mad.lo.s32 	%r64, %r27, 352, %r63;
	shl.b32 	%r65, %r64, 3;
	mov.u32 	%r66, _ZZN3cub18CUB_300001_SM_10006detail4scan16DeviceScanKernelINS2_10policy_hubIllljN4cuda3std3__44plusIvEEE10Policy1000EPlSC_NS0_13ScanTileStateIlLb1EEES9_NS0_8NullTypeEjlLb0ESF_EEvT0_T1_T2_iT3_T4_T5_E12temp_storage;
	add.s32 	%r28, %r66, %r65;
	st.shared.u64 	[%r28], %rd574;
	st.shared.u64 	[%r28+256], %rd575;
	st.shared.u64 	[%r28+512], %rd576;
	st.shared.u64 	[%r28+768], %rd577;
	st.shared.u64 	[%r28+1024], %rd578;
	st.shared.u64 	[%r28+1280], %rd579;
	st.shared.u64 	[%r28+1536], %rd580;
	st.shared.u64 	[%r28+1792], %rd581;
	st.shared.u64 	[%r28+2048], %rd582;
	st.shared.u64 	[%r28+2304], %rd583;
	st.shared.u64 	[%r28+2560], %rd584;
	bar.warp.sync 	-1;
	mad.lo.s32 	%r29, %r63, 80, %r28;
	ld.shared.u64 	%rd72, [%r29];
	ld.shared.u64 	%rd73, [%r29+8];
	ld.shared.u64 	%rd74, [%r29+16];
	ld.shared.u64 	%rd75, [%r29+24];
	ld.shared.u64 	%rd76, [%r29+32];
	ld.shared.u64 	%rd77, [%r29+40];
	ld.shared.u64 	%rd78, [%r29+48];
	ld.shared.u64 	%rd79, [%r29+56];
	ld.shared.u64 	%rd80, [%r29+64];
	ld.shared.u64 	%rd81, [%r29+72];
	ld.shared.u64 	%rd82, [%r29+80];
	bar.sync 	0;
	setp.ne.s32 	%p14, %r683, 0;
	@%p14 bra 	$L__BB14_53;
	add.s64 	%rd261, %rd73, %rd72;
	add.s64 	%rd262, %rd74, %rd261;
	add.s64 	%rd263, %rd75, %rd262;
	add.s64 	%rd264, %rd76, %rd263;
	add.s64 	%rd265, %rd77, %rd264;
	add.s64 	%rd266, %rd78, %rd265;
	add.s64 	%rd267, %rd79, %rd266;
	add.s64 	%rd268, %rd80, %rd267;
	add.s64 	%rd269, %rd81, %rd268;
	add.s64 	%rd83, %rd82, %rd269;
	mov.b64 	{%r275, %r280}, %rd83;
	mov.b32 	%r281, 1;
	mov.b32 	%r322, 0;
	mov.b32 	%r323, -1;
	// begin inline asm
	shfl.sync.up.b32 %r274, %r275, %r281, %r322, %r323;
	// end inline asm
	// begin inline asm
	shfl.sync.up.b32 %r279, %r280, %r281, %r322, %r323;
	// end inline asm
	mov.b64 	%rd270, {%r274, %r279};
	setp.lt.s32 	%p62, %r63, 1;
	selp.b64 	%rd271, 0, %rd270, %p62;
	add.s64 	%rd272, %rd271, %rd83;
	mov.b64 	{%r285, %r290}, %rd272;
	mov.b32 	%r291, 2;
	// begin inline asm
	shfl.sync.up.b32 %r284, %r285, %r291, %r322, %r323;
	// end inline asm
	// begin inline asm
	shfl.sync.up.b32 %r289, %r290, %r291, %r322, %r323;
	// end inline asm
	mov.b64 	%rd273, {%r284, %r289};
	setp.lt.s32 	%p63, %r63, 2;
	selp.b64 	%rd274, 0, %rd273, %p63;
	add.s64 	%rd275, %rd274, %rd272;
	mov.b64 	{%r295, %r300}, %rd275;
	mov.b32 	%r301, 4;
	// begin inline asm
	shfl.sync.up.b32 %r294, %r295, %r301, %r322, %r323;
	// end inline asm
	// begin inline asm
	shfl.sync.up.b32 %r299, %r300, %r301, %r322, %r323;
	// end inline asm
	mov.b64 	%rd276, {%r294, %r299};
	setp.lt.s32 	%p64, %r63, 4;
	selp.b64 	%rd277, 0, %rd276, %p64;
	add.s64 	%rd278, %rd277, %rd275;
	mov.b64 	{%r305, %r310}, %rd278;
	mov.b32 	%r311, 8;
	// begin inline asm
	shfl.sync.up.b32 %r304, %r305, %r311, %r322, %r323;
	// end inline asm
	// begin inline asm
	shfl.sync.up.b32 %r309, %r310, %r311, %r322, %r323;
	// end inline asm
	mov.b64 	%rd279, {%r304, %r309};
	setp.lt.s32 	%p65, %r63, 8;
	selp.b64 	%rd280, 0, %rd279, %p65;
	add.s64 	%rd281, %rd280, %rd278;
	mov.b64 	{%r315, %r320}, %rd281;
	mov.b32 	%r321, 16;
	// begin inline asm
	shfl.sync.up.b32 %r314, %r315, %r321, %r322, %r323;
	// end inline asm
	// begin inline asm
	shfl.sync.up.b32 %r319, %r320, %r321, %r322, %r323;
	// end inline asm
	mov.b64 	%rd282, {%r314, %r319};
	setp.lt.s32 	%p66, %r63, 16;
	selp.b64 	%rd283, 0, %rd282, %p66;
	add.s64 	%rd84, %rd283, %rd281;
	setp.ne.s32 	%p67, %r63, 31;
	@%p67 bra 	$L__BB14_52;
	shl.b32 	%r324, %r27, 3;
	mov.u32 	%r325, _ZZN3cub18CUB_300001_SM_10006detail4scan16DeviceScanKernelINS2_10policy_hubIllljN4cuda3std3__44plusIvEEE10Policy1000EPlSC_NS0_13ScanTileStateIlLb1EEES9_NS0_8NullTypeEjlLb0ESF_EEvT0_T1_T2_iT3_T4_T5_E12temp_storage;
	add.s32 	%r326, %r325, %r324;
	st.shared.u64 	[%r326+32], %rd84;
$L__BB14_52:
	sub.s64 	%rd284, %rd84, %rd83;
	bar.sync 	0;
	ld.shared.v2.u64 	{%rd285, %rd286}, [_ZZN3cub18CUB_300001_SM_10006detail4scan16DeviceScanKernelINS2_10policy_hubIllljN4cuda3std3__44plusIvEEE10Policy1000EPlSC_NS0_13ScanTileStateIlLb1EEES9_NS0_8NullTypeEjlLb0ESF_EEvT0_T1_T2_iT3_T4_T5_E12temp_storage+32];
	add.s64 	%rd287, %rd286, %rd285;
	setp.eq.s32 	%p68, %r27, 2;
	selp.b64 	%rd288, %rd287, %rd285, %p68;
	ld.shared.v2.u64 	{%rd289, %rd290}, [_ZZN3cub18CUB_300001_SM_10006detail4scan16DeviceScanKernelINS2_10policy_hubIllljN4cuda3std3__44plusIvEEE10Policy1000EPlSC_NS0_13ScanTileStateIlLb1EEES9_NS0_8NullTypeEjlLb0ESF_EEvT0_T1_T2_iT3_T4_T5_E12temp_storage+48];
	add.s64 	%rd291, %rd287, %rd289;
	setp.eq.s32 	%p69, %r27, 3;
	selp.b64 	%rd292, %rd291, %rd288, %p69;
	add.s64 	%rd293, %rd291, %rd290;
	setp.eq.s32 	%p70, %r27, 4;
	selp.b64 	%rd294, %rd293, %rd292, %p70;
	ld.shared.v2.u64 	{%rd295, %rd296}, [_ZZN3cub18CUB_300001_SM_10006detail4scan16DeviceScanKernelINS2_10policy_hubIllljN4cuda3std3__44plusIvEEE10Policy1000EPlSC_NS0_13ScanTileStateIlLb1EEES9_NS0_8NullTypeEjlLb0ESF_EEvT0_T1_T2_iT3_T4_T5_E12temp_storage+64];
	add.s64 	%rd297, %rd293, %rd295;
	setp.eq.s32 	%p71, %r27, 5;
	selp.b64 	%rd298, %rd297, %rd294, %p71;
	add.s64 	%rd299, %rd297, %rd296;
	setp.eq.s32 	%p72, %r27, 6;
	selp.b64 	%rd300, %rd299, %rd298, %p72;
	ld.shared.v2.u64 	{%rd301, %rd302}, [_ZZN3cub18CUB_300001_SM_10006detail4scan16DeviceScanKernelINS2_10policy_hubIllljN4cuda3std3__44plusIvEEE10Policy1000EPlSC_NS0_13ScanTileStateIlLb1EEES9_NS0_8NullTypeEjlLb0ESF_EEvT0_T1_T2_iT3_T4_T5_E12temp_storage+80];
	add.s64 	%rd303, %rd299, %rd301;
	setp.eq.s32 	%p73, %r27, 7;
	selp.b64 	%rd304, %rd303, %rd300, %p73;
	add.s64 	%rd305, %rd303, %rd302;
	setp.eq.s32 	%p74, %r27, 8;
	selp.b64 	%rd306, %rd305, %rd304, %p74;
	ld.shared.v2.u64 	{%rd307, %rd308}, [_ZZN3cub18CUB_300001_SM_10006detail4scan16DeviceScanKernelINS2_10policy_hubIllljN4cuda3std3__44plusIvEEE10Policy1000EPlSC_NS0_13ScanTileStateIlLb1EEES9_NS0_8NullTypeEjlLb0ESF_EEvT0_T1_T2_iT3_T4_T5_E12temp_storage+96];
	add.s64 	%rd309, %rd305, %rd307;
	setp.eq.s32 	%p75, %r27, 9;
	selp.b64 	%rd310, %rd309, %rd306, %p75;
	add.s64 	%rd311, %rd309, %rd308;
	setp.eq.s32 	%p76, %r27, 10;
	selp.b64 	%rd312, %rd311, %rd310, %p76;
	ld.shared.v2.u64 	{%rd313, %rd314}, [_ZZN3cub18CUB_300001_SM_10006detail4scan16DeviceScanKernelINS2_10policy_hubIllljN4cuda3std3__44plusIvEEE10Policy1000EPlSC_NS0_13ScanTileStateIlLb1EEES9_NS0_8NullTypeEjlLb0ESF_EEvT0_T1_T2_iT3_T4_T5_E12temp_storage+112];
	add.s64 	%rd315, %rd311, %rd313;
	setp.eq.s32 	%p77, %r27, 11;
	selp.b64 	%rd316, %rd315, %rd312, %p77;
	add.s64 	%rd317, %rd315, %rd314;
	setp.eq.s32 	%p78, %r27, 12;
	selp.b64 	%rd318, %rd317, %rd316, %p78;
	setp.lt.u32 	%p79, %r24, 32;
	setp.eq.s32 	%p80, %r63, 0;
	selp.b64 	%rd319, 0, %rd284, %p80;
	add.s64 	%rd320, %rd318, %rd319;
	selp.b64 	%rd321, %rd284, %rd320, %p79;
	setp.eq.s32 	%p81, %r24, 0;
	selp.b64 	%rd592, 0, %rd321, %p81;
	bra.uni 	$L__BB14_72;
$L__BB14_53:
	add.s64 	%rd132, %rd73, %rd72;
	add.s64 	%rd133, %rd74, %rd132;
	add.s64 	%rd134, %rd75, %rd133;
	add.s64 	%rd135, %rd76, %rd134;
	add.s64 	%rd136, %rd77, %rd135;
	add.s64 	%rd137, %rd78, %rd136;
	add.s64 	%rd138, %rd79, %rd137;
	add.s64 	%rd139, %rd80, %rd138;
	add.s64 	%rd140, %rd81, %rd139;
	add.s64 	%rd141, %rd82, %rd140;
	mov.b64 	{%r68, %r73}, %rd141;
	mov.b32 	%r74, 1;
	mov.b32 	%r115, 0;
	mov.b32 	%r116, -1;
	// begin inline asm
	shfl.sync.up.b32 %r67, %r68, %r74, %r115, %r116;
	// end inline asm
	// begin inline asm
	shfl.sync.up.b32 %r72, %r73, %r74, %r115, %r116;
	// end inline asm
	mov.b64 	%rd142, {%r67, %r72};
	setp.lt.s32 	%p15, %r63, 1;
	selp.b64 	%rd143, 0, %rd142, %p15;
	add.s64 	%rd144, %rd143, %rd141;
	mov.b64 	{%r78, %r83}, %rd144;
	mov.b32 	%r84, 2;
	// begin inline asm
	shfl.sync.up.b32 %r77, %r78, %r84, %r115, %r116;
	// end inline asm
	// begin inline asm
	shfl.sync.up.b32 %r82, %r83, %r84, %r115, %r116;
	// end inline asm
	mov.b64 	%rd145, {%r77, %r82};
	setp.lt.s32 	%p16, %r63, 2;
	selp.b64 	%rd146, 0, %rd145, %p16;
	add.s64 	%rd147, %rd146, %rd144;
	mov.b64 	{%r88, %r93}, %rd147;
	mov.b32 	%r94, 4;
	// begin inline asm
	shfl.sync.up.b32 %r87, %r88, %r94, %r115, %r116;
	// end inline asm
	// begin inline asm
	shfl.sync.up.b32 %r92, %r93, %r94, %r115, %r116;
	// end inline asm
	mov.b64 	%rd148, {%r87, %r92};
	setp.lt.s32 	%p17, %r63, 4;
	selp.b64 	%rd149, 0, %rd148, %p17;
	add.s64 	%rd150, %rd149, %rd147;
	mov.b64 	{%r98, %r103}, %rd150;
	mov.b32 	%r104, 8;
	// begin inline asm
	shfl.sync.up.b32 %r97, %r98, %r104, %r115, %r116;
	// end inline asm
	// begin inline asm
	shfl.sync.up.b32 %r102, %r103, %r104, %r115, %r116;
	// end inline asm
	mov.b64 	%rd151, {%r97, %r102};
	setp.lt.s32 	%p18, %r63, 8;
	selp.b64 	%rd152, 0, %rd151, %p18;
	add.s64 	%rd153, %rd152, %rd150;
	mov.b64 	{%r108, %r113}, %rd153;
	mov.b32 	%r114, 16;
	// begin inline asm
	shfl.sync.up.b32 %r107, %r108, %r114, %r115, %r116;
	// end inline asm
	// begin inline asm
	shfl.sync.up.b32 %r112, %r113, %r114, %r115, %r116;
	// end inline asm
	mov.b64 	%rd154, {%r107, %r112};
	setp.lt.s32 	%p19, %r63, 16;
	selp.b64 	%rd155, 0, %rd154, %p19;
	add.s64 	%rd86, %rd155, %rd153;
	setp.ne.s32 	%p20, %r63, 31;
	@%p20 bra 	$L__BB14_55;
	shl.b32 	%r117, %r27, 3;
	mov.u32 	%r118, _ZZN3cub18CUB_300001_SM_10006detail4scan16DeviceScanKernelINS2_10policy_hubIllljN4cuda3std3__44plusIvEEE10Policy1000EPlSC_NS0_13ScanTileStateIlLb1EEES9_NS0_8NullTypeEjlLb0ESF_EEvT0_T1_T2_iT3_T4_T5_E12temp_storage;
	add.s32 	%r119, %r118, %r117;
	st.shared.u64 	[%r119+32], %rd86;
$L__BB14_55:
	add.s64 	%rd156, %rd73, %rd72;
	add.s64 	%rd157, %rd74, %rd156;
	add.s64 	%rd158, %rd75, %rd157;
	add.s64 	%rd159, %rd76, %rd158;
	add.s64 	%rd160, %rd77, %rd159;
	add.s64 	%rd161, %rd78, %rd160;
	add.s64 	%rd162, %rd79, %rd161;
	add.s64 	%rd163, %rd80, %rd162;
	add.s64 	%rd164, %rd81, %rd163;
	add.s64 	%rd165, %rd82, %rd164;
	sub.s64 	%rd166, %rd86, %rd165;
	bar.sync 	0;
	ld.shared.v2.u64 	{%rd167, %rd168}, [_ZZN3cub18CUB_300001_SM_10006detail4scan16DeviceScanKernelINS2_10policy_hubIllljN4cuda3std3__44plusIvEEE10Policy1000EPlSC_NS0_13ScanTileStateIlLb1EEES9_NS0_8NullTypeEjlLb0ESF_EEvT0_T1_T2_iT3_T4_T5_E12temp_storage+32];
	add.s64 	%rd169, %rd168, %rd167;
	setp.eq.s32 	%p21, %r27, 2;
	selp.b64 	%rd170, %rd169, %rd167, %p21;
	ld.shared.v2.u64 	{%rd171, %rd172}, [_ZZN3cub18CUB_300001_SM_10006detail4scan16DeviceScanKernelINS2_10policy_hubIllljN4cuda3std3__44plusIvEEE10Policy1000EPlSC_NS0_13ScanTileStateIlLb1EEES9_NS0_8NullTypeEjlLb0ESF_EEvT0_T1_T2_iT3_T4_T5_E12temp_storage+48];
	add.s64 	%rd173, %rd169, %rd171;
	setp.eq.s32 	%p22, %r27, 3;
	selp.b64 	%rd174, %rd173, %rd170, %p22;
	add.s64 	%rd175, %rd173, %rd172;
	setp.eq.s32 	%p23, %r27, 4;
	selp.b64 	%rd176, %rd175, %rd174, %p23;
	ld.shared.v2.u64 	{%rd177, %rd178}, [_ZZN3cub18CUB_300001_SM_10006detail4scan16DeviceScanKernelINS2_10policy_hubIllljN4cuda3std3__44plusIvEEE10Policy1000EPlSC_NS0_13ScanTileStateIlLb1EEES9_NS0_8NullTypeEjlLb0ESF_EEvT0_T1_T2_iT3_T4_T5_E12temp_storage+64];
	add.s64 	%rd179, %rd175, %rd177;
	setp.eq.s32 	%p24, %r27, 5;
	selp.b64 	%rd180, %rd179, %rd176, %p24;
	add.s64 	%rd181, %rd179, %rd178;
	setp.eq.s32 	%p25, %r27, 6;
	selp.b64 	%rd182, %rd181, %rd180, %p25;
	ld.shared.v2.u64 	{%rd183, %rd184}, [_ZZN3cub18CUB_300001_SM_10006detail4scan16DeviceScanKernelINS2_10policy_hubIllljN4cuda3std3__44plusIvEEE10Policy1000EPlSC_NS0_13ScanTileStateIlLb1EEES9_NS0_8NullTypeEjlLb0ESF_EEvT0_T1_T2_iT3_T4_T5_E12temp_storage+80];
	add.s64 	%rd185, %rd181, %rd183;
	setp.eq.s32 	%p26, %r27, 7;
	selp.b64 	%rd186, %rd185, %rd182, %p26;
	add.s64 	%rd187, %rd185, %rd184;
	setp.eq.s32 	%p27, %r27, 8;
	selp.b64 	%rd188, %rd187, %rd186, %p27;
	ld.shared.v2.u64 	{%rd189, %rd190}, [_ZZN3cub18CUB_300001_SM_10006detail4scan16DeviceScanKernelINS2_10policy_hubIllljN4cuda3std3__44plusIvEEE10Policy1000EPlSC_NS0_13ScanTileStateIlLb1EEES9_NS0_8NullTypeEjlLb0ESF_EEvT0_T1_T2_iT3_T4_T5_E12temp_storage+96];
	add.s64 	%rd191, %rd187, %rd189;
	setp.eq.s32 	%p28, %r27, 9;
	selp.b64 	%rd192, %rd191, %rd188, %p28;
	add.s64 	%rd193, %rd191, %rd190;
	setp.eq.s32 	%p29, %r27, 10;
	selp.b64 	%rd194, %rd193, %rd192, %p29;
	ld.shared.v2.u64 	{%rd195, %rd196}, [_ZZN3cub18CUB_300001_SM_10006detail4scan16DeviceScanKernelINS2_10policy_hubIllljN4cuda3std3__44plusIvEEE10Policy1000EPlSC_NS0_13ScanTileStateIlLb1EEES9_NS0_8NullTypeEjlLb0ESF_EEvT0_T1_T2_iT3_T4_T5_E12temp_storage+112];
	add.s64 	%rd197, %rd193, %rd195;
	setp.eq.s32 	%p30, %r27, 11;
	selp.b64 	%rd198, %rd197, %rd194, %p30;
	add.s64 	%rd199, %rd197, %rd196;
	setp.eq.s32 	%p31, %r27, 12;
	selp.b64 	%rd200, %rd199, %rd198, %p31;
	ld.shared.u64 	%rd201, [_ZZN3cub18CUB_300001_SM_10006detail4scan16DeviceScanKernelINS2_10policy_hubIllljN4cuda3std3__44plusIvEEE10Policy1000EPlSC_NS0_13ScanTileStateIlLb1EEES9_NS0_8NullTypeEjlLb0ESF_EEvT0_T1_T2_iT3_T4_T5_E12temp_storage+128];
	add.s64 	%rd87, %rd199, %rd201;
	setp.gt.u32 	%p32, %r24, 31;
	setp.lt.u32 	%p33, %r24, 32;
	setp.eq.s32 	%p34, %r63, 0;
	selp.b64 	%rd202, 0, %rd166, %p34;
	add.s64 	%rd591, %rd200, %rd202;
	selp.b64 	%rd89, %rd166, %rd591, %p33;
	@%p32 bra 	$L__BB14_71;
	setp.ne.s32 	%p35, %r24, 0;
	mul.wide.s32 	%rd203, %r683, 16;
	add.s64 	%rd90, %rd2, %rd203;
	@%p35 bra 	$L__BB14_58;
	st.shared.u64 	[_ZZN3cub18CUB_300001_SM_10006detail4scan16DeviceScanKernelINS2_10policy_hubIllljN4cuda3std3__44plusIvEEE10Policy1000EPlSC_NS0_13ScanTileStateIlLb1EEES9_NS0_8NullTypeEjlLb0ESF_EEvT0_T1_T2_iT3_T4_T5_E12temp_storage+24], %rd87;
	add.s64 	%rd204, %rd90, 512;
	mov.b64 	%rd205, 100;
	// begin inline asm
	st.relaxed.gpu.v2.u64 [%rd204], {%rd205, %rd87};
	// end inline asm
$L__BB14_58:
	mov.u32 	%r122, %tid.x;
	not.b32 	%r123, %r122;
	add.s32 	%r124, %r683, %r123;
	mov.b32 	%r120, 710;
	// begin inline asm
	nanosleep.u32 %r120;
	// end inline asm
	mul.wide.s32 	%rd210, %r124, 16;
	add.s64 	%rd211, %rd2, %rd210;
	add.s64 	%rd209, %rd211, 512;
	// begin inline asm
	ld.relaxed.gpu.v2.u64 {%rd589, %rd586}, [%rd209];
	// end inline asm
	mov.b32 	%r691, 386;
$L__BB14_59:
	setp.eq.s64 	%p36, %rd589, 99;
	mov.b32 	%r125, -1;
	vote.sync.any.pred 	%p37, %p36, %r125;
	not.pred 	%p38, %p37;
	@%p38 bra 	$L__BB14_61;
	ld.param.u32 	%r676, [_ZN3cub18CUB_300001_SM_10006detail4scan16DeviceScanKernelINS2_10policy_hubIllljN4cuda3std3__44plusIvEEE10Policy1000EPlSC_NS0_13ScanTileStateIlLb1EEES9_NS0_8NullTypeEjlLb0ESF_EEvT0_T1_T2_iT3_T4_T5__param_3];
	shr.u32 	%r32, %r691, 1;
	mul.lo.s32 	%r265, %r683, 16807;
	and.b32  	%r683, %r265, 2147483647;
	sub.s32 	%r266, %r691, %r32;
	add.s32 	%r267, %r266, 1;
	rem.u32 	%r268, %r683, %r267;
	add.s32 	%r264, %r268, %r32;
	// begin inline asm
	nanosleep.u32 %r264;
	// end inline asm
	mov.u32 	%r269, %ctaid.x;
	add.s32 	%r270, %r676, %r269;
	mov.u32 	%r271, %tid.x;
	not.b32 	%r272, %r271;
	add.s32 	%r273, %r270, %r272;
	mul.wide.s32 	%rd259, %r273, 16;
	add.s64 	%rd260, %rd2, %rd259;
	add.s64 	%rd258, %rd260, 512;
	// begin inline asm
	ld.relaxed.gpu.v2.u64 {%rd589, %rd586}, [%rd258];
	// end inline asm
	mov.u32 	%r691, %r32;
	bra.uni 	$L__BB14_59;
$L__BB14_61:
	ld.param.u32 	%r675, [_ZN3cub18CUB_300001_SM_10006detail4scan16DeviceScanKernelINS2_10policy_hubIllljN4cuda3std3__44plusIvEEE10Policy1000EPlSC_NS0_13ScanTileStateIlLb1EEES9_NS0_8NullTypeEjlLb0ESF_EEvT0_T1_T2_iT3_T4_T5__param_3];
	mov.u32 	%r179, %ctaid.x;
	add.s32 	%r180, %r675, %r179;
	mov.u32 	%r181, %tid.x;
	not.b32 	%r182, %r181;
	add.s32 	%r694, %r180, %r182;
	setp.eq.s64 	%p39, %rd589, 101;
	mov.b32 	%r177, -1;
	vote.sync.ballot.b32 	%r183, %p39, %r177;
	// begin inline asm
	mov.u32 %r127, %lanemask_ge;
	// end inline asm
	and.b32  	%r184, %r183, %r127;
	or.b32  	%r185, %r184, -2147483648;
	add.s32 	%r186, %r185, -1;
	not.b32 	%r187, %r185;
	and.b32  	%r188, %r187, %r186;
	popc.b32 	%r131, %r188;
	mov.b64 	{%r129, %r134}, %rd586;
	mov.b32 	%r135, 1;
	// begin inline asm
	shfl.sync.down.b32 %r128, %r129, %r135, %r131, %r177;
	// end inline asm
	// begin inline asm
	shfl.sync.down.b32 %r133, %r134, %r135, %r131, %r177;
	// end inline asm
	mov.b64 	%rd212, {%r128, %r133};
	setp.lt.s32 	%p41, %r63, %r131;
	selp.b64 	%rd213, %rd212, 0, %p41;
	add.s64 	%rd214, %rd213, %rd586;
	mov.b64 	{%r139, %r144}, %rd214;
	mov.b32 	%r145, 2;
	// begin inline asm
	shfl.sync.down.b32 %r138, %r139, %r145, %r131, %r177;
	// end inline asm
	// begin inline asm
	shfl.sync.down.b32 %r143, %r144, %r145, %r131, %r177;
	// end inline asm
	mov.b64 	%rd215, {%r138, %r143};
	add.s32 	%r189, %r63, 2;
	setp.gt.s32 	%p42, %r189, %r131;
	selp.b64 	%rd216, 0, %rd215, %p42;
	add.s64 	%rd217, %rd216, %rd214;
	mov.b64 	{%r149, %r154}, %rd217;
	mov.b32 	%r155, 4;
	// begin inline asm
	shfl.sync.down.b32 %r148, %r149, %r155, %r131, %r177;
	// end inline asm
	// begin inline asm
	shfl.sync.down.b32 %r153, %r154, %r155, %r131, %r177;
	// end inline asm
	mov.b64 	%rd218, {%r148, %r153};
	add.s32 	%r190, %r63, 4;
	setp.gt.s32 	%p43, %r190, %r131;
	selp.b64 	%rd219, 0, %rd218, %p43;
	add.s64 	%rd220, %rd219, %rd217;
	mov.b64 	{%r159, %r164}, %rd220;
	mov.b32 	%r165, 8;
	// begin inline asm
	shfl.sync.down.b32 %r158, %r159, %r165, %r131, %r177;
	// end inline asm
	// begin inline asm
	shfl.sync.down.b32 %r163, %r164, %r165, %r131, %r177;
	// end inline asm
	mov.b64 	%rd221, {%r158, %r163};
	add.s32 	%r191, %r63, 8;
	setp.gt.s32 	%p44, %r191, %r131;
	selp.b64 	%rd222, 0, %rd221, %p44;
	add.s64 	%rd223, %rd222, %rd220;
	mov.b64 	{%r169, %r174}, %rd223;
	mov.b32 	%r175, 16;
	// begin inline asm
	shfl.sync.down.b32 %r168, %r169, %r175, %r131, %r177;
	// end inline asm
	// begin inline asm
	shfl.sync.down.b32 %r173, %r174, %r175, %r131, %r177;
	// end inline asm
	mov.b64 	%rd224, {%r168, %r173};
	add.s32 	%r192, %r63, 16;
	setp.gt.s32 	%p45, %r192, %r131;
	selp.b64 	%rd225, 0, %rd224, %p45;
	add.s64 	%rd587, %rd225, %rd223;
	add.s64 	%rd100, %rd2, 512;
	mov.b32 	%r693, 386;
$L__BB14_62:
	setp.ne.s64 	%p46, %rd589, 101;
	mov.b32 	%r193, -1;
	vote.sync.all.pred 	%p47, %p46, %r193;
	not.pred 	%p48, %p47;
	@%p48 bra 	$L__BB14_67;
	shr.u32 	%r693, %r693, 1;
	mul.wide.s32 	%rd234, %r694, 16;
	add.s64 	%rd235, %rd100, %rd234;
	add.s64 	%rd233, %rd235, -512;
	// begin inline asm
	ld.relaxed.gpu.v2.u64 {%rd589, %rd590}, [%rd233];
	// end inline asm
	mov.u32 	%r696, %r693;
$L__BB14_64:
	setp.eq.s64 	%p52, %rd589, 99;
	mov.b32 	%r197, -1;
	vote.sync.any.pred 	%p53, %p52, %r197;
	not.pred 	%p54, %p53;
	@%p54 bra 	$L__BB14_66;
	shr.u32 	%r42, %r696, 1;
	mul.lo.s32 	%r260, %r683, 16807;
	and.b32  	%r683, %r260, 2147483647;
	sub.s32 	%r261, %r696, %r42;
	add.s32 	%r262, %r261, 1;
	rem.u32 	%r263, %r683, %r262;
	add.s32 	%r259, %r263, %r42;
	// begin inline asm
	nanosleep.u32 %r259;
	// end inline asm
	mul.wide.s32 	%rd254, %r694, 16;
	add.s64 	%rd255, %rd100, %rd254;
	add.s64 	%rd253, %rd255, -512;
	// begin inline asm
	ld.relaxed.gpu.v2.u64 {%rd589, %rd590}, [%rd253];
	// end inline asm
	mov.u32 	%r696, %r42;
	bra.uni 	$L__BB14_64;
$L__BB14_66:
	setp.eq.s64 	%p55, %rd589, 101;
	mov.b32 	%r248, -1;
	vote.sync.ballot.b32 	%r249, %p55, %r248;
	and.b32  	%r250, %r249, %r127;
	or.b32  	%r251, %r250, -2147483648;
	add.s32 	%r252, %r251, -1;
	not.b32 	%r253, %r251;
	and.b32  	%r254, %r253, %r252;
	popc.b32 	%r202, %r254;
	mov.b64 	{%r200, %r205}, %rd590;
	mov.b32 	%r206, 1;
	// begin inline asm
	shfl.sync.down.b32 %r199, %r200, %r206, %r202, %r248;
	// end inline asm
	// begin inline asm
	shfl.sync.down.b32 %r204, %r205, %r206, %r202, %r248;
	// end inline asm
	mov.b64 	%rd236, {%r199, %r204};
	setp.lt.s32 	%p57, %r63, %r202;
	selp.b64 	%rd237, %rd236, 0, %p57;
	add.s64 	%rd238, %rd237, %rd590;
	mov.b64 	{%r210, %r215}, %rd238;
	mov.b32 	%r216, 2;
	// begin inline asm
	shfl.sync.down.b32 %r209, %r210, %r216, %r202, %r248;
	// end inline asm
	// begin inline asm
	shfl.sync.down.b32 %r214, %r215, %r216, %r202, %r248;
	// end inline asm
	mov.b64 	%rd239, {%r209, %r214};
	add.s32 	%r255, %r63, 2;
	setp.gt.s32 	%p58, %r255, %r202;
	selp.b64 	%rd240, 0, %rd239, %p58;
	add.s64 	%rd241, %rd238, %rd240;
	mov.b64 	{%r220, %r225}, %rd241;
	mov.b32 	%r226, 4;
	// begin inline asm
	shfl.sync.down.b32 %r219, %r220, %r226, %r202, %r248;
	// end inline asm
	// begin inline asm
	shfl.sync.down.b32 %r224, %r225, %r226, %r202, %r248;
	// end inline asm
	mov.b64 	%rd242, {%r219, %r224};
	add.s32 	%r256, %r63, 4;
	setp.gt.s32 	%p59, %r256, %r202;
	selp.b64 	%rd243, 0, %rd242, %p59;
	add.s64 	%rd244, %rd243, %rd241;
	mov.b64 	{%r230, %r235}, %rd244;
	mov.b32 	%r236, 8;
	// begin inline asm
	shfl.sync.down.b32 %r229, %r230, %r236, %r202, %r248;
	// end inline asm
	// begin inline asm
	shfl.sync.down.b32 %r234, %r235, %r236, %r202, %r248;
	// end inline asm
	mov.b64 	%rd245, {%r229, %r234};
	add.s32 	%r257, %r63, 8;
	setp.gt.s32 	%p60, %r257, %r202;
	selp.b64 	%rd246, 0, %rd245, %p60;
	add.s64 	%rd247, %rd246, %rd244;
	mov.b64 	{%r240, %r245}, %rd247;
	mov.b32 	%r246, 16;
	// begin inline asm
	shfl.sync.down.b32 %r239, %r240, %r246, %r202, %r248;
	// end inline asm
	// begin inline asm
	shfl.sync.down.b32 %r244, %r245, %r246, %r202, %r248;
	// end inline asm
	mov.b64 	%rd248, {%r239, %r244};
	add.s32 	%r258, %r63, 16;
	setp.gt.s32 	%p61, %r258, %r202;
	selp.b64 	%rd249, 0, %rd248, %p61;
	add.s64 	%rd250, %rd247, %rd587;
	add.s64 	%rd587, %rd250, %rd249;
	add.s32 	%r694, %r694, -32;
	bra.uni 	$L__BB14_62;
$L__BB14_67:
	mov.u32 	%r195, %tid.x;
	setp.ne.s32 	%p49, %r195, 0;
	@%p49 bra 	$L__BB14_69;
	add.s64 	%rd228, %rd587, %rd87;
	add.s64 	%rd226, %rd90, 512;
	mov.b64 	%rd227, 101;
	// begin inline asm
	st.relaxed.gpu.v2.u64 [%rd226], {%rd227, %rd228};
	// end inline asm
	st.shared.u64 	[_ZZN3cub18CUB_300001_SM_10006detail4scan16DeviceScanKernelINS2_10policy_hubIllljN4cuda3std3__44plusIvEEE10Policy1000EPlSC_NS0_13ScanTileStateIlLb1EEES9_NS0_8NullTypeEjlLb0ESF_EEvT0_T1_T2_iT3_T4_T5_E12temp_storage+8], %rd587;
	st.shared.u64 	[_ZZN3cub18CUB_300001_SM_10006detail4scan16DeviceScanKernelINS2_10policy_hubIllljN4cuda3std3__44plusIvEEE10Policy1000EPlSC_NS0_13ScanTileStateIlLb1EEES9_NS0_8NullTypeEjlLb0ESF_EEvT0_T1_T2_iT3_T4_T5_E12temp_storage+16], %rd228;
$L__BB14_69:
	setp.ne.s32 	%p50, %r63, 0;
	mov.u64 	%rd591, %rd89;
	@%p50 bra 	$L__BB14_71;
	st.shared.u64 	[_ZZN3cub18CUB_300001_SM_10006detail4scan16DeviceScanKernelINS2_10policy_hubIllljN4cuda3std3__44plusIvEEE10Policy1000EPlSC_NS0_13ScanTileStateIlLb1EEES9_NS0_8NullTypeEjlLb0ESF_EEvT0_T1_T2_iT3_T4_T5_E12temp_storage+152], %rd587;
	mov.u64 	%rd591, %rd587;
$L__BB14_71:
	bar.sync 	0;
	mov.u32 	%r196, %tid.x;
	setp.eq.s32 	%p51, %r196, 0;
	ld.shared.u64 	%rd229, [_ZZN3cub18CUB_300001_SM_10006detail4scan16DeviceScanKernelINS2_10policy_hubIllljN4cuda3std3__44plusIvEEE10Policy1000EPlSC_NS0_13ScanTileStateIlLb1EEES9_NS0_8NullTypeEjlLb0ESF_EEvT0_T1_T2_iT3_T4_T5_E12temp_storage+152];
	selp.b64 	%rd230, 0, %rd229, %p51;
	add.s64 	%rd592, %rd230, %rd591;
$L__BB14_72:
	add.s64 	%rd322, %rd592, %rd72;
	add.s64 	%rd323, %rd73, %rd322;
	add.s64 	%rd324, %rd74, %rd323;
	add.s64 	%rd325, %rd75, %rd324;
	add.s64 	%rd326, %rd76, %rd325;
	add.s64 	%rd327, %rd77, %rd326;
	add.s64 	%rd328, %rd78, %rd327;
	add.s64 	%rd329, %rd79, %rd328;
	add.s64 	%rd330, %rd80, %rd329;
	add.s64 	%rd331, %rd81, %rd330;
	add.s64 	%rd332, %rd82, %rd331;
	bar.sync 	0;
	st.shared.u64 	[%r29], %rd322;
	st.shared.u64 	[%r29+8], %rd323;
	st.shared.u64 	[%r29+16], %rd324;
	st.shared.u64 	[%r29+24], %rd325;
	st.shared.u64 	[%r29+32], %rd326;
	st.shared.u64 	[%r29+40], %rd327;
	st.shared.u64 	[%r29+48], %rd328;
	st.shared.u64 	[%r29+56], %rd329;
	st.shared.u64 	[%r29+64], %rd330;
	st.shared.u64 	[%r29+72], %rd331;
	st.shared.u64 	[%r29+80], %rd332;
	bar.warp.sync 	-1;
	ld.shared.u64 	%rd115, [%r28];
	ld.shared.u64 	%rd116, [%r28+256];
	ld.shared.u64 	%rd117, [%r28+512];
	ld.shared.u64 	%rd118, [%r28+768];
	ld.shared.u64 	%rd119, [%r28+1024];
	ld.shared.u64 	%rd120, [%r28+1280];
	ld.shared.u64 	%rd121, [%r28+1536];
	ld.shared.u64 	%rd122, [%r28+1792];
	ld.shared.u64 	%rd123, [%r28+2048];
	ld.shared.u64 	%rd124, [%r28+2304];
	ld.shared.u64 	%rd125, [%r28+2560];
	mov.u32 	%r327, %tid.x;
	setp.ne.s32 	%p82, %r327, 0;
	@%p82 bra 	$L__BB14_74;
	ld.param.u32 	%r682, [_ZN3cub18CUB_300001_SM_10006detail4scan16DeviceScanKernelINS2_10policy_hubIllljN4cuda3std3__44plusIvEEE10Policy1000EPlSC_NS0_13ScanTileStateIlLb1EEES9_NS0_8NullTypeEjlLb0ESF_EEvT0_T1_T2_iT3_T4_T5__param_6];
	ld.param.u32 	%r677, [_ZN3cub18CUB_300001_SM_10006detail4scan16DeviceScanKernelINS2_10policy_hubIllljN4cuda3std3__44plusIvEEE10Policy1000EPlSC_NS0_13ScanTileStateIlLb1EEES9_NS0_8NullTypeEjlLb0ESF_EEvT0_T1_T2_iT3_T4_T5__param_3];
	mov.u32 	%r328, %ctaid.x;
	add.s32 	%r329, %r677, %r328;
	mul.lo.s32 	%r330, %r329, 4576;
	sub.s32 	%r331, %r682, %r330;
	st.volatile.shared.u32 	[_ZZN3cub18CUB_300001_SM_10006detail4scan16DeviceScanKernelINS2_10policy_hubIllljN4cuda3std3__44plusIvEEE10Policy1000EPlSC_NS0_13ScanTileStateIlLb1EEES9_NS0_8NullTypeEjlLb0ESF_EEvT0_T1_T2_iT3_T4_T5_E12temp_storage+36608], %r331;
$L__BB14_74:
	ld.param.u32 	%r678, [_ZN3cub18CUB_300001_SM_10006detail4scan16DeviceScanKernelINS2_10policy_hubIllljN4cuda3std3__44plusIvEEE10Policy1000EPlSC_NS0_13ScanTileStateIlLb1EEES9_NS0_8NullTypeEjlLb0ESF_EEvT0_T1_T2_iT3_T4_T5__param_3];
	ld.param.u64 	%rd564, [_ZN3cub18CUB_300001_SM_10006detail4scan16DeviceScanKernelINS2_10policy_hubIllljN4cuda3std3__44plusIvEEE10Policy1000EPlSC_NS0_13ScanTileStateIlLb1EEES9_NS0_8NullTypeEjlLb0ESF_EEvT0_T1_T2_iT3_T4_T5__param_1];
	bar.sync 	0;
	ld.volatile.shared.u32 	%r45, [_ZZN3cub18CUB_300001_SM_10006detail4scan16DeviceScanKernelINS2_10policy_hubIllljN4cuda3std3__44plusIvEEE10Policy1000EPlSC_NS0_13ScanTileStateIlLb1EEES9_NS0_8NullTypeEjlLb0ESF_EEvT0_T1_T2_iT3_T4_T5_E12temp_storage+36608];
	and.b32  	%r333, %r327, 992;
	mul.lo.s32 	%r334, %r333, 11;
	and.b32  	%r335, %r327, 31;
	or.b32  	%r336, %r334, %r335;
	setp.ge.s32 	%p83, %r336, %r45;
	cvt.u64.u32 	%rd333, %r336;
	mov.u32 	%r337, %ctaid.x;
	add.s32 	%r338, %r678, %r337;
	mul.lo.s32 	%r339, %r338, 4576;
	cvt.u64.u32 	%rd334, %r339;
	add.s64 	%rd335, %rd333, %rd334;
	cvta.to.global.u64 	%rd336, %rd564;
	shl.b64 	%rd337, %rd335, 3;
	add.s64 	%rd126, %rd336, %rd337;
	@%p83 bra 	$L__BB14_76;
	st.global.u64 	[%rd126], %rd115;
$L__BB14_76:
	add.s32 	%r345, %r336, 32;
	setp.ge.s32 	%p84, %r345, %r45;
	@%p84 bra 	$L__BB14_78;
	st.global.u64 	[%rd126+256], %rd116;
$L__BB14_78:
	add.s32 	%r351, %r336, 64;
	setp.ge.s32 	%p85, %r351, %r45;
	@%p85 bra 	$L__BB14_80;
	st.global.u64 	[%rd126+512], %rd117;
$L__BB14_80:
	add.s32 	%r357, %r336, 96;
	setp.ge.s32 	%p86, %r357, %r45;
	@%p86 bra 	$L__BB14_82;
	st.global.u64 	[%rd126+768], %rd118;
$L__BB14_82:
	add.s32 	%r363, %r336, 128;
	setp.ge.s32 	%p87, %r363, %r45;
	@%p87 bra 	$L__BB14_84;
	st.global.u64 	[%rd126+1024], %rd119;
$L__BB14_84:
	add.s32 	%r369, %r336, 160;
	setp.ge.s32 	%p88, %r369, %r45;
	@%p88 bra 	$L__BB14_86;
	st.global.u64 	[%rd126+1280], %rd120;
$L__BB14_86:
	add.s32 	%r375, %r336, 192;
	setp.ge.s32 	%p89, %r375, %r45;
	@%p89 bra 	$L__BB14_88;
	st.global.u64 	[%rd126+1536], %rd121;
$L__BB14_88:
	add.s32 	%r381, %r336, 224;
	setp.ge.s32 	%p90, %r381, %r45;
	@%p90 bra 	$L__BB14_90;
	st.global.u64 	[%rd126+1792], %rd122;
$L__BB14_90:
	add.s32 	%r387, %r336, 256;
	setp.ge.s32 	%p91, %r387, %r45;
	@%p91 bra 	$L__BB14_92;
	st.global.u64 	[%rd126+2048], %rd123;
$L__BB14_92:
	add.s32 	%r393, %r336, 288;
	setp.ge.s32 	%p92, %r393, %r45;
	@%p92 bra 	$L__BB14_94;
	st.global.u64 	[%rd126+2304], %rd124;
$L__BB14_94:
	add.s32 	%r399, %r336, 320;
	setp.ge.s32 	%p93, %r399, %r45;
	@%p93 bra 	$L__BB14_96;
	st.global.u64 	[%rd126+2560], %rd125;
$L__BB14_96:
	ret;

}
	// .globl	_ZN3cub18CUB_300001_SM_10006detail4scan16DeviceScanKernelINS2_10policy_hubIlllmN4cuda3std3__44plusIvEEE10Policy1000EPlSC_NS0_13ScanTileStateIlLb1EEES9_NS0_8NullTypeEmlLb0ESF_EEvT0_T1_T2_iT3_T4_T5_
.visible .entry _ZN3cub18CUB_300001_SM_10006detail4scan16DeviceScanKernelINS2_10policy_hubIlllmN4cuda3std3__44plusIvEEE10Policy1000EPlSC_NS0_13ScanTileStateIlLb1EEES9_NS0_8NullTypeEmlLb0ESF_EEvT0_T1_T2_iT3_T4_T5_(
	.param .u64 .ptr .align 1 _ZN3cub18CUB_300001_SM_10006detail4scan16DeviceScanKernelINS2_10policy_hubIlllmN4cuda3std3__44plusIvEEE10Policy1000EPlSC_NS0_13ScanTileStateIlLb1EEES9_NS0_8NullTypeEmlLb0ESF_EEvT0_T1_T2_iT3_T4_T5__param_0,
	.param .u64 .ptr .align 1 _ZN3cub18CUB_300001_SM_10006detail4scan16DeviceScanKernelINS2_10policy_hubIlllmN4cuda3std3__44plusIvEEE10Policy1000EPlSC_NS0_13ScanTileStateIlLb1EEES9_NS0_8NullTypeEmlLb0ESF_EEvT0_T1_T2_iT3_T4_T5__param_1,
	.param .align 8 .b8 _ZN3cub18CUB_300001_SM_10006detail4scan16DeviceScanKernelINS2_10policy_hubIlllmN4cuda3std3__44plusIvEEE10Policy1000EPlSC_NS0_13ScanTileStateIlLb1EEES9_NS0_8NullTypeEmlLb0ESF_EEvT0_T1_T2_iT3_T4_T5__param_2[8],
	.param .u32 _ZN3cub18CUB_300001_SM_10006detail4scan16DeviceScanKernelINS2_10policy_hubIlllmN4cuda3std3__44plusIvEEE10Policy1000EPlSC_NS0_13ScanTileStateIlLb1EEES9_NS0_8NullTypeEmlLb0ESF_EEvT0_T1_T2_iT3_T4_T5__param_3,
	.param .align 1 .b8 _ZN3cub18CUB_300001_SM_10006detail4scan16DeviceScanKernelINS2_10policy_hubIlllmN4cuda3std3__44plusIvEEE10Policy1000EPlSC_NS0_13ScanTileStateIlLb1EEES9_NS0_8NullTypeEmlLb0ESF_EEvT0_T1_T2_iT3_T4_T5__param_4[1],
	.param .align 1 .b8 _ZN3cub18CUB_300001_SM_10006detail4scan16DeviceScanKernelINS2_10policy_hubIlllmN4cuda3std3__44plusIvEEE10Policy1000EPlSC_NS0_13ScanTileStateIlLb1EEES9_NS0_8NullTypeEmlLb0ESF_EEvT0_T1_T2_iT3_T4_T5__param_5[1],
	.param .u64 _ZN3cub18CUB_300001_SM_10006detail4scan16DeviceScanKernelINS2_10policy_hubIlllmN4cuda3std3__44plusIvEEE10Policy1000EPlSC_NS0_13ScanTileStateIlLb1EEES9_NS0_8NullTypeEmlLb0ESF_EEvT0_T1_T2_iT3_T4_T5__param_6
)
.maxntid 320
{
	.reg .pred 	%p<151>;
	.reg .b32 	%r<538>;
	.reg .b64 	%rd<545>;
	// demoted variable
	.shared .align 16 .b8 _ZZN3cub18CUB_300001_SM_10006detail4scan16DeviceScanKernelINS2_10policy_hubIlllmN4cuda3std3__44plusIvEEE10Policy1000EPlSC_NS0_13ScanTileStateIlLb1EEES9_NS0_8NullTypeEmlLb0ESF_EEvT0_T1_T2_iT3_T4_T5_E12temp_storage[28176];
	ld.param.u64 	%rd3, [_ZN3cub18CUB_300001_SM_10006detail4scan16DeviceScanKernelINS2_10policy_hubIlllmN4cuda3std3__44plusIvEEE10Policy1000EPlSC_NS0_13ScanTileStateIlLb1EEES9_NS0_8NullTypeEmlLb0ESF_EEvT0_T1_T2_iT3_T4_T5__param_2];
	ld.param.u64 	%rd141, [_ZN3cub18CUB_300001_SM_10006detail4scan16DeviceScanKernelINS2_10policy_hubIlllmN4cuda3std3__44plusIvEEE10Policy1000EPlSC_NS0_13ScanTileStateIlLb1EEES9_NS0_8NullTypeEmlLb0ESF_EEvT0_T1_T2_iT3_T4_T5__param_0];
	ld.param.u64 	%rd140, [_ZN3cub18CUB_300001_SM_10006detail4scan16DeviceScanKernelINS2_10policy_hubIlllmN4cuda3std3__44plusIvEEE10Policy1000EPlSC_NS0_13ScanTileStateIlLb1EEES9_NS0_8NullTypeEmlLb0ESF_EEvT0_T1_T2_iT3_T4_T5__param_1];
	ld.param.u32 	%r46, [_ZN3cub18CUB_300001_SM_10006detail4scan16DeviceScanKernelINS2_10policy_hubIlllmN4cuda3std3__44plusIvEEE10Policy1000EPlSC_NS0_13ScanTileStateIlLb1EEES9_NS0_8NullTypeEmlLb0ESF_EEvT0_T1_T2_iT3_T4_T5__param_3];
	ld.param.u64 	%rd142, [_ZN3cub18CUB_300001_SM_10006detail4scan16DeviceScanKernelINS2_10policy_hubIlllmN4cuda3std3__44plusIvEEE10Policy1000EPlSC_NS0_13ScanTileStateIlLb1EEES9_NS0_8NullTypeEmlLb0ESF_EEvT0_T1_T2_iT3_T4_T5__param_6];
	cvta.to.global.u64 	%rd1, %rd140;
	cvta.to.global.u64 	%rd2, %rd141;
	mov.u32 	%r47, %ctaid.x;
	add.s32 	%r1, %r46, %r47;
	mul.wide.s32 	%rd4, %r1, 3520;
	sub.s64 	%rd5, %rd142, %rd4;
	setp.lt.u64 	%p1, %rd5, 3521;
	@%p1 bra 	$L__BB15_28;
	mov.u32 	%r2, %tid.x;
	and.b32  	%r294, %r2, 31;
	and.b32  	%r295, %r2, 992;
	mul.lo.s32 	%r296, %r295, 11;
	or.b32  	%r297, %r296, %r294;
	cvt.u64.u32 	%rd317, %r297;
	add.s64 	%rd6, %rd4, %rd317;
	shl.b64 	%rd318, %rd6, 3;
	add.s64 	%rd319, %rd2, %rd318;
	ld.global.u64 	%rd320, [%rd319];
	ld.global.u64 	%rd321, [%rd319+256];
	ld.global.u64 	%rd322, [%rd319+512];
	ld.global.u64 	%rd323, [%rd319+768];
	ld.global.u64 	%rd324, [%rd319+1024];
	ld.global.u64 	%rd325, [%rd319+1280];
	ld.global.u64 	%rd326, [%rd319+1536];
	ld.global.u64 	%rd327, [%rd319+1792];
	ld.global.u64 	%rd328, [%rd319+2048];
	ld.global.u64 	%rd329, [%rd319+2304];
	ld.global.u64 	%rd330, [%rd319+2560];
	// begin inline asm
	mov.u32 %r293, %laneid;
	// end inline asm
	shr.u32 	%r4, %r2, 5;
	mad.lo.s32 	%r298, %r4, 352, %r293;
	shl.b32 	%r299, %r298, 3;
	mov.u32 	%r300, _ZZN3cub18CUB_300001_SM_10006detail4scan16DeviceScanKernelINS2_10policy_hubIlllmN4cuda3std3__44plusIvEEE10Policy1000EPlSC_NS0_13ScanTileStateIlLb1EEES9_NS0_8NullTypeEmlLb0ESF_EEvT0_T1_T2_iT3_T4_T5_E12temp_storage;
	add.s32 	%r5, %r300, %r299;
	st.shared.u64 	[%r5], %rd320;
	st.shared.u64 	[%r5+256], %rd321;
	st.shared.u64 	[%r5+512], %rd322;
	st.shared.u64 	[%r5+768], %rd323;
	st.shared.u64 	[%r5+1024], %rd324;
	st.shared.u64 	[%r5+1280], %rd325;
	st.shared.u64 	[%r5+1536], %rd326;
	st.shared.u64 	[%r5+1792], %rd327;
	st.shared.u64 	[%r5+2048], %rd328;
	st.shared.u64 	[%r5+2304], %rd329;
	st.shared.u64 	[%r5+2560], %rd330;
	bar.warp.sync 	-1;
	mad.lo.s32 	%r6, %r293, 80, %r5;
	ld.shared.u64 	%rd7, [%r6];
	ld.shared.u64 	%rd8, [%r6+8];
	ld.shared.u64 	%rd9, [%r6+16];
	ld.shared.u64 	%rd10, [%r6+24];
	ld.shared.u64 	%rd11, [%r6+32];
	ld.shared.u64 	%rd12, [%r6+40];
	ld.shared.u64 	%rd13, [%r6+48];
	ld.shared.u64 	%rd14, [%r6+56];
	ld.shared.u64 	%rd15, [%r6+64];
	ld.shared.u64 	%rd16, [%r6+72];
	ld.shared.u64 	%rd17, [%r6+80];
	bar.sync 	0;
	setp.ne.s32 	%p88, %r1, 0;
	@%p88 bra 	$L__BB15_6;
	add.s64 	%rd435, %rd8, %rd7;
	add.s64 	%rd436, %rd9, %rd435;
	add.s64 	%rd437, %rd10, %rd436;
	add.s64 	%rd438, %rd11, %rd437;
	add.s64 	%rd439, %rd12, %rd438;
	add.s64 	%rd440, %rd13, %rd439;
	add.s64 	%rd441, %rd14, %rd440;
	add.s64 	%rd442, %rd15, %rd441;
	add.s64 	%rd443, %rd16, %rd442;
	add.s64 	%rd18, %rd17, %rd443;
	mov.b64 	{%r480, %r485}, %rd18;
	mov.b32 	%r486, 1;
	mov.b32 	%r527, 0;
	mov.b32 	%r528, -1;
	// begin inline asm
	shfl.sync.up.b32 %r479, %r480, %r486, %r527, %r528;
	// end inline asm
	// begin inline asm
	shfl.sync.up.b32 %r484, %r485, %r486, %r527, %r528;
	// end inline asm
	mov.b64 	%rd444, {%r479, %r484};
	setp.lt.s32 	%p133, %r293, 1;
	selp.b64 	%rd445, 0, %rd444, %p133;
	add.s64 	%rd446, %rd445, %rd18;
	mov.b64 	{%r490, %r495}, %rd446;
	mov.b32 	%r496, 2;
	// begin inline asm
	shfl.sync.up.b32 %r489, %r490, %r496, %r527, %r528;
	// end inline asm
	// begin inline asm
	shfl.sync.up.b32 %r494, %r495, %r496, %r527, %r528;
	// end inline asm
	mov.b64 	%rd447, {%r489, %r494};
	setp.lt.s32 	%p134, %r293, 2;
	selp.b64 	%rd448, 0, %rd447, %p134;
	add.s64 	%rd449, %rd448, %rd446;
	mov.b64 	{%r500, %r505}, %rd449;
	mov.b32 	%r506, 4;
	// begin inline asm
	shfl.sync.up.b32 %r499, %r500, %r506, %r527, %r528;
	// end inline asm
	// begin inline asm
	shfl.sync.up.b32 %r504, %r505, %r506, %r527, %r528;
	// end inline asm
	mov.b64 	%rd450, {%r499, %r504};
	setp.lt.s32 	%p135, %r293, 4;
	selp.b64 	%rd451, 0, %rd450, %p135;
	add.s64 	%rd452, %rd451, %rd449;
	mov.b64 	{%r510, %r515}, %rd452;
	mov.b32 	%r516, 8;
	// begin inline asm
	shfl.sync.up.b32 %r509, %r510, %r516, %r527, %r528;
	// end inline asm
	// begin inline asm
	shfl.sync.up.b32 %r514, %r515, %r516, %r527, %r528;
	// end inline asm
	mov.b64 	%rd453, {%r509, %r514};
	setp.lt.s32 	%p136, %r293, 8;
	selp.b64 	%rd454, 0, %rd453, %p136;
	add.s64 	%rd455, %rd454, %rd452;
	mov.b64 	{%r520, %r525}, %rd455;
	mov.b32 	%r526, 16;
	// begin inline asm
	shfl.sync.up.b32 %r519, %r520, %r526, %r527, %r528;
	// end inline asm
	// begin inline asm
	shfl.sync.up.b32 %r524, %r525, %r526, %r527, %r528;
	// end inline asm
	mov.b64 	%rd456, {%r519, %r524};
	setp.lt.s32 	%p137, %r293, 16;
	selp.b64 	%rd457, 0, %rd456, %p137;
	add.s64 	%rd19, %rd457, %rd455;
	setp.ne.s32 	%p138, %r293, 31;
	@%p138 bra 	$L__BB15_4;
	shl.b32 	%r529, %r4, 3;
	add.s32 	%r531, %r300, %r529;
	st.shared.u64 	[%r531+32], %rd19;
$L__BB15_4:
	sub.s64 	%rd458, %rd19, %rd18;
	bar.sync 	0;
	ld.shared.v2.u64 	{%rd459, %rd460}, [_ZZN3cub18CUB_300001_SM_10006detail4scan16DeviceScanKernelINS2_10policy_hubIlllmN4cuda3std3__44plusIvEEE10Policy1000EPlSC_NS0_13ScanTileStateIlLb1EEES9_NS0_8NullTypeEmlLb0ESF_EEvT0_T1_T2_iT3_T4_T5_E12temp_storage+32];
	add.s64 	%rd461, %rd460, %rd459;
	setp.eq.s32 	%p139, %r4, 2;
	selp.b64 	%rd462, %rd461, %rd459, %p139;
	ld.shared.v2.u64 	{%rd463, %rd464}, [_ZZN3cub18CUB_300001_SM_10006detail4scan16DeviceScanKernelINS2_10policy_hubIlllmN4cuda3std3__44plusIvEEE10Policy1000EPlSC_NS0_13ScanTileStateIlLb1EEES9_NS0_8NullTypeEmlLb0ESF_EEvT0_T1_T2_iT3_T4_T5_E12temp_storage+48];
	add.s64 	%rd465, %rd461, %rd463;
	setp.eq.s32 	%p140, %r4, 3;
	selp.b64 	%rd466, %rd465, %rd462, %p140;
	add.s64 	%rd467, %rd465, %rd464;
	setp.eq.s32 	%p141, %r4, 4;
	selp.b64 	%rd468, %rd467, %rd466, %p141;
	ld.shared.v2.u64 	{%rd469, %rd470}, [_ZZN3cub18CUB_300001_SM_10006detail4scan16DeviceScanKernelINS2_10policy_hubIlllmN4cuda3std3__44plusIvEEE10Policy1000EPlSC_NS0_13ScanTileStateIlLb1EEES9_NS0_8NullTypeEmlLb0ESF_EEvT0_T1_T2_iT3_T4_T5_E12temp_storage+64];
	add.s64 	%rd471, %rd467, %rd469;
	setp.eq.s32 	%p142, %r4, 5;
	selp.b64 	%rd472, %rd471, %rd468, %p142;
	add.s64 	%rd473, %rd471, %rd470;
	setp.eq.s32 	%p143, %r4, 6;
	selp.b64 	%rd474, %rd473, %rd472, %p143;
	ld.shared.v2.u64 	{%rd475, %rd476}, [_ZZN3cub18CUB_300001_SM_10006detail4scan16DeviceScanKernelINS2_10policy_hubIlllmN4cuda3std3__44plusIvEEE10Policy1000EPlSC_NS0_13ScanTileStateIlLb1EEES9_NS0_8NullTypeEmlLb0ESF_EEvT0_T1_T2_iT3_T4_T5_E12temp_storage+80];
	add.s64 	%rd477, %rd473, %rd475;
	setp.eq.s32 	%p144, %r4, 7;
	selp.b64 	%rd478, %rd477, %rd474, %p144;
	add.s64 	%rd479, %rd477, %rd476;
	setp.eq.s32 	%p145, %r4, 8;
	selp.b64 	%rd480, %rd479, %rd478, %p145;
	ld.shared.v2.u64 	{%rd481, %rd482}, [_ZZN3cub18CUB_300001_SM_10006detail4scan16DeviceScanKernelINS2_10policy_hubIlllmN4cuda3std3__44plusIvEEE10Policy1000EPlSC_NS0_13ScanTileStateIlLb1EEES9_NS0_8NullTypeEmlLb0ESF_EEvT0_T1_T2_iT3_T4_T5_E12temp_storage+96];
	add.s64 	%rd483, %rd479, %rd481;
	setp.eq.s32 	%p146, %r4, 9;
	selp.b64 	%rd484, %rd483, %rd480, %p146;
	add.s64 	%rd20, %rd483, %rd482;
	setp.lt.u32 	%p147, %r2, 32;
	setp.eq.s32 	%p148, %r293, 0;
	selp.b64 	%rd485, 0, %rd458, %p148;
	add.s64 	%rd486, %rd484, %rd485;
	selp.b64 	%rd487, %rd458, %rd486, %p147;
	setp.ne.s32 	%p149, %r2, 0;
	setp.eq.s32 	%p150, %r2, 0;
	selp.b64 	%rd488, 0, %rd487, %p150;
	add.s64 	%rd524, %rd488, %rd7;
	@%p149 bra 	$L__BB15_27;
	add.s64 	%rd489, %rd3, 512;
	mov.b64 	%rd490, 101;
	// begin inline asm
	st.relaxed.gpu.v2.u64 [%rd489], {%rd490, %rd20};
	// end inline asm
	bra.uni 	$L__BB15_27;
$L__BB15_6:
	add.s64 	%rd331, %rd8, %rd7;
	add.s64 	%rd332, %rd9, %rd331;
	add.s64 	%rd333, %rd10, %rd332;
	add.s64 	%rd334, %rd11, %rd333;
	add.s64 	%rd335, %rd12, %rd334;
	add.s64 	%rd336, %rd13, %rd335;
	add.s64 	%rd337, %rd14, %rd336;
	add.s64 	%rd338, %rd15, %rd337;
	add.s64 	%rd339, %rd16, %rd338;
	add.s64 	%rd22, %rd17, %rd339;
	mov.b64 	{%r302, %r307}, %rd22;
	mov.b32 	%r308, 1;
	mov.b32 	%r349, 0;
	mov.b32 	%r350, -1;
	// begin inline asm
	shfl.sync.up.b32 %r301, %r302, %r308, %r349, %r350;
	// end inline asm
	// begin inline asm
	shfl.sync.up.b32 %r306, %r307, %r308, %r349, %r350;
	// end inline asm
	mov.b64 	%rd340, {%r301, %r306};
	setp.lt.s32 	%p89, %r293, 1;
	selp.b64 	%rd341, 0, %rd340, %p89;
	add.s64 	%rd342, %rd341, %rd22;
	mov.b64 	{%r312, %r317}, %rd342;
	mov.b32 	%r318, 2;
	// begin inline asm
	shfl.sync.up.b32 %r311, %r312, %r318, %r349, %r350;
	// end inline asm
	// begin inline asm
	shfl.sync.up.b32 %r316, %r317, %r318, %r349, %r350;
	// end inline asm
	mov.b64 	%rd343, {%r311, %r316};
	setp.lt.s32 	%p90, %r293, 2;
	selp.b64 	%rd344, 0, %rd343, %p90;
	add.s64 	%rd345, %rd344, %rd342;
	mov.b64 	{%r322, %r327}, %rd345;
	mov.b32 	%r328, 4;
	// begin inline asm
	shfl.sync.up.b32 %r321, %r322, %r328, %r349, %r350;
	// end inline asm
	// begin inline asm
	shfl.sync.up.b32 %r326, %r327, %r328, %r349, %r350;
	// end inline asm
	mov.b64 	%rd346, {%r321, %r326};
	setp.lt.s32 	%p91, %r293, 4;
	selp.b64 	%rd347, 0, %rd346, %p91;
	add.s64 	%rd348, %rd347, %rd345;
	mov.b64 	{%r332, %r337}, %rd348;
	mov.b32 	%r338, 8;
	// begin inline asm
	shfl.sync.up.b32 %r331, %r332, %r338, %r349, %r350;
	// end inline asm
	// begin inline asm
	shfl.sync.up.b32 %r336, %r337, %r338, %r349, %r350;
	// end inline asm
	mov.b64 	%rd349, {%r331, %r336};
	setp.lt.s32 	%p92, %r293, 8;
	selp.b64 	%rd350, 0, %rd349, %p92;
	add.s64 	%rd351, %rd350, %rd348;
	mov.b64 	{%r342, %r347}, %rd351;
	mov.b32 	%r348, 16;
	// begin inline asm
	shfl.sync.up.b32 %r341, %r342, %r348, %r349, %r350;
	// end inline asm
	// begin inline asm
	shfl.sync.up.b32 %r346, %r347, %r348, %r349, %r350;
	// end inline asm
	mov.b64 	%rd352, {%r341, %r346};
	setp.lt.s32 	%p93, %r293, 16;
	selp.b64 	%rd353, 0, %rd352, %p93;
	add.s64 	%rd23, %rd353, %rd351;
	setp.ne.s32 	%p94, %r293, 31;
	@%p94 bra 	$L__BB15_8;
	shl.b32 	%r351, %r4, 3;
	add.s32 	%r353, %r300, %r351;
	st.shared.u64 	[%r353+32], %rd23;
$L__BB15_8:
	sub.s64 	%rd354, %rd23, %rd22;
	bar.sync 	0;
	ld.shared.v2.u64 	{%rd355, %rd356}, [_ZZN3cub18CUB_300001_SM_10006detail4scan16DeviceScanKernelINS2_10policy_hubIlllmN4cuda3std3__44plusIvEEE10Policy1000EPlSC_NS0_13ScanTileStateIlLb1EEES9_NS0_8NullTypeEmlLb0ESF_EEvT0_T1_T2_iT3_T4_T5_E12temp_storage+32];
	add.s64 	%rd357, %rd356, %rd355;
	setp.eq.s32 	%p95, %r4, 2;
	selp.b64 	%rd358, %rd357, %rd355, %p95;
	ld.shared.v2.u64 	{%rd359, %rd360}, [_ZZN3cub18CUB_300001_SM_10006detail4scan16DeviceScanKernelINS2_10policy_hubIlllmN4cuda3std3__44plusIvEEE10Policy1000EPlSC_NS0_13ScanTileStateIlLb1EEES9_NS0_8NullTypeEmlLb0ESF_EEvT0_T1_T2_iT3_T4_T5_E12temp_storage+48];
	add.s64 	%rd361, %rd357, %rd359;
	setp.eq.s32 	%p96, %r4, 3;
	selp.b64 	%rd362, %rd361, %rd358, %p96;
	add.s64 	%rd363, %rd361, %rd360;
	setp.eq.s32 	%p97, %r4, 4;
	selp.b64 	%rd364, %rd363, %rd362, %p97;
	ld.shared.v2.u64 	{%rd365, %rd366}, [_ZZN3cub18CUB_300001_SM_10006detail4scan16DeviceScanKernelINS2_10policy_hubIlllmN4cuda3std3__44plusIvEEE10Policy1000EPlSC_NS0_13ScanTileStateIlLb1EEES9_NS0_8NullTypeEmlLb0ESF_EEvT0_T1_T2_iT3_T4_T5_E12temp_storage+64];
	add.s64 	%rd367, %rd363, %rd365;
	setp.eq.s32 	%p98, %r4, 5;
	selp.b64 	%rd368, %rd367, %rd364, %p98;
	add.s64 	%rd369, %rd367, %rd366;
	setp.eq.s32 	%p99, %r4, 6;
	selp.b64 	%rd370, %rd369, %rd368, %p99;
	ld.shared.v2.u64 	{%rd371, %rd372}, [_ZZN3cub18CUB_300001_SM_10006detail4scan16DeviceScanKernelINS2_10policy_hubIlllmN4cuda3std3__44plusIvEEE10Policy1000EPlSC_NS0_13ScanTileStateIlLb1EEES9_NS0_8NullTypeEmlLb0ESF_EEvT0_T1_T2_iT3_T4_T5_E12temp_storage+80];
	add.s64 	%rd373, %rd369, %rd371;
	setp.eq.s32 	%p100, %r4, 7;
	selp.b64 	%rd374, %rd373, %rd370, %p100;
	add.s64 	%rd375, %rd373, %rd372;
	setp.eq.s32 	%p101, %r4, 8;
	selp.b64 	%rd376, %rd375, %rd374, %p101;
	ld.shared.v2.u64 	{%rd377, %rd378}, [_ZZN3cub18CUB_300001_SM_10006detail4scan16DeviceScanKernelINS2_10policy_hubIlllmN4cuda3std3__44plusIvEEE10Policy1000EPlSC_NS0_13ScanTileStateIlLb1EEES9_NS0_8NullTypeEmlLb0ESF_EEvT0_T1_T2_iT3_T4_T5_E12temp_storage+96];
	add.s64 	%rd379, %rd375, %rd377;
	setp.eq.s32 	%p102, %r4, 9;
	selp.b64 	%rd380, %rd379, %rd376, %p102;
	add.s64 	%rd24, %rd379, %rd378;
	setp.gt.u32 	%p103, %r2, 31;
	setp.lt.u32 	%p104, %r2, 32;
	setp.eq.s32 	%p105, %r293, 0;
	selp.b64 	%rd381, 0, %rd354, %p105;
	add.s64 	%rd522, %rd380, %rd381;
	selp.b64 	%rd26, %rd354, %rd522, %p104;
	@%p103 bra 	$L__BB15_24;
	setp.ne.s32 	%p106, %r2, 0;
	mul.wide.s32 	%rd382, %r1, 16;
	add.s64 	%rd27, %rd3, %rd382;
	@%p106 bra 	$L__BB15_11;
	st.shared.u64 	[_ZZN3cub18CUB_300001_SM_10006detail4scan16DeviceScanKernelINS2_10policy_hubIlllmN4cuda3std3__44plusIvEEE10Policy1000EPlSC_NS0_13ScanTileStateIlLb1EEES9_NS0_8NullTypeEmlLb0ESF_EEvT0_T1_T2_iT3_T4_T5_E12temp_storage+24], %rd24;
	add.s64 	%rd383, %rd27, 512;
	mov.b64 	%rd384, 100;
	// begin inline asm
	st.relaxed.gpu.v2.u64 [%rd383], {%rd384, %rd24};
	// end inline asm
$L__BB15_11:
	not.b32 	%r356, %r2;
	add.s32 	%r533, %r1, %r356;
	mov.b32 	%r354, 965;
	// begin inline asm
	nanosleep.u32 %r354;
	// end inline asm
	mul.wide.s32 	%rd389, %r533, 16;
	add.s64 	%rd390, %rd3, %rd389;
	add.s64 	%rd388, %rd390, 512;
	// begin inline asm
	ld.relaxed.gpu.v2.u64 {%rd520, %rd517}, [%rd388];
	// end inline asm
	mov.b32 	%r532, 328;
$L__BB15_12:
	setp.eq.s64 	%p107, %rd520, 99;
	mov.b32 	%r357, -1;
	vote.sync.any.pred 	%p108, %p107, %r357;
	not.pred 	%p109, %p108;
	@%p109 bra 	$L__BB15_14;
	// begin inline asm
	nanosleep.u32 %r532;
	// end inline asm
	shl.b32 	%r532, %r532, 1;
	// begin inline asm
	ld.relaxed.gpu.v2.u64 {%rd520, %rd517}, [%rd388];
	// end inline asm
	bra.uni 	$L__BB15_12;
$L__BB15_14:
	setp.eq.s64 	%p110, %rd520, 101;
	mov.b32 	%r409, -1;
	vote.sync.ballot.b32 	%r410, %p110, %r409;
	// begin inline asm
	mov.u32 %r359, %lanemask_ge;
	// end inline asm
	and.b32  	%r411, %r410, %r359;
	or.b32  	%r412, %r411, -2147483648;
	add.s32 	%r413, %r412, -1;
	not.b32 	%r414, %r412;
	and.b32  	%r415, %r414, %r413;
	popc.b32 	%r363, %r415;
	mov.b64 	{%r361, %r366}, %rd517;
	mov.b32 	%r367, 1;
	// begin inline asm
	shfl.sync.down.b32 %r360, %r361, %r367, %r363, %r409;
	// end inline asm
	// begin inline asm
	shfl.sync.down.b32 %r365, %r366, %r367, %r363, %r409;
	// end inline asm
	mov.b64 	%rd391, {%r360, %r365};
	setp.lt.s32 	%p112, %r293, %r363;
	selp.b64 	%rd392, %rd391, 0, %p112;
	add.s64 	%rd393, %rd392, %rd517;
	mov.b64 	{%r371, %r376}, %rd393;
	mov.b32 	%r377, 2;
	// begin inline asm
	shfl.sync.down.b32 %r370, %r371, %r377, %r363, %r409;
	// end inline asm
	// begin inline asm
	shfl.sync.down.b32 %r375, %r376, %r377, %r363, %r409;
	// end inline asm
	mov.b64 	%rd394, {%r370, %r375};
	add.s32 	%r11, %r293, 2;
	setp.gt.s32 	%p113, %r11, %r363;
	selp.b64 	%rd395, 0, %rd394, %p113;
	add.s64 	%rd396, %rd395, %rd393;
	mov.b64 	{%r381, %r386}, %rd396;
	mov.b32 	%r387, 4;
	// begin inline asm
	shfl.sync.down.b32 %r380, %r381, %r387, %r363, %r409;
	// end inline asm
	// begin inline asm
	shfl.sync.down.b32 %r385, %r386, %r387, %r363, %r409;
	// end inline asm
	mov.b64 	%rd397, {%r380, %r385};
	add.s32 	%r12, %r293, 4;
	setp.gt.s32 	%p114, %r12, %r363;
	selp.b64 	%rd398, 0, %rd397, %p114;
	add.s64 	%rd399, %rd398, %rd396;
	mov.b64 	{%r391, %r396}, %rd399;
	mov.b32 	%r397, 8;
	// begin inline asm
	shfl.sync.down.b32 %r390, %r391, %r397, %r363, %r409;
	// end inline asm
	// begin inline asm
	shfl.sync.down.b32 %r395, %r396, %r397, %r363, %r409;
	// end inline asm
	mov.b64 	%rd400, {%r390, %r395};
	add.s32 	%r13, %r293, 8;
	setp.gt.s32 	%p115, %r13, %r363;
	selp.b64 	%rd401, 0, %rd400, %p115;
	add.s64 	%rd402, %rd401, %rd399;
	mov.b64 	{%r401, %r406}, %rd402;
	mov.b32 	%r407, 16;
	// begin inline asm
	shfl.sync.down.b32 %r400, %r401, %r407, %r363, %r409;
	// end inline asm
	// begin inline asm
	shfl.sync.down.b32 %r405, %r406, %r407, %r363, %r409;
	// end inline asm
	mov.b64 	%rd403, {%r400, %r405};
	add.s32 	%r14, %r293, 16;
	setp.gt.s32 	%p116, %r14, %r363;
	selp.b64 	%rd404, 0, %rd403, %p116;
	add.s64 	%rd519, %rd404, %rd402;
	add.s64 	%rd38, %rd3, 512;
$L__BB15_15:
	setp.ne.s64 	%p117, %rd520, 101;
	mov.b32 	%r416, -1;
	vote.sync.all.pred 	%p118, %p117, %r416;
	not.pred 	%p119, %p118;
	@%p119 bra 	$L__BB15_20;
	mul.wide.s32 	%rd412, %r533, 16;
	add.s64 	%rd413, %rd38, %rd412;
	add.s64 	%rd411, %rd413, -512;
	// begin inline asm
	ld.relaxed.gpu.v2.u64 {%rd520, %rd521}, [%rd411];
	// end inline asm
	mov.b32 	%r534, 328;
$L__BB15_17:
	setp.eq.s64 	%p123, %rd520, 99;
	mov.b32 	%r419, -1;
	vote.sync.any.pred 	%p124, %p123, %r419;
	not.pred 	%p125, %p124;
	@%p125 bra 	$L__BB15_19;
	// begin inline asm
	nanosleep.u32 %r534;
	// end inline asm
	shl.b32 	%r534, %r534, 1;
	// begin inline asm
	ld.relaxed.gpu.v2.u64 {%rd520, %rd521}, [%rd411];
	// end inline asm
	bra.uni 	$L__BB15_17;
$L__BB15_19:
	setp.eq.s64 	%p126, %rd520, 101;
	mov.b32 	%r470, -1;
	vote.sync.ballot.b32 	%r471, %p126, %r470;
	and.b32  	%r472, %r471, %r359;
	or.b32  	%r473, %r472, -2147483648;
	add.s32 	%r474, %r473, -1;
	not.b32 	%r475, %r473;
	and.b32  	%r476, %r475, %r474;
	popc.b32 	%r424, %r476;
	mov.b64 	{%r422, %r427}, %rd521;
	mov.b32 	%r428, 1;
	// begin inline asm
	shfl.sync.down.b32 %r421, %r422, %r428, %r424, %r470;
	// end inline asm
	// begin inline asm
	shfl.sync.down.b32 %r426, %r427, %r428, %r424, %r470;
	// end inline asm
	mov.b64 	%rd414, {%r421, %r426};
	setp.lt.s32 	%p128, %r293, %r424;
	selp.b64 	%rd415, %rd414, 0, %p128;
	add.s64 	%rd416, %rd415, %rd521;
	mov.b64 	{%r432, %r437}, %rd416;
	mov.b32 	%r438, 2;
	// begin inline asm
	shfl.sync.down.b32 %r431, %r432, %r438, %r424, %r470;
	// end inline asm
	// begin inline asm
	shfl.sync.down.b32 %r436, %r437, %r438, %r424, %r470;
	// end inline asm
	mov.b64 	%rd417, {%r431, %r436};
	setp.gt.s32 	%p129, %r11, %r424;
	selp.b64 	%rd418, 0, %rd417, %p129;
	add.s64 	%rd419, %rd416, %rd418;
	mov.b64 	{%r442, %r447}, %rd419;
	mov.b32 	%r448, 4;
	// begin inline asm
	shfl.sync.down.b32 %r441, %r442, %r448, %r424, %r470;
	// end inline asm
	// begin inline asm
	shfl.sync.down.b32 %r446, %r447, %r448, %r424, %r470;
	// end inline asm
	mov.b64 	%rd420, {%r441, %r446};
	setp.gt.s32 	%p130, %r12, %r424;
	selp.b64 	%rd421, 0, %rd420, %p130;
	add.s64 	%rd422, %rd421, %rd419;
	mov.b64 	{%r452, %r457}, %rd422;
	mov.b32 	%r458, 8;
	// begin inline asm
	shfl.sync.down.b32 %r451, %r452, %r458, %r424, %r470;
	// end inline asm
	// begin inline asm
	shfl.sync.down.b32 %r456, %r457, %r458, %r424, %r470;
	// end inline asm
	mov.b64 	%rd423, {%r451, %r456};
	setp.gt.s32 	%p131, %r13, %r424;
	selp.b64 	%rd424, 0, %rd423, %p131;
	add.s64 	%rd425, %rd424, %rd422;
	mov.b64 	{%r462, %r467}, %rd425;
	mov.b32 	%r468, 16;
	// begin inline asm
	shfl.sync.down.b32 %r461, %r462, %r468, %r424, %r470;
	// end inline asm
	// begin inline asm
	shfl.sync.down.b32 %r466, %r467, %r468, %r424, %r470;
	// end inline asm
	mov.b64 	%rd426, {%r461, %r466};
	setp.gt.s32 	%p132, %r14, %r424;
	selp.b64 	%rd427, 0, %rd426, %p132;
	add.s64 	%rd428, %rd425, %rd519;
	add.s64 	%rd519, %rd428, %rd427;
	add.s32 	%r533, %r533, -32;
	bra.uni 	$L__BB15_15;
$L__BB15_20:
	setp.ne.s32 	%p120, %r2, 0;
	@%p120 bra 	$L__BB15_22;
	add.s64 	%rd407, %rd519, %rd24;
	add.s64 	%rd405, %rd27, 512;
	mov.b64 	%rd406, 101;
	// begin inline asm
	st.relaxed.gpu.v2.u64 [%rd405], {%rd406, %rd407};
	// end inline asm
	st.shared.u64 	[_ZZN3cub18CUB_300001_SM_10006detail4scan16DeviceScanKernelINS2_10policy_hubIlllmN4cuda3std3__44plusIvEEE10Policy1000EPlSC_NS0_13ScanTileStateIlLb1EEES9_NS0_8NullTypeEmlLb0ESF_EEvT0_T1_T2_iT3_T4_T5_E12temp_storage+8], %rd519;
	st.shared.u64 	[_ZZN3cub18CUB_300001_SM_10006detail4scan16DeviceScanKernelINS2_10policy_hubIlllmN4cuda3std3__44plusIvEEE10Policy1000EPlSC_NS0_13ScanTileStateIlLb1EEES9_NS0_8NullTypeEmlLb0ESF_EEvT0_T1_T2_iT3_T4_T5_E12temp_storage+16], %rd407;
$L__BB15_22:
	setp.ne.s32 	%p121, %r293, 0;
	mov.u64 	%rd522, %rd26;
	@%p121 bra 	$L__BB15_24;
	st.shared.u64 	[_ZZN3cub18CUB_300001_SM_10006detail4scan16DeviceScanKernelINS2_10policy_hubIlllmN4cuda3std3__44plusIvEEE10Policy1000EPlSC_NS0_13ScanTileStateIlLb1EEES9_NS0_8NullTypeEmlLb0ESF_EEvT0_T1_T2_iT3_T4_T5_E12temp_storage+128], %rd519;
	mov.u64 	%rd522, %rd519;
$L__BB15_24:
	bar.sync 	0;
	setp.eq.s32 	%p122, %r2, 0;
	@%p122 bra 	$L__BB15_26;
	ld.shared.u64 	%rd408, [_ZZN3cub18CUB_300001_SM_10006detail4scan16DeviceScanKernelINS2_10policy_hubIlllmN4cuda3std3__44plusIvEEE10Policy1000EPlSC_NS0_13ScanTileStateIlLb1EEES9_NS0_8NullTypeEmlLb0ESF_EEvT0_T1_T2_iT3_T4_T5_E12temp_storage+128];
	add.s64 	%rd522, %rd408, %rd522;
$L__BB15_26:
	add.s64 	%rd524, %rd7, %rd522;
$L__BB15_27:
	add.s64 	%rd492, %rd8, %rd524;
	add.s64 	%rd493, %rd9, %rd492;
	add.s64 	%rd494, %rd10, %rd493;
	add.s64 	%rd495, %rd11, %rd494;
	add.s64 	%rd496, %rd12, %rd495;
	add.s64 	%rd497, %rd13, %rd496;
	add.s64 	%rd498, %rd14, %rd497;
	add.s64 	%rd499, %rd15, %rd498;
	add.s64 	%rd500, %rd16, %rd499;
	add.s64 	%rd501, %rd17, %rd500;
	bar.sync 	0;
	st.shared.u64 	[%r6], %rd524;
	st.shared.u64 	[%r6+8], %rd492;
	st.shared.u64 	[%r6+16], %rd493;
	st.shared.u64 	[%r6+24], %rd494;
	st.shared.u64 	[%r6+32], %rd495;
	st.shared.u64 	[%r6+40], %rd496;
	st.shared.u64 	[%r6+48], %rd497;
	st.shared.u64 	[%r6+56], %rd498;
	st.shared.u64 	[%r6+64], %rd499;
	st.shared.u64 	[%r6+72], %rd500;
	st.shared.u64 	[%r6+80], %rd501;
	bar.warp.sync 	-1;
	ld.shared.u64 	%rd502, [%r5];
	ld.shared.u64 	%rd503, [%r5+256];
	ld.shared.u64 	%rd504, [%r5+512];
	ld.shared.u64 	%rd505, [%r5+768];
	ld.shared.u64 	%rd506, [%r5+1024];
	ld.shared.u64 	%rd507, [%r5+1280];
	ld.shared.u64 	%rd508, [%r5+1536];
	ld.shared.u64 	%rd509, [%r5+1792];
	ld.shared.u64 	%rd510, [%r5+2048];
	ld.shared.u64 	%rd511, [%r5+2304];
	ld.shared.u64 	%rd512, [%r5+2560];
	add.s64 	%rd514, %rd1, %rd318;
	st.global.u64 	[%rd514], %rd502;
	st.global.u64 	[%rd514+256], %rd503;
	st.global.u64 	[%rd514+512], %rd504;
	st.global.u64 	[%rd514+768], %rd505;
	st.global.u64 	[%rd514+1024], %rd506;
	st.global.u64 	[%rd514+1280], %rd507;
	st.global.u64 	[%rd514+1536], %rd508;
	st.global.u64 	[%rd514+1792], %rd509;
	st.global.u64 	[%rd514+2048], %rd510;
	st.global.u64 	[%rd514+2304], %rd511;
	st.global.u64 	[%rd514+2560], %rd512;
	bra.uni 	$L__BB15_100;
$L__BB15_28:
	setp.eq.s64 	%p2, %rd5, 0;
	@%p2 bra 	$L__BB15_100;
	cvt.u32.u64 	%r19, %rd5;
	shl.b64 	%rd143, %rd4, 3;
	add.s64 	%rd144, %rd2, %rd143;
	mov.u32 	%r20, %tid.x;
	ld.global.u64 	%rd535, [%rd144];
	and.b32  	%r48, %r20, 31;
	and.b32  	%r49, %r20, 992;
	mul.lo.s32 	%r50, %r49, 11;
	or.b32  	%r21, %r50, %r48;
	setp.ge.u32 	%p3, %r21, %r19;
	shl.b32 	%r51, %r21, 3;
	cvt.u64.u32 	%rd145, %r51;
	add.s64 	%rd57, %rd144, %rd145;
	mov.u64 	%rd525, %rd535;
	@%p3 bra 	$L__BB15_31;
	ld.global.u64 	%rd525, [%rd57];
$L__BB15_31:
	add.s32 	%r22, %r21, 32;
	setp.ge.u32 	%p4, %r22, %r19;
	mov.u64 	%rd526, %rd535;
	@%p4 bra 	$L__BB15_33;
	ld.global.u64 	%rd526, [%rd57+256];
$L__BB15_33:
	add.s32 	%r23, %r21, 64;
	setp.ge.u32 	%p5, %r23, %r19;
	mov.u64 	%rd527, %rd535;
	@%p5 bra 	$L__BB15_35;
	ld.global.u64 	%rd527, [%rd57+512];
$L__BB15_35:
	add.s32 	%r24, %r21, 96;
	setp.ge.u32 	%p6, %r24, %r19;
	mov.u64 	%rd528, %rd535;
	@%p6 bra 	$L__BB15_37;
	ld.global.u64 	%rd528, [%rd57+768];
$L__BB15_37:
	add.s32 	%r25, %r21, 128;
	setp.ge.u32 	%p7, %r25, %r19;
	mov.u64 	%rd529, %rd535;
	@%p7 bra 	$L__BB15_39;
	ld.global.u64 	%rd529, [%rd57+1024];
$L__BB15_39:
	add.s32 	%r26, %r21, 160;
	setp.ge.u32 	%p8, %r26, %r19;
	mov.u64 	%rd530, %rd535;
	@%p8 bra 	$L__BB15_41;
	ld.global.u64 	%rd530, [%rd57+1280];
$L__BB15_41:
	add.s32 	%r27, %r21, 192;
	setp.ge.u32 	%p9, %r27, %r19;
	mov.u64 	%rd531, %rd535;
	@%p9 bra 	$L__BB15_43;
	ld.global.u64 	%rd531, [%rd57+1536];
$L__BB15_43:
	add.s32 	%r28, %r21, 224;
	setp.ge.u32 	%p10, %r28, %r19;
	mov.u64 	%rd532, %rd535;
	@%p10 bra 	$L__BB15_45;
	ld.global.u64 	%rd532, [%rd57+1792];
$L__BB15_45:
	add.s32 	%r29, %r21, 256;
	setp.ge.u32 	%p11, %r29, %r19;
	mov.u64 	%rd533, %rd535;
	@%p11 bra 	$L__BB15_47;
	ld.global.u64 	%rd533, [%rd57+2048];
$L__BB15_47:
	add.s32 	%r30, %r21, 288;
	setp.ge.u32 	%p12, %r30, %r19;
	mov.u64 	%rd534, %rd535;
	@%p12 bra 	$L__BB15_49;
	ld.global.u64 	%rd534, [%rd57+2304];
$L__BB15_49:
	add.s32 	%r31, %r21, 320;
	setp.ge.u32 	%p13, %r31, %r19;
	@%p13 bra 	$L__BB15_51;
	ld.global.u64 	%rd535, [%rd57+2560];
$L__BB15_51:
	// begin inline asm
	mov.u32 %r52, %laneid;
	// end inline asm
	shr.u32 	%r33, %r20, 5;
	mad.lo.s32 	%r53, %r33, 352, %r52;
	shl.b32 	%r54, %r53, 3;
	mov.u32 	%r55, _ZZN3cub18CUB_300001_SM_10006detail4scan16DeviceScanKernelINS2_10policy_hubIlllmN4cuda3std3__44plusIvEEE10Policy1000EPlSC_NS0_13ScanTileStateIlLb1EEES9_NS0_8NullTypeEmlLb0ESF_EEvT0_T1_T2_iT3_T4_T5_E12temp_storage;
	add.s32 	%r34, %r55, %r54;
	st.shared.u64 	[%r34], %rd525;
	st.shared.u64 	[%r34+256], %rd526;
	st.shared.u64 	[%r34+512], %rd527;
	st.shared.u64 	[%r34+768], %rd528;
	st.shared.u64 	[%r34+1024], %rd529;
	st.shared.u64 	[%r34+1280], %rd530;
	st.shared.u64 	[%r34+1536], %rd531;
	st.shared.u64 	[%r34+1792], %rd532;
	st.shared.u64 	[%r34+2048], %rd533;
	st.shared.u64 	[%r34+2304], %rd534;
	st.shared.u64 	[%r34+2560], %rd535;
	bar.warp.sync 	-1;
	mad.lo.s32 	%r35, %r52, 80, %r34;
	ld.shared.u64 	%rd80, [%r35];
	ld.shared.u64 	%rd81, [%r35+8];
	ld.shared.u64 	%rd82, [%r35+16];
	ld.shared.u64 	%rd83, [%r35+24];
	ld.shared.u64 	%rd84, [%r35+32];
	ld.shared.u64 	%rd85, [%r35+40];
	ld.shared.u64 	%rd86, [%r35+48];
	ld.shared.u64 	%rd87, [%r35+56];
	ld.shared.u64 	%rd88, [%r35+64];
	ld.shared.u64 	%rd89, [%r35+72];
	ld.shared.u64 	%rd90, [%r35+80];
	bar.sync 	0;
	setp.ne.s32 	%p14, %r1, 0;
	@%p14 bra 	$L__BB15_55;
	add.s64 	%rd250, %rd81, %rd80;
	add.s64 	%rd251, %rd82, %rd250;
	add.s64 	%rd252, %rd83, %rd251;
	add.s64 	%rd253, %rd84, %rd252;
	add.s64 	%rd254, %rd85, %rd253;
	add.s64 	%rd255, %rd86, %rd254;
	add.s64 	%rd256, %rd87, %rd255;
	add.s64 	%rd257, %rd88, %rd256;
	add.s64 	%rd258, %rd89, %rd257;
	add.s64 	%rd91, %rd90, %rd258;
	mov.b64 	{%r241, %r246}, %rd91;
	mov.b32 	%r247, 1;
	mov.b32 	%r288, 0;
	mov.b32 	%r289, -1;
	// begin inline asm
	shfl.sync.up.b32 %r240, %r241, %r247, %r288, %r289;
	// end inline asm
	// begin inline asm
	shfl.sync.up.b32 %r245, %r246, %r247, %r288, %r289;
	// end inline asm
	mov.b64 	%rd259, {%r240, %r245};
	setp.lt.s32 	%p59, %r52, 1;
	selp.b64 	%rd260, 0, %rd259, %p59;
	add.s64 	%rd261, %rd260, %rd91;
	mov.b64 	{%r251, %r256}, %rd261;
	mov.b32 	%r257, 2;
	// begin inline asm
	shfl.sync.up.b32 %r250, %r251, %r257, %r288, %r289;
	// end inline asm
	// begin inline asm
	shfl.sync.up.b32 %r255, %r256, %r257, %r288, %r289;
	// end inline asm
	mov.b64 	%rd262, {%r250, %r255};
	setp.lt.s32 	%p60, %r52, 2;
	selp.b64 	%rd263, 0, %rd262, %p60;
	add.s64 	%rd264, %rd263, %rd261;
	mov.b64 	{%r261, %r266}, %rd264;
	mov.b32 	%r267, 4;
	// begin inline asm
	shfl.sync.up.b32 %r260, %r261, %r267, %r288, %r289;
	// end inline asm
	// begin inline asm
	shfl.sync.up.b32 %r265, %r266, %r267, %r288, %r289;
	// end inline asm
	mov.b64 	%rd265, {%r260, %r265};
	setp.lt.s32 	%p61, %r52, 4;
	selp.b64 	%rd266, 0, %rd265, %p61;
	add.s64 	%rd267, %rd266, %rd264;
	mov.b64 	{%r271, %r276}, %rd267;
	mov.b32 	%r277, 8;
	// begin inline asm
	shfl.sync.up.b32 %r270, %r271, %r277, %r288, %r289;
	// end inline asm
	// begin inline asm
	shfl.sync.up.b32 %r275, %r276, %r277, %r288, %r289;
	// end inline asm
	mov.b64 	%rd268, {%r270, %r275};
	setp.lt.s32 	%p62, %r52, 8;
	selp.b64 	%rd269, 0, %rd268, %p62;
	add.s64 	%rd270, %rd269, %rd267;
	mov.b64 	{%r281, %r286}, %rd270;
	mov.b32 	%r287, 16;
	// begin inline asm
	shfl.sync.up.b32 %r280, %r281, %r287, %r288, %r289;
	// end inline asm
	// begin inline asm
	shfl.sync.up.b32 %r285, %r286, %r287, %r288, %r289;
	// end inline asm
	mov.b64 	%rd271, {%r280, %r285};
	setp.lt.s32 	%p63, %r52, 16;
	selp.b64 	%rd272, 0, %rd271, %p63;
	add.s64 	%rd92, %rd272, %rd270;
	setp.ne.s32 	%p64, %r52, 31;
	@%p64 bra 	$L__BB15_54;
	shl.b32 	%r290, %r33, 3;
	mov.u32 	%r291, _ZZN3cub18CUB_300001_SM_10006detail4scan16DeviceScanKernelINS2_10policy_hubIlllmN4cuda3std3__44plusIvEEE10Policy1000EPlSC_NS0_13ScanTileStateIlLb1EEES9_NS0_8NullTypeEmlLb0ESF_EEvT0_T1_T2_iT3_T4_T5_E12temp_storage;
	add.s32 	%r292, %r291, %r290;
	st.shared.u64 	[%r292+32], %rd92;
$L__BB15_54:
	sub.s64 	%rd273, %rd92, %rd91;
	bar.sync 	0;
	ld.shared.v2.u64 	{%rd274, %rd275}, [_ZZN3cub18CUB_300001_SM_10006detail4scan16DeviceScanKernelINS2_10policy_hubIlllmN4cuda3std3__44plusIvEEE10Policy1000EPlSC_NS0_13ScanTileStateIlLb1EEES9_NS0_8NullTypeEmlLb0ESF_EEvT0_T1_T2_iT3_T4_T5_E12temp_storage+32];
	add.s64 	%rd276, %rd275, %rd274;
	setp.eq.s32 	%p65, %r33, 2;
	selp.b64 	%rd277, %rd276, %rd274, %p65;
	ld.shared.v2.u64 	{%rd278, %rd279}, [_ZZN3cub18CUB_300001_SM_10006detail4scan16DeviceScanKernelINS2_10policy_hubIlllmN4cuda3std3__44plusIvEEE10Policy1000EPlSC_NS0_13ScanTileStateIlLb1EEES9_NS0_8NullTypeEmlLb0ESF_EEvT0_T1_T2_iT3_T4_T5_E12temp_storage+48];
	add.s64 	%rd280, %rd276, %rd278;
	setp.eq.s32 	%p66, %r33, 3;
	selp.b64 	%rd281, %rd280, %rd277, %p66;
	add.s64 	%rd282, %rd280, %rd279;
	setp.eq.s32 	%p67, %r33, 4;
	selp.b64 	%rd283, %rd282, %rd281, %p67;
	ld.shared.v2.u64 	{%rd284, %rd285}, [_ZZN3cub18CUB_300001_SM_10006detail4scan16DeviceScanKernelINS2_10policy_hubIlllmN4cuda3std3__44plusIvEEE10Policy1000EPlSC_NS0_13ScanTileStateIlLb1EEES9_NS0_8NullTypeEmlLb0ESF_EEvT0_T1_T2_iT3_T4_T5_E12temp_storage+64];
	add.s64 	%rd286, %rd282, %rd284;
	setp.eq.s32 	%p68, %r33, 5;
	selp.b64 	%rd287, %rd286, %rd283, %p68;
	add.s64 	%rd288, %rd286, %rd285;
	setp.eq.s32 	%p69, %r33, 6;
	selp.b64 	%rd289, %rd288, %rd287, %p69;
	ld.shared.v2.u64 	{%rd290, %rd291}, [_ZZN3cub18CUB_300001_SM_10006detail4scan16DeviceScanKernelINS2_10policy_hubIlllmN4cuda3std3__44plusIvEEE10Policy1000EPlSC_NS0_13ScanTileStateIlLb1EEES9_NS0_8NullTypeEmlLb0ESF_EEvT0_T1_T2_iT3_T4_T5_E12temp_storage+80];
	add.s64 	%rd292, %rd288, %rd290;
	setp.eq.s32 	%p70, %r33, 7;
	selp.b64 	%rd293, %rd292, %rd289, %p70;
	add.s64 	%rd294, %rd292, %rd291;
	setp.eq.s32 	%p71, %r33, 8;
	selp.b64 	%rd295, %rd294, %rd293, %p71;
	ld.shared.u64 	%rd296, [_ZZN3cub18CUB_300001_SM_10006detail4scan16DeviceScanKernelINS2_10policy_hubIlllmN4cuda3std3__44plusIvEEE10Policy1000EPlSC_NS0_13ScanTileStateIlLb1EEES9_NS0_8NullTypeEmlLb0ESF_EEvT0_T1_T2_iT3_T4_T5_E12temp_storage+96];
	add.s64 	%rd297, %rd294, %rd296;
	setp.eq.s32 	%p72, %r33, 9;
	selp.b64 	%rd298, %rd297, %rd295, %p72;
	setp.lt.u32 	%p73, %r20, 32;
	setp.eq.s32 	%p74, %r52, 0;
	selp.b64 	%rd299, 0, %rd273, %p74;
	add.s64 	%rd300, %rd298, %rd299;
	selp.b64 	%rd301, %rd273, %rd300, %p73;
	setp.eq.s32 	%p75, %r20, 0;
	selp.b64 	%rd302, 0, %rd301, %p75;
	add.s64 	%rd544, %rd302, %rd80;
	bra.uni 	$L__BB15_76;
$L__BB15_55:
	add.s64 	%rd146, %rd81, %rd80;
	add.s64 	%rd147, %rd82, %rd146;
	add.s64 	%rd148, %rd83, %rd147;
	add.s64 	%rd149, %rd84, %rd148;
	add.s64 	%rd150, %rd85, %rd149;
	add.s64 	%rd151, %rd86, %rd150;
	add.s64 	%rd152, %rd87, %rd151;
	add.s64 	%rd153, %rd88, %rd152;
	add.s64 	%rd154, %rd89, %rd153;
	add.s64 	%rd94, %rd90, %rd154;
	mov.b64 	{%r57, %r62}, %rd94;
	mov.b32 	%r63, 1;
	mov.b32 	%r104, 0;
	mov.b32 	%r105, -1;
	// begin inline asm
	shfl.sync.up.b32 %r56, %r57, %r63, %r104, %r105;
	// end inline asm
	// begin inline asm
	shfl.sync.up.b32 %r61, %r62, %r63, %r104, %r105;
	// end inline asm
	mov.b64 	%rd155, {%r56, %r61};
	setp.lt.s32 	%p15, %r52, 1;
	selp.b64 	%rd156, 0, %rd155, %p15;
	add.s64 	%rd157, %rd156, %rd94;
	mov.b64 	{%r67, %r72}, %rd157;
	mov.b32 	%r73, 2;
	// begin inline asm
	shfl.sync.up.b32 %r66, %r67, %r73, %r104, %r105;
	// end inline asm
	// begin inline asm
	shfl.sync.up.b32 %r71, %r72, %r73, %r104, %r105;
	// end inline asm
	mov.b64 	%rd158, {%r66, %r71};
	setp.lt.s32 	%p16, %r52, 2;
	selp.b64 	%rd159, 0, %rd158, %p16;
	add.s64 	%rd160, %rd159, %rd157;
	mov.b64 	{%r77, %r82}, %rd160;
	mov.b32 	%r83, 4;
	// begin inline asm
	shfl.sync.up.b32 %r76, %r77, %r83, %r104, %r105;
	// end inline asm
	// begin inline asm
	shfl.sync.up.b32 %r81, %r82, %r83, %r104, %r105;
	// end inline asm
	mov.b64 	%rd161, {%r76, %r81};
	setp.lt.s32 	%p17, %r52, 4;
	selp.b64 	%rd162, 0, %rd161, %p17;
	add.s64 	%rd163, %rd162, %rd160;
	mov.b64 	{%r87, %r92}, %rd163;
	mov.b32 	%r93, 8;
	// begin inline asm
	shfl.sync.up.b32 %r86, %r87, %r93, %r104, %r105;
	// end inline asm
	// begin inline asm
	shfl.sync.up.b32 %r91, %r92, %r93, %r104, %r105;
	// end inline asm
	mov.b64 	%rd164, {%r86, %r91};
	setp.lt.s32 	%p18, %r52, 8;
	selp.b64 	%rd165, 0, %rd164, %p18;
	add.s64 	%rd166, %rd165, %rd163;
	mov.b64 	{%r97, %r102}, %rd166;
	mov.b32 	%r103, 16;
	// begin inline asm
	shfl.sync.up.b32 %r96, %r97, %r103, %r104, %r105;
	// end inline asm
	// begin inline asm
	shfl.sync.up.b32 %r101, %r102, %r103, %r104, %r105;
	// end inline asm
	mov.b64 	%rd167, {%r96, %r101};
	setp.lt.s32 	%p19, %r52, 16;
	selp.b64 	%rd168, 0, %rd167, %p19;
	add.s64 	%rd95, %rd168, %rd166;
	setp.ne.s32 	%p20, %r52, 31;
	@%p20 bra 	$L__BB15_57;
	shl.b32 	%r106, %r33, 3;
	mov.u32 	%r107, _ZZN3cub18CUB_300001_SM_10006detail4scan16DeviceScanKernelINS2_10policy_hubIlllmN4cuda3std3__44plusIvEEE10Policy1000EPlSC_NS0_13ScanTileStateIlLb1EEES9_NS0_8NullTypeEmlLb0ESF_EEvT0_T1_T2_iT3_T4_T5_E12temp_storage;
	add.s32 	%r108, %r107, %r106;
	st.shared.u64 	[%r108+32], %rd95;
$L__BB15_57:
	sub.s64 	%rd169, %rd95, %rd94;
	bar.sync 	0;
	ld.shared.v2.u64 	{%rd170, %rd171}, [_ZZN3cub18CUB_300001_SM_10006detail4scan16DeviceScanKernelINS2_10policy_hubIlllmN4cuda3std3__44plusIvEEE10Policy1000EPlSC_NS0_13ScanTileStateIlLb1EEES9_NS0_8NullTypeEmlLb0ESF_EEvT0_T1_T2_iT3_T4_T5_E12temp_storage+32];
	add.s64 	%rd172, %rd171, %rd170;
	setp.eq.s32 	%p21, %r33, 2;
	selp.b64 	%rd173, %rd172, %rd170, %p21;
	ld.shared.v2.u64 	{%rd174, %rd175}, [_ZZN3cub18CUB_300001_SM_10006detail4scan16DeviceScanKernelINS2_10policy_hubIlllmN4cuda3std3__44plusIvEEE10Policy1000EPlSC_NS0_13ScanTileStateIlLb1EEES9_NS0_8NullTypeEmlLb0ESF_EEvT0_T1_T2_iT3_T4_T5_E12temp_storage+48];
	add.s64 	%rd176, %rd172, %rd174;
	setp.eq.s32 	%p22, %r33, 3;
	selp.b64 	%rd177, %rd176, %rd173, %p22;
	add.s64 	%rd178, %rd176, %rd175;
	setp.eq.s32 	%p23, %r33, 4;
	selp.b64 	%rd179, %rd178, %rd177, %p23;
	ld.shared.v2.u64 	{%rd180, %rd181}, [_ZZN3cub18CUB_300001_SM_10006detail4scan16DeviceScanKernelINS2_10policy_hubIlllmN4cuda3std3__44plusIvEEE10Policy1000EPlSC_NS0_13ScanTileStateIlLb1EEES9_NS0_8NullTypeEmlLb0ESF_EEvT0_T1_T2_iT3_T4_T5_E12temp_storage+64];
	add.s64 	%rd182, %rd178, %rd180;
	setp.eq.s32 	%p24, %r33, 5;
	selp.b64 	%rd183, %rd182, %rd179, %p24;
	add.s64 	%rd184, %rd182, %rd181;
	setp.eq.s32 	%p25, %r33, 6;
	selp.b64 	%rd185, %rd184, %rd183, %p25;
	ld.shared.v2.u64 	{%rd186, %rd187}, [_ZZN3cub18CUB_300001_SM_10006detail4scan16DeviceScanKernelINS2_10policy_hubIlllmN4cuda3std3__44plusIvEEE10Policy1000EPlSC_NS0_13ScanTileStateIlLb1EEES9_NS0_8NullTypeEmlLb0ESF_EEvT0_T1_T2_iT3_T4_T5_E12temp_storage+80];
	add.s64 	%rd188, %rd184, %rd186;
	setp.eq.s32 	%p26, %r33, 7;
	selp.b64 	%rd189, %rd188, %rd185, %p26;
	add.s64 	%rd190, %rd188, %rd187;
	setp.eq.s32 	%p27, %r33, 8;
	selp.b64 	%rd191, %rd190, %rd189, %p27;
	ld.shared.v2.u64 	{%rd192, %rd193}, [_ZZN3cub18CUB_300001_SM_10006detail4scan16DeviceScanKernelINS2_10policy_hubIlllmN4cuda3std3__44plusIvEEE10Policy1000EPlSC_NS0_13ScanTileStateIlLb1EEES9_NS0_8NullTypeEmlLb0ESF_EEvT0_T1_T2_iT3_T4_T5_E12temp_storage+96];
	add.s64 	%rd194, %rd190, %rd192;
	setp.eq.s32 	%p28, %r33, 9;
	selp.b64 	%rd195, %rd194, %rd191, %p28;
	add.s64 	%rd96, %rd194, %rd193;
	setp.gt.u32 	%p29, %r20, 31;
	setp.lt.u32 	%p30, %r20, 32;
	setp.eq.s32 	%p31, %r52, 0;
	selp.b64 	%rd196, 0, %rd169, %p31;
	add.s64 	%rd542, %rd195, %rd196;
	selp.b64 	%rd98, %rd169, %rd542, %p30;
	@%p29 bra 	$L__BB15_73;
	setp.ne.s32 	%p32, %r20, 0;
	mul.wide.s32 	%rd197, %r1, 16;
	add.s64 	%rd99, %rd3, %rd197;
	@%p32 bra 	$L__BB15_60;
	st.shared.u64 	[_ZZN3cub18CUB_300001_SM_10006detail4scan16DeviceScanKernelINS2_10policy_hubIlllmN4cuda3std3__44plusIvEEE10Policy1000EPlSC_NS0_13ScanTileStateIlLb1EEES9_NS0_8NullTypeEmlLb0ESF_EEvT0_T1_T2_iT3_T4_T5_E12temp_storage+24], %rd96;
	add.s64 	%rd198, %rd99, 512;
	mov.b64 	%rd199, 100;
	// begin inline asm
	st.relaxed.gpu.v2.u64 [%rd198], {%rd199, %rd96};
	// end inline asm
$L__BB15_60:
	not.b32 	%r111, %r20;
	add.s32 	%r536, %r1, %r111;
	mov.b32 	%r109, 965;
	// begin inline asm
	nanosleep.u32 %r109;
	// end inline asm
	mul.wide.s32 	%rd204, %r536, 16;
	add.s64 	%rd205, %rd3, %rd204;
	add.s64 	%rd203, %rd205, 512;
	// begin inline asm
	ld.relaxed.gpu.v2.u64 {%rd540, %rd537}, [%rd203];
	// end inline asm
	mov.b32 	%r535, 328;
$L__BB15_61:
	setp.eq.s64 	%p33, %rd540, 99;
	mov.b32 	%r112, -1;
	vote.sync.any.pred 	%p34, %p33, %r112;
	not.pred 	%p35, %p34;
	@%p35 bra 	$L__BB15_63;
	// begin inline asm
	nanosleep.u32 %r535;
	// end inline asm
	shl.b32 	%r535, %r535, 1;
	// begin inline asm
	ld.relaxed.gpu.v2.u64 {%rd540, %rd537}, [%rd203];
	// end inline asm
	bra.uni 	$L__BB15_61;
$L__BB15_63:
	setp.eq.s64 	%p36, %rd540, 101;
	mov.b32 	%r164, -1;
	vote.sync.ballot.b32 	%r165, %p36, %r164;
	// begin inline asm
	mov.u32 %r114, %lanemask_ge;
	// end inline asm
	and.b32  	%r166, %r165, %r114;
	or.b32  	%r167, %r166, -2147483648;
	add.s32 	%r168, %r167, -1;
	not.b32 	%r169, %r167;
	and.b32  	%r170, %r169, %r168;
	popc.b32 	%r118, %r170;
	mov.b64 	{%r116, %r121}, %rd537;
	mov.b32 	%r122, 1;
	// begin inline asm
	shfl.sync.down.b32 %r115, %r116, %r122, %r118, %r164;
	// end inline asm
	// begin inline asm
	shfl.sync.down.b32 %r120, %r121, %r122, %r118, %r164;
	// end inline asm
	mov.b64 	%rd206, {%r115, %r120};
	setp.lt.s32 	%p38, %r52, %r118;
	selp.b64 	%rd207, %rd206, 0, %p38;
	add.s64 	%rd208, %rd207, %rd537;
	mov.b64 	{%r126, %r131}, %rd208;
	mov.b32 	%r132, 2;
	// begin inline asm
	shfl.sync.down.b32 %r125, %r126, %r132, %r118, %r164;
	// end inline asm
	// begin inline asm
	shfl.sync.down.b32 %r130, %r131, %r132, %r118, %r164;
	// end inline asm
	mov.b64 	%rd209, {%r125, %r130};
	add.s32 	%r171, %r52, 2;
	setp.gt.s32 	%p39, %r171, %r118;
	selp.b64 	%rd210, 0, %rd209, %p39;
	add.s64 	%rd211, %rd210, %rd208;
	mov.b64 	{%r136, %r141}, %rd211;
	mov.b32 	%r142, 4;
	// begin inline asm
	shfl.sync.down.b32 %r135, %r136, %r142, %r118, %r164;
	// end inline asm
	// begin inline asm
	shfl.sync.down.b32 %r140, %r141, %r142, %r118, %r164;
	// end inline asm
	mov.b64 	%rd212, {%r135, %r140};
	add.s32 	%r40, %r52, 4;
	setp.gt.s32 	%p40, %r40, %r118;
	selp.b64 	%rd213, 0, %rd212, %p40;
	add.s64 	%rd214, %rd213, %rd211;
	mov.b64 	{%r146, %r151}, %rd214;
	mov.b32 	%r152, 8;
	// begin inline asm
	shfl.sync.down.b32 %r145, %r146, %r152, %r118, %r164;
	// end inline asm
	// begin inline asm
	shfl.sync.down.b32 %r150, %r151, %r152, %r118, %r164;
	// end inline asm
	mov.b64 	%rd215, {%r145, %r150};
	add.s32 	%r172, %r52, 8;
	setp.gt.s32 	%p41, %r172, %r118;
	selp.b64 	%rd216, 0, %rd215, %p41;
	add.s64 	%rd217, %rd216, %rd214;
	mov.b64 	{%r156, %r161}, %rd217;
	mov.b32 	%r162, 16;
	// begin inline asm
	shfl.sync.down.b32 %r155, %r156, %r162, %r118, %r164;
	// end inline asm
	// begin inline asm
	shfl.sync.down.b32 %r160, %r161, %r162, %r118, %r164;
	// end inline asm
	mov.b64 	%rd218, {%r155, %r160};
	add.s32 	%r173, %r52, 16;
	setp.gt.s32 	%p42, %r173, %r118;
	selp.b64 	%rd219, 0, %rd218, %p42;
	add.s64 	%rd538, %rd219, %rd217;
	add.s64 	%rd110, %rd3, 512;
$L__BB15_64:
	setp.ne.s64 	%p43, %rd540, 101;
	mov.b32 	%r174, -1;
	vote.sync.all.pred 	%p44, %p43, %r174;
	not.pred 	%p45, %p44;
	@%p45 bra 	$L__BB15_69;
	mul.wide.s32 	%rd227, %r536, 16;
	add.s64 	%rd228, %rd110, %rd227;
	add.s64 	%rd226, %rd228, -512;
	// begin inline asm
	ld.relaxed.gpu.v2.u64 {%rd540, %rd541}, [%rd226];
	// end inline asm
	mov.b32 	%r537, 328;
$L__BB15_66:
	setp.eq.s64 	%p49, %rd540, 99;
	mov.b32 	%r177, -1;
	vote.sync.any.pred 	%p50, %p49, %r177;
	not.pred 	%p51, %p50;
	@%p51 bra 	$L__BB15_68;
	// begin inline asm
	nanosleep.u32 %r537;
	// end inline asm
	shl.b32 	%r537, %r537, 1;
	// begin inline asm
	ld.relaxed.gpu.v2.u64 {%rd540, %rd541}, [%rd226];
	// end inline asm
	bra.uni 	$L__BB15_66;
$L__BB15_68:
	setp.eq.s64 	%p52, %rd540, 101;
	mov.b32 	%r228, -1;
	vote.sync.ballot.b32 	%r229, %p52, %r228;
	and.b32  	%r230, %r229, %r114;
	or.b32  	%r231, %r230, -2147483648;
	add.s32 	%r232, %r231, -1;
	not.b32 	%r233, %r231;
	and.b32  	%r234, %r233, %r232;
	popc.b32 	%r182, %r234;
	mov.b64 	{%r180, %r185}, %rd541;
	mov.b32 	%r186, 1;
	// begin inline asm
	shfl.sync.down.b32 %r179, %r180, %r186, %r182, %r228;
	// end inline asm
	// begin inline asm
	shfl.sync.down.b32 %r184, %r185, %r186, %r182, %r228;
	// end inline asm
	mov.b64 	%rd229, {%r179, %r184};
	setp.lt.s32 	%p54, %r52, %r182;
	selp.b64 	%rd230, %rd229, 0, %p54;
	add.s64 	%rd231, %rd230, %rd541;
	mov.b64 	{%r190, %r195}, %rd231;
	mov.b32 	%r196, 2;
	// begin inline asm
	shfl.sync.down.b32 %r189, %r190, %r196, %r182, %r228;
	// end inline asm
	// begin inline asm
	shfl.sync.down.b32 %r194, %r195, %r196, %r182, %r228;
	// end inline asm
	mov.b64 	%rd232, {%r189, %r194};
	add.s32 	%r235, %r52, 2;
	setp.gt.s32 	%p55, %r235, %r182;
	selp.b64 	%rd233, 0, %rd232, %p55;
	add.s64 	%rd234, %rd231, %rd233;
	mov.b64 	{%r200, %r205}, %rd234;
	mov.b32 	%r206, 4;
	// begin inline asm
	shfl.sync.down.b32 %r199, %r200, %r206, %r182, %r228;
	// end inline asm
	// begin inline asm
	shfl.sync.down.b32 %r204, %r205, %r206, %r182, %r228;
	// end inline asm
	mov.b64 	%rd235, {%r199, %r204};
	setp.gt.s32 	%p56, %r40, %r182;
	selp.b64 	%rd236, 0, %rd235, %p56;
	add.s64 	%rd237, %rd236, %rd234;
	mov.b64 	{%r210, %r215}, %rd237;
	mov.b32 	%r216, 8;
	// begin inline asm
	shfl.sync.down.b32 %r209, %r210, %r216, %r182, %r228;
	// end inline asm
	// begin inline asm
	shfl.sync.down.b32 %r214, %r215, %r216, %r182, %r228;
	// end inline asm
	mov.b64 	%rd238, {%r209, %r214};
	add.s32 	%r236, %r52, 8;
	setp.gt.s32 	%p57, %r236, %r182;
	selp.b64 	%rd239, 0, %rd238, %p57;
	add.s64 	%rd240, %rd239, %rd237;
	mov.b64 	{%r220, %r225}, %rd240;
	mov.b32 	%r226, 16;
	// begin inline asm
	shfl.sync.down.b32 %r219, %r220, %r226, %r182, %r228;
	// end inline asm
	// begin inline asm
	shfl.sync.down.b32 %r224, %r225, %r226, %r182, %r228;
	// end inline asm
	mov.b64 	%rd241, {%r219, %r224};
	add.s32 	%r237, %r52, 16;
	setp.gt.s32 	%p58, %r237, %r182;
	selp.b64 	%rd242, 0, %rd241, %p58;
	add.s64 	%rd243, %rd240, %rd538;
	add.s64 	%rd538, %rd243, %rd242;
	add.s32 	%r536, %r536, -32;
	bra.uni 	$L__BB15_64;
$L__BB15_69:
	@%p32 bra 	$L__BB15_71;
	add.s64 	%rd222, %rd538, %rd96;
	add.s64 	%rd220, %rd99, 512;
	mov.b64 	%rd221, 101;
	// begin inline asm
	st.relaxed.gpu.v2.u64 [%rd220], {%rd221, %rd222};
	// end inline asm
	st.shared.u64 	[_ZZN3cub18CUB_300001_SM_10006detail4scan16DeviceScanKernelINS2_10policy_hubIlllmN4cuda3std3__44plusIvEEE10Policy1000EPlSC_NS0_13ScanTileStateIlLb1EEES9_NS0_8NullTypeEmlLb0ESF_EEvT0_T1_T2_iT3_T4_T5_E12temp_storage+8], %rd538;
	st.shared.u64 	[_ZZN3cub18CUB_300001_SM_10006detail4scan16DeviceScanKernelINS2_10policy_hubIlllmN4cuda3std3__44plusIvEEE10Policy1000EPlSC_NS0_13ScanTileStateIlLb1EEES9_NS0_8NullTypeEmlLb0ESF_EEvT0_T1_T2_iT3_T4_T5_E12temp_storage+16], %rd222;
$L__BB15_71:
	setp.ne.s32 	%p47, %r52, 0;
	mov.u64 	%rd542, %rd98;
	@%p47 bra 	$L__BB15_73;
	st.shared.u64 	[_ZZN3cub18CUB_300001_SM_10006detail4scan16DeviceScanKernelINS2_10policy_hubIlllmN4cuda3std3__44plusIvEEE10Policy1000EPlSC_NS0_13ScanTileStateIlLb1EEES9_NS0_8NullTypeEmlLb0ESF_EEvT0_T1_T2_iT3_T4_T5_E12temp_storage+128], %rd538;
	mov.u64 	%rd542, %rd538;
$L__BB15_73:
	bar.sync 	0;
	setp.eq.s32 	%p48, %r20, 0;
	@%p48 bra 	$L__BB15_75;
	ld.shared.u64 	%rd223, [_ZZN3cub18CUB_300001_SM_10006detail4scan16DeviceScanKernelINS2_10policy_hubIlllmN4cuda3std3__44plusIvEEE10Policy1000EPlSC_NS0_13ScanTileStateIlLb1EEES9_NS0_8NullTypeEmlLb0ESF_EEvT0_T1_T2_iT3_T4_T5_E12temp_storage+128];
	add.s64 	%rd542, %rd223, %rd542;
$L__BB15_75:
	add.s64 	%rd544, %rd80, %rd542;
$L__BB15_76:
	add.s64 	%rd303, %rd81, %rd544;
	add.s64 	%rd304, %rd82, %rd303;
	add.s64 	%rd305, %rd83, %rd304;
	add.s64 	%rd306, %rd84, %rd305;
	add.s64 	%rd307, %rd85, %rd306;
	add.s64 	%rd308, %rd86, %rd307;
	add.s64 	%rd309, %rd87, %rd308;
	add.s64 	%rd310, %rd88, %rd309;
	add.s64 	%rd311, %rd89, %rd310;
	add.s64 	%rd312, %rd90, %rd311;
	bar.sync 	0;
	st.shared.u64 	[%r35], %rd544;
	st.shared.u64 	[%r35+8], %rd303;
	st.shared.u64 	[%r35+16], %rd304;
	st.shared.u64 	[%r35+24], %rd305;
	st.shared.u64 	[%r35+32], %rd306;
	st.shared.u64 	[%r35+40], %rd307;
	st.shared.u64 	[%r35+48], %rd308;
	st.shared.u64 	[%r35+56], %rd309;
	st.shared.u64 	[%r35+64], %rd310;
	st.shared.u64 	[%r35+72], %rd311;
	st.shared.u64 	[%r35+80], %rd312;
	bar.warp.sync 	-1;
	ld.shared.u64 	%rd128, [%r34];
	ld.shared.u64 	%rd129, [%r34+256];
	ld.shared.u64 	%rd130, [%r34+512];
	ld.shared.u64 	%rd131, [%r34+768];
	ld.shared.u64 	%rd132, [%r34+1024];
	ld.shared.u64 	%rd133, [%r34+1280];
	ld.shared.u64 	%rd134, [%r34+1536];
	ld.shared.u64 	%rd135, [%r34+1792];
	ld.shared.u64 	%rd136, [%r34+2048];
	ld.shared.u64 	%rd137, [%r34+2304];
	ld.shared.u64 	%rd138, [%r34+2560];
	setp.ne.s32 	%p76, %r20, 0;
	@%p76 bra 	$L__BB15_78;
	st.volatile.shared.u32 	[_ZZN3cub18CUB_300001_SM_10006detail4scan16DeviceScanKernelINS2_10policy_hubIlllmN4cuda3std3__44plusIvEEE10Policy1000EPlSC_NS0_13ScanTileStateIlLb1EEES9_NS0_8NullTypeEmlLb0ESF_EEvT0_T1_T2_iT3_T4_T5_E12temp_storage+28160], %r19;
$L__BB15_78:
	ld.param.u64 	%rd515, [_ZN3cub18CUB_300001_SM_10006detail4scan16DeviceScanKernelINS2_10policy_hubIlllmN4cuda3std3__44plusIvEEE10Policy1000EPlSC_NS0_13ScanTileStateIlLb1EEES9_NS0_8NullTypeEmlLb0ESF_EEvT0_T1_T2_iT3_T4_T5__param_1];
	bar.sync 	0;
	ld.volatile.shared.u32 	%r45, [_ZZN3cub18CUB_300001_SM_10006detail4scan16DeviceScanKernelINS2_10policy_hubIlllmN4cuda3std3__44plusIvEEE10Policy1000EPlSC_NS0_13ScanTileStateIlLb1EEES9_NS0_8NullTypeEmlLb0ESF_EEvT0_T1_T2_iT3_T4_T5_E12temp_storage+28160];
	setp.ge.s32 	%p77, %r21, %r45;
	cvt.u64.u32 	%rd313, %r21;
	add.s64 	%rd314, %rd4, %rd313;
	cvta.to.global.u64 	%rd315, %rd515;
	shl.b64 	%rd316, %rd314, 3;
	add.s64 	%rd139, %rd315, %rd316;
	@%p77 bra 	$L__BB15_80;
	st.global.u64 	[%rd139], %rd128;
$L__BB15_80:
	setp.ge.s32 	%p78, %r22, %r45;
	@%p78 bra 	$L__BB15_82;
	st.global.u64 	[%rd139+256], %rd129;
$L__BB15_82:
	setp.ge.s32 	%p79, %r23, %r45;
	@%p79 bra 	$L__BB15_84;
	st.global.u64 	[%rd139+512], %rd130;
$L__BB15_84:
	setp.ge.s32 	%p80, %r24, %r45;
	@%p80 bra 	$L__BB15_86;
	st.global.u64 	[%rd139+768], %rd131;
$L__BB15_86:
	setp.ge.s32 	%p81, %r25, %r45;
	@%p81 bra 	$L__BB15_88;
	st.global.u64 	[%rd139+1024], %rd132;
$L__BB15_88:
	setp.ge.s32 	%p82, %r26, %r45;
	@%p82 bra 	$L__BB15_90;
	st.global.u64 	[%rd139+1280], %rd133;
$L__BB15_90:
	setp.ge.s32 	%p83, %r27, %r45;
	@%p83 bra 	$L__BB15_92;
	st.global.u64 	[%rd139+1536], %rd134;
$L__BB15_92:
	setp.ge.s32 	%p84, %r28, %r45;
	@%p84 bra 	$L__BB15_94;
	st.global.u64 	[%rd139+1792], %rd135;
$L__BB15_94:
	setp.ge.s32 	%p85, %r29, %r45;
	@%p85 bra 	$L__BB15_96;
	st.global.u64 	[%rd139+2048], %rd136;
$L__BB15_96:
	setp.ge.s32 	%p86, %r30, %r45;
	@%p86 bra 	$L__BB15_98;
	st.global.u64 	[%rd139+2304], %rd137;
$L__BB15_98:
	setp.ge.s32 	%p87, %r31, %r45;
	@%p87 bra 	$L__BB15_100;
	st.global.u64 	[%rd139+2560], %rd138;
$L__BB15_100:
	ret;

}
	// .globl	_ZN3cub18CUB_300001_SM_10006detail4scan16DeviceScanKernelINS2_10policy_hubIllljN4cuda3std3__44plusIvEEE10Policy1000EPlSC_NS0_13ScanTileStateIlLb1EEES9_NS1_10InputValueIlSC_EEjlLb0ElEEvT0_T1_T2_iT3_T4_T5_
.visible .entry _ZN3cub18CUB_300001_SM_10006detail4scan16DeviceScanKernelINS2_10policy_hubIllljN4cuda3std3__44plusIvEEE10Policy1000EPlSC_NS0_13ScanTileStateIlLb1EEES9_NS1_10InputValueIlSC_EEjlLb0ElEEvT0_T1_T2_iT3_T4_T5_(
	.param .u64 .ptr .align 1 _ZN3cub18CUB_300001_SM_10006detail4scan16DeviceScanKernelINS2_10policy_hubIllljN4cuda3std3__44plusIvEEE10Policy1000EPlSC_NS0_13ScanTileStateIlLb1EEES9_NS1_10InputValueIlSC_EEjlLb0ElEEvT0_T1_T2_iT3_T4_T5__param_0,
	.param .u64 .ptr .align 1 _ZN3cub18CUB_300001_SM_10006detail4scan16DeviceScanKernelINS2_10policy_hubIllljN4cuda3std3__44plusIvEEE10Policy1000EPlSC_NS0_13ScanTileStateIlLb1EEES9_NS1_10InputValueIlSC_EEjlLb0ElEEvT0_T1_T2_iT3_T4_T5__param_1,
	.param .align 8 .b8 _ZN3cub18CUB_300001_SM_10006detail4scan16DeviceScanKernelINS2_10policy_hubIllljN4cuda3std3__44plusIvEEE10Policy1000EPlSC_NS0_13ScanTileStateIlLb1EEES9_NS1_10InputValueIlSC_EEjlLb0ElEEvT0_T1_T2_iT3_T4_T5__param_2[8],
	.param .u32 _ZN3cub18CUB_300001_SM_10006detail4scan16DeviceScanKernelINS2_10policy_hubIllljN4cuda3std3__44plusIvEEE10Policy1000EPlSC_NS0_13ScanTileStateIlLb1EEES9_NS1_10InputValueIlSC_EEjlLb0ElEEvT0_T1_T2_iT3_T4_T5__param_3,
	.param .align 1 .b8 _ZN3cub18CUB_300001_SM_10006detail4scan16DeviceScanKernelINS2_10policy_hubIllljN4cuda3std3__44plusIvEEE10Policy1000EPlSC_NS0_13ScanTileStateIlLb1EEES9_NS1_10InputValueIlSC_EEjlLb0ElEEvT0_T1_T2_iT3_T4_T5__param_4[1],
	.param .align 8 .b8 _ZN3cub18CUB_300001_SM_10006detail4scan16DeviceScanKernelINS2_10policy_hubIllljN4cuda3std3__44plusIvEEE10Policy1000EPlSC_NS0_13ScanTileStateIlLb1EEES9_NS1_10InputValueIlSC_EEjlLb0ElEEvT0_T1_T2_iT3_T4_T5__param_5[16],
	.param .u32 _ZN3cub18CUB_300001_SM_10006detail4scan16DeviceScanKernelINS2_10policy_hubIllljN4cuda3std3__44plusIvEEE10Policy1000EPlSC_NS0_13ScanTileStateIlLb1EEES9_NS1_10InputValueIlSC_EEjlLb0ElEEvT0_T1_T2_iT3_T4_T5__param_6
)
.maxntid 416
{
	.reg .pred 	%p<162>;
	.reg .b16 	%rs<3>;
	.reg .b32 	%r<679>;
	.reg .b64 	%rd<589>;
	// demoted variable
	.shared .align 16 .b8 _ZZN3cub18CUB_300001_SM_10006detail4scan16DeviceScanKernelINS2_10policy_hubIllljN4cuda3std3__44plusIvEEE10Policy1000EPlSC_NS0_13ScanTileStateIlLb1EEES9_NS1_10InputValueIlSC_EEjlLb0ElEEvT0_T1_T2_iT3_T4_T5_E12temp_storage[36624];
	ld.param.u32 	%r49, [_ZN3cub18CUB_300001_SM_10006detail4scan16DeviceScanKernelINS2_10policy_hubIllljN4cuda3std3__44plusIvEEE10Policy1000EPlSC_NS0_13ScanTileStateIlLb1EEES9_NS1_10InputValueIlSC_EEjlLb0ElEEvT0_T1_T2_iT3_T4_T5__param_5];
	bfe.u32 	%r50, %r49, 0, 8;
	cvt.u16.u32 	%rs1, %r50;
	and.b16  	%rs2, %rs1, 255;
	ld.param.u64 	%rd132, [_ZN3cub18CUB_300001_SM_10006detail4scan16DeviceScanKernelINS2_10policy_hubIllljN4cuda3std3__44plusIvEEE10Policy1000EPlSC_NS0_13ScanTileStateIlLb1EEES9_NS1_10InputValueIlSC_EEjlLb0ElEEvT0_T1_T2_iT3_T4_T5__param_2];
	ld.param.u64 	%rd561, [_ZN3cub18CUB_300001_SM_10006detail4scan16DeviceScanKernelINS2_10policy_hubIllljN4cuda3std3__44plusIvEEE10Policy1000EPlSC_NS0_13ScanTileStateIlLb1EEES9_NS1_10InputValueIlSC_EEjlLb0ElEEvT0_T1_T2_iT3_T4_T5__param_5+8];
	ld.param.u64 	%rd133, [_ZN3cub18CUB_300001_SM_10006detail4scan16DeviceScanKernelINS2_10policy_hubIllljN4cuda3std3__44plusIvEEE10Policy1000EPlSC_NS0_13ScanTileStateIlLb1EEES9_NS1_10InputValueIlSC_EEjlLb0ElEEvT0_T1_T2_iT3_T4_T5__param_0];
	ld.param.u32 	%r48, [_ZN3cub18CUB_300001_SM_10006detail4scan16DeviceScanKernelINS2_10policy_hubIllljN4cuda3std3__44plusIvEEE10Policy1000EPlSC_NS0_13ScanTileStateIlLb1EEES9_NS1_10InputValueIlSC_EEjlLb0ElEEvT0_T1_T2_iT3_T4_T5__param_6];
	cvta.to.global.u64 	%rd1, %rd133;
	setp.eq.s16 	%p1, %rs2, 0;
	@%p1 bra 	$L__BB16_2;
	cvta.to.global.u64 	%rd134, %rd561;
	ld.global.u64 	%rd561, [%rd134];
$L__BB16_2:
	ld.param.u32 	%r659, [_ZN3cub18CUB_300001_SM_10006detail4scan16DeviceScanKernelINS2_10policy_hubIllljN4cuda3std3__44plusIvEEE10Policy1000EPlSC_NS0_13ScanTileStateIlLb1EEES9_NS1_10InputValueIlSC_EEjlLb0ElEEvT0_T1_T2_iT3_T4_T5__param_3];
	mov.u32 	%r51, %ctaid.x;
	add.s32 	%r665, %r659, %r51;
	mul.lo.s32 	%r2, %r665, 4576;
	sub.s32 	%r3, %r48, %r2;
	setp.lt.u32 	%p2, %r3, 4577;
	@%p2 bra 	$L__BB16_28;
	cvt.u64.u32 	%rd332, %r2;
	mov.u32 	%r4, %tid.x;
	and.b32  	%r394, %r4, 31;
	and.b32  	%r395, %r4, 992;
	mul.lo.s32 	%r396, %r395, 11;
	or.b32  	%r397, %r396, %r394;
	cvt.u64.u32 	%rd333, %r397;
	add.s64 	%rd334, %rd333, %rd332;
	shl.b64 	%rd335, %rd334, 3;
	add.s64 	%rd336, %rd1, %rd335;
	ld.global.u64 	%rd337, [%rd336];
	ld.global.u64 	%rd338, [%rd336+256];
	ld.global.u64 	%rd339, [%rd336+512];
	ld.global.u64 	%rd340, [%rd336+768];
	ld.global.u64 	%rd341, [%rd336+1024];
	ld.global.u64 	%rd342, [%rd336+1280];
	ld.global.u64 	%rd343, [%rd336+1536];
	ld.global.u64 	%rd344, [%rd336+1792];
	ld.global.u64 	%rd345, [%rd336+2048];
	ld.global.u64 	%rd346, [%rd336+2304];
	ld.global.u64 	%rd347, [%rd336+2560];
	// begin inline asm
	mov.u32 %r393, %laneid;
	// end inline asm
	shr.u32 	%r6, %r4, 5;
	mad.lo.s32 	%r398, %r6, 352, %r393;
	shl.b32 	%r399, %r398, 3;
	mov.u32 	%r400, _ZZN3cub18CUB_300001_SM_10006detail4scan16DeviceScanKernelINS2_10policy_hubIllljN4cuda3std3__44plusIvEEE10Policy1000EPlSC_NS0_13ScanTileStateIlLb1EEES9_NS1_10InputValueIlSC_EEjlLb0ElEEvT0_T1_T2_iT3_T4_T5_E12temp_storage;
	add.s32 	%r7, %r400, %r399;
	st.shared.u64 	[%r7], %rd337;
	st.shared.u64 	[%r7+256], %rd338;
	st.shared.u64 	[%r7+512], %rd339;
	st.shared.u64 	[%r7+768], %rd340;
	st.shared.u64 	[%r7+1024], %rd341;
	st.shared.u64 	[%r7+1280], %rd342;
	st.shared.u64 	[%r7+1536], %rd343;
	st.shared.u64 	[%r7+1792], %rd344;
	st.shared.u64 	[%r7+2048], %rd345;
	st.shared.u64 	[%r7+2304], %rd346;
	st.shared.u64 	[%r7+2560], %rd347;
	bar.warp.sync 	-1;
	mad.lo.s32 	%r8, %r393, 80, %r7;
	ld.shared.u64 	%rd6, [%r8];
	ld.shared.u64 	%rd7, [%r8+8];
	ld.shared.u64 	%rd8, [%r8+16];
	ld.shared.u64 	%rd9, [%r8+24];
	ld.shared.u64 	%rd10, [%r8+32];
	ld.shared.u64 	%rd11, [%r8+40];
	ld.shared.u64 	%rd12, [%r8+48];
	ld.shared.u64 	%rd13, [%r8+56];
	ld.shared.u64 	%rd14, [%r8+64];
	ld.shared.u64 	%rd15, [%r8+72];
	ld.shared.u64 	%rd16, [%r8+80];
	bar.sync 	0;
	setp.ne.s32 	%p94, %r665, 0;
	@%p94 bra 	$L__BB16_8;
	add.s64 	%rd466, %rd7, %rd6;
	add.s64 	%rd467, %rd8, %rd466;
	add.s64 	%rd468, %rd9, %rd467;
	add.s64 	%rd469, %rd10, %rd468;
	add.s64 	%rd470, %rd11, %rd469;
	add.s64 	%rd471, %rd12, %rd470;
	add.s64 	%rd472, %rd13, %rd471;
	add.s64 	%rd473, %rd14, %rd472;
	add.s64 	%rd474, %rd15, %rd473;
	add.s64 	%rd17, %rd16, %rd474;
	mov.b64 	{%r599, %r604}, %rd17;
	mov.b32 	%r605, 1;
	mov.b32 	%r646, 0;
	mov.b32 	%r647, -1;
	// begin inline asm
	shfl.sync.up.b32 %r598, %r599, %r605, %r646, %r647;
	// end inline asm
	// begin inline asm
	shfl.sync.up.b32 %r603, %r604, %r605, %r646, %r647;
	// end inline asm
	mov.b64 	%rd475, {%r598, %r603};
	setp.lt.s32 	%p142, %r393, 1;
	selp.b64 	%rd476, 0, %rd475, %p142;
	add.s64 	%rd477, %rd476, %rd17;
	mov.b64 	{%r609, %r614}, %rd477;
	mov.b32 	%r615, 2;
	// begin inline asm
	shfl.sync.up.b32 %r608, %r609, %r615, %r646, %r647;
	// end inline asm
	// begin inline asm
	shfl.sync.up.b32 %r613, %r614, %r615, %r646, %r647;
	// end inline asm
	mov.b64 	%rd478, {%r608, %r613};
	setp.lt.s32 	%p143, %r393, 2;
	selp.b64 	%rd479, 0, %rd478, %p143;
	add.s64 	%rd480, %rd479, %rd477;
	mov.b64 	{%r619, %r624}, %rd480;
	mov.b32 	%r625, 4;
	// begin inline asm
	shfl.sync.up.b32 %r618, %r619, %r625, %r646, %r647;
	// end inline asm
	// begin inline asm
	shfl.sync.up.b32 %r623, %r624, %r625, %r646, %r647;
	// end inline asm
	mov.b64 	%rd481, {%r618, %r623};
	setp.lt.s32 	%p144, %r393, 4;
	selp.b64 	%rd482, 0, %rd481, %p144;
	add.s64 	%rd483, %rd482, %rd480;
	mov.b64 	{%r629, %r634}, %rd483;
	mov.b32 	%r635, 8;
	// begin inline asm
	shfl.sync.up.b32 %r628, %r629, %r635, %r646, %r647;
	// end inline asm
	// begin inline asm
	shfl.sync.up.b32 %r633, %r634, %r635, %r646, %r647;
	// end inline asm
	mov.b64 	%rd484, {%r628, %r633};
	setp.lt.s32 	%p145, %r393, 8;
	selp.b64 	%rd485, 0, %rd484, %p145;
	add.s64 	%rd486, %rd485, %rd483;
	mov.b64 	{%r639, %r644}, %rd486;
	mov.b32 	%r645, 16;
	// begin inline asm
	shfl.sync.up.b32 %r638, %r639, %r645, %r646, %r647;
	// end inline asm
	// begin inline asm
	shfl.sync.up.b32 %r643, %r644, %r645, %r646, %r647;
	// end inline asm
	mov.b64 	%rd487, {%r638, %r643};
	setp.lt.s32 	%p146, %r393, 16;
	selp.b64 	%rd488, 0, %rd487, %p146;
	add.s64 	%rd18, %rd488, %rd486;
	setp.ne.s32 	%p147, %r393, 31;
	@%p147 bra 	$L__BB16_6;
	shl.b32 	%r648, %r6, 3;
	mov.u32 	%r649, _ZZN3cub18CUB_300001_SM_10006detail4scan16DeviceScanKernelINS2_10policy_hubIllljN4cuda3std3__44plusIvEEE10Policy1000EPlSC_NS0_13ScanTileStateIlLb1EEES9_NS1_10InputValueIlSC_EEjlLb0ElEEvT0_T1_T2_iT3_T4_T5_E12temp_storage;
	add.s32 	%r650, %r649, %r648;
	st.shared.u64 	[%r650+32], %rd18;
$L__BB16_6:
	bar.sync 	0;
	ld.shared.v2.u64 	{%rd489, %rd490}, [_ZZN3cub18CUB_300001_SM_10006detail4scan16DeviceScanKernelINS2_10policy_hubIllljN4cuda3std3__44plusIvEEE10Policy1000EPlSC_NS0_13ScanTileStateIlLb1EEES9_NS1_10InputValueIlSC_EEjlLb0ElEEvT0_T1_T2_iT3_T4_T5_E12temp_storage+32];
	add.s64 	%rd491, %rd490, %rd489;
	setp.eq.s32 	%p148, %r6, 2;
	selp.b64 	%rd492, %rd491, %rd489, %p148;
	ld.shared.v2.u64 	{%rd493, %rd494}, [_ZZN3cub18CUB_300001_SM_10006detail4scan16DeviceScanKernelINS2_10policy_hubIllljN4cuda3std3__44plusIvEEE10Policy1000EPlSC_NS0_13ScanTileStateIlLb1EEES9_NS1_10InputValueIlSC_EEjlLb0ElEEvT0_T1_T2_iT3_T4_T5_E12temp_storage+48];
	add.s64 	%rd495, %rd491, %rd493;
	setp.eq.s32 	%p149, %r6, 3;
	selp.b64 	%rd496, %rd495, %rd492, %p149;
	add.s64 	%rd497, %rd495, %rd494;
	setp.eq.s32 	%p150, %r6, 4;
	selp.b64 	%rd498, %rd497, %rd496, %p150;
	ld.shared.v2.u64 	{%rd499, %rd500}, [_ZZN3cub18CUB_300001_SM_10006detail4scan16DeviceScanKernelINS2_10policy_hubIllljN4cuda3std3__44plusIvEEE10Policy1000EPlSC_NS0_13ScanTileStateIlLb1EEES9_NS1_10InputValueIlSC_EEjlLb0ElEEvT0_T1_T2_iT3_T4_T5_E12temp_storage+64];
	add.s64 	%rd501, %rd497, %rd499;
	setp.eq.s32 	%p151, %r6, 5;
	selp.b64 	%rd502, %rd501, %rd498, %p151;
	add.s64 	%rd503, %rd501, %rd500;
	setp.eq.s32 	%p152, %r6, 6;
	selp.b64 	%rd504, %rd503, %rd502, %p152;
	ld.shared.v2.u64 	{%rd505, %rd506}, [_ZZN3cub18CUB_300001_SM_10006detail4scan16DeviceScanKernelINS2_10policy_hubIllljN4cuda3std3__44plusIvEEE10Policy1000EPlSC_NS0_13ScanTileStateIlLb1EEES9_NS1_10InputValueIlSC_EEjlLb0ElEEvT0_T1_T2_iT3_T4_T5_E12temp_storage+80];
	add.s64 	%rd507, %rd503, %rd505;
	setp.eq.s32 	%p153, %r6, 7;
	selp.b64 	%rd508, %rd507, %rd504, %p153;
	add.s64 	%rd509, %rd507, %rd506;
	setp.eq.s32 	%p154, %r6, 8;
	selp.b64 	%rd510, %rd509, %rd508, %p154;
	ld.shared.v2.u64 	{%rd511, %rd512}, [_ZZN3cub18CUB_300001_SM_10006detail4scan16DeviceScanKernelINS2_10policy_hubIllljN4cuda3std3__44plusIvEEE10Policy1000EPlSC_NS0_13ScanTileStateIlLb1EEES9_NS1_10InputValueIlSC_EEjlLb0ElEEvT0_T1_T2_iT3_T4_T5_E12temp_storage+96];
	add.s64 	%rd513, %rd509, %rd511;
	setp.eq.s32 	%p155, %r6, 9;
	selp.b64 	%rd514, %rd513, %rd510, %p155;
	add.s64 	%rd515, %rd513, %rd512;
	setp.eq.s32 	%p156, %r6, 10;
	selp.b64 	%rd516, %rd515, %rd514, %p156;
	ld.shared.v2.u64 	{%rd517, %rd518}, [_ZZN3cub18CUB_300001_SM_10006detail4scan16DeviceScanKernelINS2_10policy_hubIllljN4cuda3std3__44plusIvEEE10Policy1000EPlSC_NS0_13ScanTileStateIlLb1EEES9_NS1_10InputValueIlSC_EEjlLb0ElEEvT0_T1_T2_iT3_T4_T5_E12temp_storage+112];
	add.s64 	%rd519, %rd515, %rd517;
	setp.eq.s32 	%p157, %r6, 11;
	selp.b64 	%rd520, %rd519, %rd516, %p157;
	add.s64 	%rd521, %rd519, %rd518;
	setp.eq.s32 	%p158, %r6, 12;
	selp.b64 	%rd522, %rd521, %rd520, %p158;
	ld.shared.u64 	%rd523, [_ZZN3cub18CUB_300001_SM_10006detail4scan16DeviceScanKernelINS2_10policy_hubIllljN4cuda3std3__44plusIvEEE10Policy1000EPlSC_NS0_13ScanTileStateIlLb1EEES9_NS1_10InputValueIlSC_EEjlLb0ElEEvT0_T1_T2_iT3_T4_T5_E12temp_storage+128];
	setp.lt.u32 	%p159, %r4, 32;
	selp.b64 	%rd524, 0, %rd522, %p159;
	setp.eq.s32 	%p160, %r393, 0;
	sub.s64 	%rd525, %rd18, %rd17;
	selp.b64 	%rd526, 0, %rd525, %p160;
	add.s64 	%rd527, %rd526, %rd561;
	add.s64 	%rd569, %rd527, %rd524;
	add.s64 	%rd528, %rd523, %rd561;
	add.s64 	%rd20, %rd528, %rd521;
	setp.ne.s32 	%p161, %r4, 0;
	@%p161 bra 	$L__BB16_27;
	add.s64 	%rd529, %rd132, 512;
	mov.b64 	%rd530, 101;
	// begin inline asm
	st.relaxed.gpu.v2.u64 [%rd529], {%rd530, %rd20};
	// end inline asm
	bra.uni 	$L__BB16_27;
$L__BB16_8:
	add.s64 	%rd348, %rd7, %rd6;
	add.s64 	%rd349, %rd8, %rd348;
	add.s64 	%rd350, %rd9, %rd349;
	add.s64 	%rd351, %rd10, %rd350;
	add.s64 	%rd352, %rd11, %rd351;
	add.s64 	%rd353, %rd12, %rd352;
	add.s64 	%rd354, %rd13, %rd353;
	add.s64 	%rd355, %rd14, %rd354;
	add.s64 	%rd356, %rd15, %rd355;
	add.s64 	%rd21, %rd16, %rd356;
	mov.b64 	{%r402, %r407}, %rd21;
	mov.b32 	%r408, 1;
	mov.b32 	%r449, 0;
	mov.b32 	%r450, -1;
	// begin inline asm
	shfl.sync.up.b32 %r401, %r402, %r408, %r449, %r450;
	// end inline asm
	// begin inline asm
	shfl.sync.up.b32 %r406, %r407, %r408, %r449, %r450;
	// end inline asm
	mov.b64 	%rd357, {%r401, %r406};
	setp.lt.s32 	%p95, %r393, 1;
	selp.b64 	%rd358, 0, %rd357, %p95;
	add.s64 	%rd359, %rd358, %rd21;
	mov.b64 	{%r412, %r417}, %rd359;
	mov.b32 	%r418, 2;
	// begin inline asm
	shfl.sync.up.b32 %r411, %r412, %r418, %r449, %r450;
	// end inline asm
	// begin inline asm
	shfl.sync.up.b32 %r416, %r417, %r418, %r449, %r450;
	// end inline asm
	mov.b64 	%rd360, {%r411, %r416};
	setp.lt.s32 	%p96, %r393, 2;
	selp.b64 	%rd361, 0, %rd360, %p96;
	add.s64 	%rd362, %rd361, %rd359;
	mov.b64 	{%r422, %r427}, %rd362;
	mov.b32 	%r428, 4;
	// begin inline asm
	shfl.sync.up.b32 %r421, %r422, %r428, %r449, %r450;
	// end inline asm
	// begin inline asm
	shfl.sync.up.b32 %r426, %r427, %r428, %r449, %r450;
	// end inline asm
	mov.b64 	%rd363, {%r421, %r426};
	setp.lt.s32 	%p97, %r393, 4;
	selp.b64 	%rd364, 0, %rd363, %p97;
	add.s64 	%rd365, %rd364, %rd362;
	mov.b64 	{%r432, %r437}, %rd365;
	mov.b32 	%r438, 8;
	// begin inline asm
	shfl.sync.up.b32 %r431, %r432, %r438, %r449, %r450;
	// end inline asm
	// begin inline asm
	shfl.sync.up.b32 %r436, %r437, %r438, %r449, %r450;
	// end inline asm
	mov.b64 	%rd366, {%r431, %r436};
	setp.lt.s32 	%p98, %r393, 8;
	selp.b64 	%rd367, 0, %rd366, %p98;
	add.s64 	%rd368, %rd367, %rd365;
	mov.b64 	{%r442, %r447}, %rd368;
	mov.b32 	%r448, 16;
	// begin inline asm
	shfl.sync.up.b32 %r441, %r442, %r448, %r449, %r450;
	// end inline asm
	// begin inline asm
	shfl.sync.up.b32 %r446, %r447, %r448, %r449, %r450;
	// end inline asm
	mov.b64 	%rd369, {%r441, %r446};
	setp.lt.s32 	%p99, %r393, 16;
	selp.b64 	%rd370, 0, %rd369, %p99;
	add.s64 	%rd22, %rd370, %rd368;
	setp.ne.s32 	%p100, %r393, 31;
	@%p100 bra 	$L__BB16_10;
	shl.b32 	%r451, %r6, 3;
	mov.u32 	%r452, _ZZN3cub18CUB_300001_SM_10006detail4scan16DeviceScanKernelINS2_10policy_hubIllljN4cuda3std3__44plusIvEEE10Policy1000EPlSC_NS0_13ScanTileStateIlLb1EEES9_NS1_10InputValueIlSC_EEjlLb0ElEEvT0_T1_T2_iT3_T4_T5_E12temp_storage;
	add.s32 	%r453, %r452, %r451;
	st.shared.u64 	[%r453+32], %rd22;
$L__BB16_10:
	sub.s64 	%rd371, %rd22, %rd21;
	bar.sync 	0;
	ld.shared.v2.u64 	{%rd372, %rd373}, [_ZZN3cub18CUB_300001_SM_10006detail4scan16DeviceScanKernelINS2_10policy_hubIllljN4cuda3std3__44plusIvEEE10Policy1000EPlSC_NS0_13ScanTileStateIlLb1EEES9_NS1_10InputValueIlSC_EEjlLb0ElEEvT0_T1_T2_iT3_T4_T5_E12temp_storage+32];
	add.s64 	%rd374, %rd373, %rd372;
	setp.eq.s32 	%p101, %r6, 2;
	selp.b64 	%rd375, %rd374, %rd372, %p101;
	ld.shared.v2.u64 	{%rd376, %rd377}, [_ZZN3cub18CUB_300001_SM_10006detail4scan16DeviceScanKernelINS2_10policy_hubIllljN4cuda3std3__44plusIvEEE10Policy1000EPlSC_NS0_13ScanTileStateIlLb1EEES9_NS1_10InputValueIlSC_EEjlLb0ElEEvT0_T1_T2_iT3_T4_T5_E12temp_storage+48];
	add.s64 	%rd378, %rd374, %rd376;
	setp.eq.s32 	%p102, %r6, 3;
	selp.b64 	%rd379, %rd378, %rd375, %p102;
	add.s64 	%rd380, %rd378, %rd377;
	setp.eq.s32 	%p103, %r6, 4;
	selp.b64 	%rd381, %rd380, %rd379, %p103;
	ld.shared.v2.u64 	{%rd382, %rd383}, [_ZZN3cub18CUB_300001_SM_10006detail4scan16DeviceScanKernelINS2_10policy_hubIllljN4cuda3std3__44plusIvEEE10Policy1000EPlSC_NS0_13ScanTileStateIlLb1EEES9_NS1_10InputValueIlSC_EEjlLb0ElEEvT0_T1_T2_iT3_T4_T5_E12temp_storage+64];
	add.s64 	%rd384, %rd380, %rd382;
	setp.eq.s32 	%p104, %r6, 5;
	selp.b64 	%rd385, %rd384, %rd381, %p104;
	add.s64 	%rd386, %rd384, %rd383;
	setp.eq.s32 	%p105, %r6, 6;
	selp.b64 	%rd387, %rd386, %rd385, %p105;
	ld.shared.v2.u64 	{%rd388, %rd389}, [_ZZN3cub18CUB_300001_SM_10006detail4scan16DeviceScanKernelINS2_10policy_hubIllljN4cuda3std3__44plusIvEEE10Policy1000EPlSC_NS0_13ScanTileStateIlLb1EEES9_NS1_10InputValueIlSC_EEjlLb0ElEEvT0_T1_T2_iT3_T4_T5_E12temp_storage+80];
	add.s64 	%rd390, %rd386, %rd388;
	setp.eq.s32 	%p106, %r6, 7;
	selp.b64 	%rd391, %rd390, %rd387, %p106;
	add.s64 	%rd392, %rd390, %rd389;
	setp.eq.s32 	%p107, %r6, 8;
	selp.b64 	%rd393, %rd392, %rd391, %p107;
	ld.shared.v2.u64 	{%rd394, %rd395}, [_ZZN3cub18CUB_300001_SM_10006detail4scan16DeviceScanKernelINS2_10policy_hubIllljN4cuda3std3__44plusIvEEE10Policy1000EPlSC_NS0_13ScanTileStateIlLb1EEES9_NS1_10InputValueIlSC_EEjlLb0ElEEvT0_T1_T2_iT3_T4_T5_E12temp_storage+96];
	add.s64 	%rd396, %rd392, %rd394;
	setp.eq.s32 	%p108, %r6, 9;
	selp.b64 	%rd397, %rd396, %rd393, %p108;
	add.s64 	%rd398, %rd396, %rd395;
	setp.eq.s32 	%p109, %r6, 10;
	selp.b64 	%rd399, %rd398, %rd397, %p109;
	ld.shared.v2.u64 	{%rd400, %rd401}, [_ZZN3cub18CUB_300001_SM_10006detail4scan16DeviceScanKernelINS2_10policy_hubIllljN4cuda3std3__44plusIvEEE10Policy1000EPlSC_NS0_13ScanTileStateIlLb1EEES9_NS1_10InputValueIlSC_EEjlLb0ElEEvT0_T1_T2_iT3_T4_T5_E12temp_storage+112];
	add.s64 	%rd402, %rd398, %rd400;
	setp.eq.s32 	%p110, %r6, 11;
	selp.b64 	%rd403, %rd402, %rd399, %p110;
	add.s64 	%rd404, %rd402, %rd401;
	setp.eq.s32 	%p111, %r6, 12;
	selp.b64 	%rd405, %rd404, %rd403, %p111;
	ld.shared.u64 	%rd406, [_ZZN3cub18CUB_300001_SM_10006detail4scan16DeviceScanKernelINS2_10policy_hubIllljN4cuda3std3__44plusIvEEE10Policy1000EPlSC_NS0_13ScanTileStateIlLb1EEES9_NS1_10InputValueIlSC_EEjlLb0ElEEvT0_T1_T2_iT3_T4_T5_E12temp_storage+128];
	add.s64 	%rd23, %rd404, %rd406;
	setp.gt.u32 	%p112, %r4, 31;
	setp.lt.u32 	%p113, %r4, 32;
	setp.eq.s32 	%p114, %r393, 0;
	selp.b64 	%rd407, 0, %rd371, %p114;
	add.s64 	%rd568, %rd405, %rd407;
	selp.b64 	%rd25, %rd371, %rd568, %p113;
	@%p112 bra 	$L__BB16_26;
	setp.ne.s32 	%p115, %r4, 0;
	mul.wide.s32 	%rd408, %r665, 16;
	add.s64 	%rd26, %rd132, %rd408;
	@%p115 bra 	$L__BB16_13;
	st.shared.u64 	[_ZZN3cub18CUB_300001_SM_10006detail4scan16DeviceScanKernelINS2_10policy_hubIllljN4cuda3std3__44plusIvEEE10Policy1000EPlSC_NS0_13ScanTileStateIlLb1EEES9_NS1_10InputValueIlSC_EEjlLb0ElEEvT0_T1_T2_iT3_T4_T5_E12temp_storage+24], %rd23;
	add.s64 	%rd409, %rd26, 512;
	mov.b64 	%rd410, 100;
	// begin inline asm
	st.relaxed.gpu.v2.u64 [%rd409], {%rd410, %rd23};
	// end inline asm
$L__BB16_13:
	not.b32 	%r456, %r4;
	add.s32 	%r9, %r665, %r456;
	mov.b32 	%r454, 710;
	// begin inline asm
	nanosleep.u32 %r454;
	// end inline asm
	mul.wide.s32 	%rd415, %r9, 16;
	add.s64 	%rd416, %rd132, %rd415;
	add.s64 	%rd414, %rd416, 512;
	// begin inline asm
	ld.relaxed.gpu.v2.u64 {%rd566, %rd563}, [%rd414];
	// end inline asm
	mov.b32 	%r666, 386;
$L__BB16_14:
	setp.eq.s64 	%p116, %rd566, 99;
	mov.b32 	%r457, -1;
	vote.sync.any.pred 	%p117, %p116, %r457;
	not.pred 	%p118, %p117;
	@%p118 bra 	$L__BB16_16;
	shr.u32 	%r12, %r666, 1;
	mul.lo.s32 	%r594, %r665, 16807;
	and.b32  	%r665, %r594, 2147483647;
	sub.s32 	%r595, %r666, %r12;
	add.s32 	%r596, %r595, 1;
	rem.u32 	%r597, %r665, %r596;
	add.s32 	%r593, %r597, %r12;
	// begin inline asm
	nanosleep.u32 %r593;
	// end inline asm
	// begin inline asm
	ld.relaxed.gpu.v2.u64 {%rd566, %rd563}, [%rd414];
	// end inline asm
	mov.u32 	%r666, %r12;
	bra.uni 	$L__BB16_14;
$L__BB16_16:
	ld.param.u32 	%r663, [_ZN3cub18CUB_300001_SM_10006detail4scan16DeviceScanKernelINS2_10policy_hubIllljN4cuda3std3__44plusIvEEE10Policy1000EPlSC_NS0_13ScanTileStateIlLb1EEES9_NS1_10InputValueIlSC_EEjlLb0ElEEvT0_T1_T2_iT3_T4_T5__param_3];
	mov.u32 	%r511, %ctaid.x;
	add.s32 	%r512, %r663, %r511;
	not.b32 	%r513, %r4;
	add.s32 	%r669, %r512, %r513;
	setp.eq.s64 	%p119, %rd566, 101;
	mov.b32 	%r509, -1;
	vote.sync.ballot.b32 	%r514, %p119, %r509;
	// begin inline asm
	mov.u32 %r459, %lanemask_ge;
	// end inline asm
	and.b32  	%r515, %r514, %r459;
	or.b32  	%r516, %r515, -2147483648;
	add.s32 	%r517, %r516, -1;
	not.b32 	%r518, %r516;
	and.b32  	%r519, %r518, %r517;
	popc.b32 	%r463, %r519;
	mov.b64 	{%r461, %r466}, %rd563;
	mov.b32 	%r467, 1;
	// begin inline asm
	shfl.sync.down.b32 %r460, %r461, %r467, %r463, %r509;
	// end inline asm
	// begin inline asm
	shfl.sync.down.b32 %r465, %r466, %r467, %r463, %r509;
	// end inline asm
	mov.b64 	%rd417, {%r460, %r465};
	setp.lt.s32 	%p121, %r393, %r463;
	selp.b64 	%rd418, %rd417, 0, %p121;
	add.s64 	%rd419, %rd418, %rd563;
	mov.b64 	{%r471, %r476}, %rd419;
	mov.b32 	%r477, 2;
	// begin inline asm
	shfl.sync.down.b32 %r470, %r471, %r477, %r463, %r509;
	// end inline asm
	// begin inline asm
	shfl.sync.down.b32 %r475, %r476, %r477, %r463, %r509;
	// end inline asm
	mov.b64 	%rd420, {%r470, %r475};
	add.s32 	%r520, %r393, 2;
	setp.gt.s32 	%p122, %r520, %r463;
	selp.b64 	%rd421, 0, %rd420, %p122;
	add.s64 	%rd422, %rd421, %rd419;
	mov.b64 	{%r481, %r486}, %rd422;
	mov.b32 	%r487, 4;
	// begin inline asm
	shfl.sync.down.b32 %r480, %r481, %r487, %r463, %r509;
	// end inline asm
	// begin inline asm
	shfl.sync.down.b32 %r485, %r486, %r487, %r463, %r509;
	// end inline asm
	mov.b64 	%rd423, {%r480, %r485};
	add.s32 	%r521, %r393, 4;
	setp.gt.s32 	%p123, %r521, %r463;
	selp.b64 	%rd424, 0, %rd423, %p123;
	add.s64 	%rd425, %rd424, %rd422;
	mov.b64 	{%r491, %r496}, %rd425;
	mov.b32 	%r497, 8;
	// begin inline asm
	shfl.sync.down.b32 %r490, %r491, %r497, %r463, %r509;
	// end inline asm
	// begin inline asm
	shfl.sync.down.b32 %r495, %r496, %r497, %r463, %r509;
	// end inline asm
	mov.b64 	%rd426, {%r490, %r495};
	add.s32 	%r522, %r393, 8;
	setp.gt.s32 	%p124, %r522, %r463;
	selp.b64 	%rd427, 0, %rd426, %p124;
	add.s64 	%rd428, %rd427, %rd425;
	mov.b64 	{%r501, %r506}, %rd428;
	mov.b32 	%r507, 16;
	// begin inline asm
	shfl.sync.down.b32 %r500, %r501, %r507, %r463, %r509;
	// end inline asm
	// begin inline asm
	shfl.sync.down.b32 %r505, %r506, %r507, %r463, %r509;
	// end inline asm
	mov.b64 	%rd429, {%r500, %r505};
	add.s32 	%r523, %r393, 16;
	setp.gt.s32 	%p125, %r523, %r463;
	selp.b64 	%rd430, 0, %rd429, %p125;
	add.s64 	%rd565, %rd430, %rd428;
	add.s64 	%rd36, %rd132, 512;
	mov.b32 	%r668, 386;
$L__BB16_17:
	setp.ne.s64 	%p126, %rd566, 101;
	mov.b32 	%r524, -1;
	vote.sync.all.pred 	%p127, %p126, %r524;
	not.pred 	%p128, %p127;
	@%p128 bra 	$L__BB16_22;
	shr.u32 	%r668, %r668, 1;
	mul.wide.s32 	%rd439, %r669, 16;
	add.s64 	%rd440, %rd36, %rd439;
	add.s64 	%rd438, %rd440, -512;
	// begin inline asm
	ld.relaxed.gpu.v2.u64 {%rd566, %rd567}, [%rd438];
	// end inline asm
	mov.u32 	%r671, %r668;
$L__BB16_19:
	setp.eq.s64 	%p132, %rd566, 99;
	mov.b32 	%r526, -1;
	vote.sync.any.pred 	%p133, %p132, %r526;
	not.pred 	%p134, %p133;
	@%p134 bra 	$L__BB16_21;
	shr.u32 	%r22, %r671, 1;
	mul.lo.s32 	%r589, %r665, 16807;
	and.b32  	%r665, %r589, 2147483647;
	sub.s32 	%r590, %r671, %r22;
	add.s32 	%r591, %r590, 1;
	rem.u32 	%r592, %r665, %r591;
	add.s32 	%r588, %r592, %r22;
	// begin inline asm
	nanosleep.u32 %r588;
	// end inline asm
	mul.wide.s32 	%rd459, %r669, 16;
	add.s64 	%rd460, %rd36, %rd459;
	add.s64 	%rd458, %rd460, -512;
	// begin inline asm
	ld.relaxed.gpu.v2.u64 {%rd566, %rd567}, [%rd458];
	// end inline asm
	mov.u32 	%r671, %r22;
	bra.uni 	$L__BB16_19;
$L__BB16_21:
	setp.eq.s64 	%p135, %rd566, 101;
	mov.b32 	%r577, -1;
	vote.sync.ballot.b32 	%r578, %p135, %r577;
	and.b32  	%r579, %r578, %r459;
	or.b32  	%r580, %r579, -2147483648;
	add.s32 	%r581, %r580, -1;
	not.b32 	%r582, %r580;
	and.b32  	%r583, %r582, %r581;
	popc.b32 	%r531, %r583;
	mov.b64 	{%r529, %r534}, %rd567;
	mov.b32 	%r535, 1;
	// begin inline asm
	shfl.sync.down.b32 %r528, %r529, %r535, %r531, %r577;
	// end inline asm
	// begin inline asm
	shfl.sync.down.b32 %r533, %r534, %r535, %r531, %r577;
	// end inline asm
	mov.b64 	%rd441, {%r528, %r533};
	setp.lt.s32 	%p137, %r393, %r531;
	selp.b64 	%rd442, %rd441, 0, %p137;
	add.s64 	%rd443, %rd442, %rd567;
	mov.b64 	{%r539, %r544}, %rd443;
	mov.b32 	%r545, 2;
	// begin inline asm
	shfl.sync.down.b32 %r538, %r539, %r545, %r531, %r577;
	// end inline asm
	// begin inline asm
	shfl.sync.down.b32 %r543, %r544, %r545, %r531, %r577;
	// end inline asm
	mov.b64 	%rd444, {%r538, %r543};
	add.s32 	%r584, %r393, 2;
	setp.gt.s32 	%p138, %r584, %r531;
	selp.b64 	%rd445, 0, %rd444, %p138;
	add.s64 	%rd446, %rd443, %rd445;
	mov.b64 	{%r549, %r554}, %rd446;
	mov.b32 	%r555, 4;
	// begin inline asm
	shfl.sync.down.b32 %r548, %r549, %r555, %r531, %r577;
	// end inline asm
	// begin inline asm
	shfl.sync.down.b32 %r553, %r554, %r555, %r531, %r577;
	// end inline asm
	mov.b64 	%rd447, {%r548, %r553};
	add.s32 	%r585, %r393, 4;
	setp.gt.s32 	%p139, %r585, %r531;
	selp.b64 	%rd448, 0, %rd447, %p139;
	add.s64 	%rd449, %rd448, %rd446;
	mov.b64 	{%r559, %r564}, %rd449;
	mov.b32 	%r565, 8;
	// begin inline asm
	shfl.sync.down.b32 %r558, %r559, %r565, %r531, %r577;
	// end inline asm
	// begin inline asm
	shfl.sync.down.b32 %r563, %r564, %r565, %r531, %r577;
	// end inline asm
	mov.b64 	%rd450, {%r558, %r563};
	add.s32 	%r586, %r393, 8;
	setp.gt.s32 	%p140, %r586, %r531;
	selp.b64 	%rd451, 0, %rd450, %p140;
	add.s64 	%rd452, %rd451, %rd449;
	mov.b64 	{%r569, %r574}, %rd452;
	mov.b32 	%r575, 16;
	// begin inline asm
	shfl.sync.down.b32 %r568, %r569, %r575, %r531, %r577;
	// end inline asm
	// begin inline asm
	shfl.sync.down.b32 %r573, %r574, %r575, %r531, %r577;
	// end inline asm
	mov.b64 	%rd453, {%r568, %r573};
	add.s32 	%r587, %r393, 16;
	setp.gt.s32 	%p141, %r587, %r531;
	selp.b64 	%rd454, 0, %rd453, %p141;
	add.s64 	%rd455, %rd452, %rd565;
	add.s64 	%rd565, %rd455, %rd454;
	add.s32 	%r669, %r669, -32;
	bra.uni 	$L__BB16_17;
$L__BB16_22:
	@%p115 bra 	$L__BB16_24;
	add.s64 	%rd433, %rd565, %rd23;
	add.s64 	%rd431, %rd26, 512;
	mov.b64 	%rd432, 101;
	// begin inline asm
	st.relaxed.gpu.v2.u64 [%rd431], {%rd432, %rd433};
	// end inline asm
	st.shared.u64 	[_ZZN3cub18CUB_300001_SM_10006detail4scan16DeviceScanKernelINS2_10policy_hubIllljN4cuda3std3__44plusIvEEE10Policy1000EPlSC_NS0_13ScanTileStateIlLb1EEES9_NS1_10InputValueIlSC_EEjlLb0ElEEvT0_T1_T2_iT3_T4_T5_E12temp_storage+8], %rd565;
	st.shared.u64 	[_ZZN3cub18CUB_300001_SM_10006detail4scan16DeviceScanKernelINS2_10policy_hubIllljN4cuda3std3__44plusIvEEE10Policy1000EPlSC_NS0_13ScanTileStateIlLb1EEES9_NS1_10InputValueIlSC_EEjlLb0ElEEvT0_T1_T2_iT3_T4_T5_E12temp_storage+16], %rd433;
$L__BB16_24:
	setp.ne.s32 	%p130, %r393, 0;
	mov.u64 	%rd568, %rd25;
	@%p130 bra 	$L__BB16_26;
	st.shared.u64 	[_ZZN3cub18CUB_300001_SM_10006detail4scan16DeviceScanKernelINS2_10policy_hubIllljN4cuda3std3__44plusIvEEE10Policy1000EPlSC_NS0_13ScanTileStateIlLb1EEES9_NS1_10InputValueIlSC_EEjlLb0ElEEvT0_T1_T2_iT3_T4_T5_E12temp_storage+152], %rd565;
	mov.u64 	%rd568, %rd565;
$L__BB16_26:
	bar.sync 	0;
	setp.eq.s32 	%p131, %r4, 0;
	ld.shared.u64 	%rd434, [_ZZN3cub18CUB_300001_SM_10006detail4scan16DeviceScanKernelINS2_10policy_hubIllljN4cuda3std3__44plusIvEEE10Policy1000EPlSC_NS0_13ScanTileStateIlLb1EEES9_NS1_10InputValueIlSC_EEjlLb0ElEEvT0_T1_T2_iT3_T4_T5_E12temp_storage+152];
	selp.b64 	%rd435, 0, %rd434, %p131;
	add.s64 	%rd569, %rd435, %rd568;
$L__BB16_27:
	ld.param.u32 	%r664, [_ZN3cub18CUB_300001_SM_10006detail4scan16DeviceScanKernelINS2_10policy_hubIllljN4cuda3std3__44plusIvEEE10Policy1000EPlSC_NS0_13ScanTileStateIlLb1EEES9_NS1_10InputValueIlSC_EEjlLb0ElEEvT0_T1_T2_iT3_T4_T5__param_3];
	ld.param.u64 	%rd560, [_ZN3cub18CUB_300001_SM_10006detail4scan16DeviceScanKernelINS2_10policy_hubIllljN4cuda3std3__44plusIvEEE10Policy1000EPlSC_NS0_13ScanTileStateIlLb1EEES9_NS1_10InputValueIlSC_EEjlLb0ElEEvT0_T1_T2_iT3_T4_T5__param_1];
	add.s64 	%rd532, %rd569, %rd6;
	add.s64 	%rd533, %rd7, %rd532;
	add.s64 	%rd534, %rd8, %rd533;
	add.s64 	%rd535, %rd9, %rd534;
	add.s64 	%rd536, %rd10, %rd535;
	add.s64 	%rd537, %rd11, %rd536;
	add.s64 	%rd538, %rd12, %rd537;
	add.s64 	%rd539, %rd13, %rd538;
	add.s64 	%rd540, %rd14, %rd539;
	add.s64 	%rd541, %rd15, %rd540;
	bar.sync 	0;
	st.shared.u64 	[%r8], %rd569;
	st.shared.u64 	[%r8+8], %rd532;
	st.shared.u64 	[%r8+16], %rd533;
	st.shared.u64 	[%r8+24], %rd534;
	st.shared.u64 	[%r8+32], %rd535;
	st.shared.u64 	[%r8+40], %rd536;
	st.shared.u64 	[%r8+48], %rd537;
	st.shared.u64 	[%r8+56], %rd538;
	st.shared.u64 	[%r8+64], %rd539;
	st.shared.u64 	[%r8+72], %rd540;
	st.shared.u64 	[%r8+80], %rd541;
	bar.warp.sync 	-1;
	ld.shared.u64 	%rd542, [%r7];
	ld.shared.u64 	%rd543, [%r7+256];
	ld.shared.u64 	%rd544, [%r7+512];
	ld.shared.u64 	%rd545, [%r7+768];
	ld.shared.u64 	%rd546, [%r7+1024];
	ld.shared.u64 	%rd547, [%r7+1280];
	ld.shared.u64 	%rd548, [%r7+1536];
	ld.shared.u64 	%rd549, [%r7+1792];
	ld.shared.u64 	%rd550, [%r7+2048];
	ld.shared.u64 	%rd551, [%r7+2304];
	ld.shared.u64 	%rd552, [%r7+2560];
	cvta.to.global.u64 	%rd553, %rd560;
	mov.u32 	%r651, %tid.x;
	and.b32  	%r652, %r651, 992;
	mul.lo.s32 	%r653, %r652, 11;
	and.b32  	%r654, %r651, 31;
	or.b32  	%r655, %r653, %r654;
	cvt.u64.u32 	%rd554, %r655;
	mov.u32 	%r656, %ctaid.x;
	add.s32 	%r657, %r664, %r656;
	mul.lo.s32 	%r658, %r657, 4576;
	cvt.u64.u32 	%rd555, %r658;
	add.s64 	%rd556, %rd554, %rd555;
	shl.b64 	%rd557, %rd556, 3;
	add.s64 	%rd558, %rd553, %rd557;
	st.global.u64 	[%rd558], %rd542;
	st.global.u64 	[%rd558+256], %rd543;
	st.global.u64 	[%rd558+512], %rd544;
	st.global.u64 	[%rd558+768], %rd545;
	st.global.u64 	[%rd558+1024], %rd546;
	st.global.u64 	[%rd558+1280], %rd547;
	st.global.u64 	[%rd558+1536], %rd548;
	st.global.u64 	[%rd558+1792], %rd549;
	st.global.u64 	[%rd558+2048], %rd550;
	st.global.u64 	[%rd558+2304], %rd551;
	st.global.u64 	[%rd558+2560], %rd552;
	bra.uni 	$L__BB16_98;
$L__BB16_28:
	setp.eq.s32 	%p3, %r3, 0;
	@%p3 bra 	$L__BB16_98;
	mul.wide.u32 	%rd135, %r2, 8;
	add.s64 	%rd136, %rd1, %rd135;
	mov.u32 	%r25, %tid.x;
	ld.global.u64 	%rd580, [%rd136];
	and.b32  	%r52, %r25, 31;
	and.b32  	%r53, %r25, 992;
	mul.lo.s32 	%r54, %r53, 11;
	or.b32  	%r26, %r54, %r52;
	setp.ge.u32 	%p4, %r26, %r3;
	shl.b32 	%r55, %r26, 3;
	cvt.u64.u32 	%rd137, %r55;
	add.s64 	%rd52, %rd136, %rd137;
	mov.u64 	%rd570, %rd580;
	@%p4 bra 	$L__BB16_31;
	ld.global.u64 	%rd570, [%rd52];
$L__BB16_31:
	add.s32 	%r56, %r26, 32;
	setp.ge.u32 	%p5, %r56, %r3;
	mov.u64 	%rd571, %rd580;
	@%p5 bra 	$L__BB16_33;
	ld.global.u64 	%rd571, [%rd52+256];
$L__BB16_33:
	add.s32 	%r57, %r26, 64;
	setp.ge.u32 	%p6, %r57, %r3;
	mov.u64 	%rd572, %rd580;
	@%p6 bra 	$L__BB16_35;
	ld.global.u64 	%rd572, [%rd52+512];
$L__BB16_35:
	add.s32 	%r58, %r26, 96;
	setp.ge.u32 	%p7, %r58, %r3;
	mov.u64 	%rd573, %rd580;
	@%p7 bra 	$L__BB16_37;
	ld.global.u64 	%rd573, [%rd52+768];
$L__BB16_37:
	add.s32 	%r59, %r26, 128;
	setp.ge.u32 	%p8, %r59, %r3;
	mov.u64 	%rd574, %rd580;
	@%p8 bra 	$L__BB16_39;
	ld.global.u64 	%rd574, [%rd52+1024];
$L__BB16_39:
	add.s32 	%r60, %r26, 160;
	setp.ge.u32 	%p9, %r60, %r3;
	mov.u64 	%rd575, %rd580;
	@%p9 bra 	$L__BB16_41;
	ld.global.u64 	%rd575, [%rd52+1280];
$L__BB16_41:
	add.s32 	%r61, %r26, 192;
	setp.ge.u32 	%p10, %r61, %r3;
	mov.u64 	%rd576, %rd580;
	@%p10 bra 	$L__BB16_43;
	ld.global.u64 	%rd576, [%rd52+1536];
$L__BB16_43:
	add.s32 	%r62, %r26, 224;
	setp.ge.u32 	%p11, %r62, %r3;
	mov.u64 	%rd577, %rd580;
	@%p11 bra 	$L__BB16_45;
	ld.global.u64 	%rd577, [%rd52+1792];
$L__BB16_45:
	add.s32 	%r63, %r26, 256;
	setp.ge.u32 	%p12, %r63, %r3;
	mov.u64 	%rd578, %rd580;
	@%p12 bra 	$L__BB16_47;
	ld.global.u64 	%rd578, [%rd52+2048];
$L__BB16_47:
	add.s32 	%r64, %r26, 288;
	setp.ge.u32 	%p13, %r64, %r3;
	mov.u64 	%rd579, %rd580;
	@%p13 bra 	$L__BB16_49;
	ld.global.u64 	%rd579, [%rd52+2304];
$L__BB16_49:
	add.s32 	%r65, %r26, 320;
	setp.ge.u32 	%p14, %r65, %r3;
	@%p14 bra 	$L__BB16_51;
	ld.global.u64 	%rd580, [%rd52+2560];
$L__BB16_51:
	// begin inline asm
	mov.u32 %r66, %laneid;
	// end inline asm
	shr.u32 	%r28, %r25, 5;
	mad.lo.s32 	%r67, %r28, 352, %r66;
	shl.b32 	%r68, %r67, 3;
	mov.u32 	%r69, _ZZN3cub18CUB_300001_SM_10006detail4scan16DeviceScanKernelINS2_10policy_hubIllljN4cuda3std3__44plusIvEEE10Policy1000EPlSC_NS0_13ScanTileStateIlLb1EEES9_NS1_10InputValueIlSC_EEjlLb0ElEEvT0_T1_T2_iT3_T4_T5_E12temp_storage;
	add.s32 	%r29, %r69, %r68;
	st.shared.u64 	[%r29], %rd570;
	st.shared.u64 	[%r29+256], %rd571;
	st.shared.u64 	[%r29+512], %rd572;
	st.shared.u64 	[%r29+768], %rd573;
	st.shared.u64 	[%r29+1024], %rd574;
	st.shared.u64 	[%r29+1280], %rd575;
	st.shared.u64 	[%r29+1536], %rd576;
	st.shared.u64 	[%r29+1792], %rd577;
	st.shared.u64 	[%r29+2048], %rd578;
	st.shared.u64 	[%r29+2304], %rd579;
	st.shared.u64 	[%r29+2560], %rd580;
	bar.warp.sync 	-1;
	mad.lo.s32 	%r30, %r66, 80, %r29;
	ld.shared.u64 	%rd75, [%r30];
	ld.shared.u64 	%rd76, [%r30+8];
	ld.shared.u64 	%rd77, [%r30+16];
	ld.shared.u64 	%rd78, [%r30+24];
	ld.shared.u64 	%rd79, [%r30+32];
	ld.shared.u64 	%rd80, [%r30+40];
	ld.shared.u64 	%rd81, [%r30+48];
	ld.shared.u64 	%rd82, [%r30+56];
	ld.shared.u64 	%rd83, [%r30+64];
	ld.shared.u64 	%rd84, [%r30+72];
	ld.shared.u64 	%rd85, [%r30+80];
	bar.sync 	0;
	setp.ne.s32 	%p15, %r665, 0;
	@%p15 bra 	$L__BB16_55;
	add.s64 	%rd256, %rd76, %rd75;
	add.s64 	%rd257, %rd77, %rd256;
	add.s64 	%rd258, %rd78, %rd257;
	add.s64 	%rd259, %rd79, %rd258;
	add.s64 	%rd260, %rd80, %rd259;
	add.s64 	%rd261, %rd81, %rd260;
	add.s64 	%rd262, %rd82, %rd261;
	add.s64 	%rd263, %rd83, %rd262;
	add.s64 	%rd264, %rd84, %rd263;
	add.s64 	%rd86, %rd85, %rd264;
	mov.b64 	{%r277, %r282}, %rd86;
	mov.b32 	%r283, 1;
	mov.b32 	%r324, 0;
	mov.b32 	%r325, -1;
	// begin inline asm
	shfl.sync.up.b32 %r276, %r277, %r283, %r324, %r325;
	// end inline asm
	// begin inline asm
	shfl.sync.up.b32 %r281, %r282, %r283, %r324, %r325;
	// end inline asm
	mov.b64 	%rd265, {%r276, %r281};
	setp.lt.s32 	%p63, %r66, 1;
	selp.b64 	%rd266, 0, %rd265, %p63;
	add.s64 	%rd267, %rd266, %rd86;
	mov.b64 	{%r287, %r292}, %rd267;
	mov.b32 	%r293, 2;
	// begin inline asm
	shfl.sync.up.b32 %r286, %r287, %r293, %r324, %r325;
	// end inline asm
	// begin inline asm
	shfl.sync.up.b32 %r291, %r292, %r293, %r324, %r325;
	// end inline asm
	mov.b64 	%rd268, {%r286, %r291};
	setp.lt.s32 	%p64, %r66, 2;
	selp.b64 	%rd269, 0, %rd268, %p64;
	add.s64 	%rd270, %rd269, %rd267;
	mov.b64 	{%r297, %r302}, %rd270;
	mov.b32 	%r303, 4;
	// begin inline asm
	shfl.sync.up.b32 %r296, %r297, %r303, %r324, %r325;
	// end inline asm
	// begin inline asm
	shfl.sync.up.b32 %r301, %r302, %r303, %r324, %r325;
	// end inline asm
	mov.b64 	%rd271, {%r296, %r301};
	setp.lt.s32 	%p65, %r66, 4;
	selp.b64 	%rd272, 0, %rd271, %p65;
	add.s64 	%rd273, %rd272, %rd270;
	mov.b64 	{%r307, %r312}, %rd273;
	mov.b32 	%r313, 8;
	// begin inline asm
	shfl.sync.up.b32 %r306, %r307, %r313, %r324, %r325;
	// end inline asm
	// begin inline asm
	shfl.sync.up.b32 %r311, %r312, %r313, %r324, %r325;
	// end inline asm
	mov.b64 	%rd274, {%r306, %r311};
	setp.lt.s32 	%p66, %r66, 8;
	selp.b64 	%rd275, 0, %rd274, %p66;
	add.s64 	%rd276, %rd275, %rd273;
	mov.b64 	{%r317, %r322}, %rd276;
	mov.b32 	%r323, 16;
	// begin inline asm
	shfl.sync.up.b32 %r316, %r317, %r323, %r324, %r325;
	// end inline asm
	// begin inline asm
	shfl.sync.up.b32 %r321, %r322, %r323, %r324, %r325;
	// end inline asm
	mov.b64 	%rd277, {%r316, %r321};
	setp.lt.s32 	%p67, %r66, 16;
	selp.b64 	%rd278, 0, %rd277, %p67;
	add.s64 	%rd87, %rd278, %rd276;
	setp.ne.s32 	%p68, %r66, 31;
	@%p68 bra 	$L__BB16_54;
	shl.b32 	%r326, %r28, 3;
	mov.u32 	%r327, _ZZN3cub18CUB_300001_SM_10006detail4scan16DeviceScanKernelINS2_10policy_hubIllljN4cuda3std3__44plusIvEEE10Policy1000EPlSC_NS0_13ScanTileStateIlLb1EEES9_NS1_10InputValueIlSC_EEjlLb0ElEEvT0_T1_T2_iT3_T4_T5_E12temp_storage;
	add.s32 	%r328, %r327, %r326;
	st.shared.u64 	[%r328+32], %rd87;
$L__BB16_54:
	bar.sync 	0;
	ld.shared.v2.u64 	{%rd279, %rd280}, [_ZZN3cub18CUB_300001_SM_10006detail4scan16DeviceScanKernelINS2_10policy_hubIllljN4cuda3std3__44plusIvEEE10Policy1000EPlSC_NS0_13ScanTileStateIlLb1EEES9_NS1_10InputValueIlSC_EEjlLb0ElEEvT0_T1_T2_iT3_T4_T5_E12temp_storage+32];
	add.s64 	%rd281, %rd280, %rd279;
	setp.eq.s32 	%p69, %r28, 2;
	selp.b64 	%rd282, %rd281, %rd279, %p69;
	ld.shared.v2.u64 	{%rd283, %rd284}, [_ZZN3cub18CUB_300001_SM_10006detail4scan16DeviceScanKernelINS2_10policy_hubIllljN4cuda3std3__44plusIvEEE10Policy1000EPlSC_NS0_13ScanTileStateIlLb1EEES9_NS1_10InputValueIlSC_EEjlLb0ElEEvT0_T1_T2_iT3_T4_T5_E12temp_storage+48];
	add.s64 	%rd285, %rd281, %rd283;
	setp.eq.s32 	%p70, %r28, 3;
	selp.b64 	%rd286, %rd285, %rd282, %p70;
	add.s64 	%rd287, %rd285, %rd284;
	setp.eq.s32 	%p71, %r28, 4;
	selp.b64 	%rd288, %rd287, %rd286, %p71;
	ld.shared.v2.u64 	{%rd289, %rd290}, [_ZZN3cub18CUB_300001_SM_10006detail4scan16DeviceScanKernelINS2_10policy_hubIllljN4cuda3std3__44plusIvEEE10Policy1000EPlSC_NS0_13ScanTileStateIlLb1EEES9_NS1_10InputValueIlSC_EEjlLb0ElEEvT0_T1_T2_iT3_T4_T5_E12temp_storage+64];
	add.s64 	%rd291, %rd287, %rd289;
	setp.eq.s32 	%p72, %r28, 5;
	selp.b64 	%rd292, %rd291, %rd288, %p72;
	add.s64 	%rd293, %rd291, %rd290;
	setp.eq.s32 	%p73, %r28, 6;
	selp.b64 	%rd294, %rd293, %rd292, %p73;
	ld.shared.v2.u64 	{%rd295, %rd296}, [_ZZN3cub18CUB_300001_SM_10006detail4scan16DeviceScanKernelINS2_10policy_hubIllljN4cuda3std3__44plusIvEEE10Policy1000EPlSC_NS0_13ScanTileStateIlLb1EEES9_NS1_10InputValueIlSC_EEjlLb0ElEEvT0_T1_T2_iT3_T4_T5_E12temp_storage+80];
	add.s64 	%rd297, %rd293, %rd295;
	setp.eq.s32 	%p74, %r28, 7;
	selp.b64 	%rd298, %rd297, %rd294, %p74;
	add.s64 	%rd299, %rd297, %rd296;
	setp.eq.s32 	%p75, %r28, 8;
	selp.b64 	%rd300, %rd299, %rd298, %p75;
	ld.shared.v2.u64 	{%rd301, %rd302}, [_ZZN3cub18CUB_300001_SM_10006detail4scan16DeviceScanKernelINS2_10policy_hubIllljN4cuda3std3__44plusIvEEE10Policy1000EPlSC_NS0_13ScanTileStateIlLb1EEES9_NS1_10InputValueIlSC_EEjlLb0ElEEvT0_T1_T2_iT3_T4_T5_E12temp_storage+96];
	add.s64 	%rd303, %rd299, %rd301;
	setp.eq.s32 	%p76, %r28, 9;
	selp.b64 	%rd304, %rd303, %rd300, %p76;
	add.s64 	%rd305, %rd303, %rd302;
	setp.eq.s32 	%p77, %r28, 10;
	selp.b64 	%rd306, %rd305, %rd304, %p77;
	ld.shared.v2.u64 	{%rd307, %rd308}, [_ZZN3cub18CUB_300001_SM_10006detail4scan16DeviceScanKernelINS2_10policy_hubIllljN4cuda3std3__44plusIvEEE10Policy1000EPlSC_NS0_13ScanTileStateIlLb1EEES9_NS1_10InputValueIlSC_EEjlLb0ElEEvT0_T1_T2_iT3_T4_T5_E12temp_storage+112];
	add.s64 	%rd309, %rd305, %rd307;
	setp.eq.s32 	%p78, %r28, 11;
	selp.b64 	%rd310, %rd309, %rd306, %p78;
	add.s64 	%rd311, %rd309, %rd308;
	setp.eq.s32 	%p79, %r28, 12;
	selp.b64 	%rd312, %rd311, %rd310, %p79;
	setp.lt.u32 	%p80, %r25, 32;
	selp.b64 	%rd313, 0, %rd312, %p80;
	setp.eq.s32 	%p81, %r66, 0;
	sub.s64 	%rd314, %rd87, %rd86;
	selp.b64 	%rd315, 0, %rd314, %p81;
	add.s64 	%rd316, %rd315, %rd561;
	add.s64 	%rd588, %rd316, %rd313;
	bra.uni 	$L__BB16_74;
$L__BB16_55:
	add.s64 	%rd138, %rd76, %rd75;
	add.s64 	%rd139, %rd77, %rd138;
	add.s64 	%rd140, %rd78, %rd139;
	add.s64 	%rd141, %rd79, %rd140;
	add.s64 	%rd142, %rd80, %rd141;
	add.s64 	%rd143, %rd81, %rd142;
	add.s64 	%rd144, %rd82, %rd143;
	add.s64 	%rd145, %rd83, %rd144;
	add.s64 	%rd146, %rd84, %rd145;
	add.s64 	%rd89, %rd85, %rd146;
	mov.b64 	{%r71, %r76}, %rd89;
	mov.b32 	%r77, 1;
	mov.b32 	%r118, 0;
	mov.b32 	%r119, -1;
	// begin inline asm
	shfl.sync.up.b32 %r70, %r71, %r77, %r118, %r119;
	// end inline asm
	// begin inline asm
	shfl.sync.up.b32 %r75, %r76, %r77, %r118, %r119;
	// end inline asm
	mov.b64 	%rd147, {%r70, %r75};
	setp.lt.s32 	%p16, %r66, 1;
	selp.b64 	%rd148, 0, %rd147, %p16;
	add.s64 	%rd149, %rd148, %rd89;
	mov.b64 	{%r81, %r86}, %rd149;
	mov.b32 	%r87, 2;
	// begin inline asm
	shfl.sync.up.b32 %r80, %r81, %r87, %r118, %r119;
	// end inline asm
	// begin inline asm
	shfl.sync.up.b32 %r85, %r86, %r87, %r118, %r119;
	// end inline asm
	mov.b64 	%rd150, {%r80, %r85};
	setp.lt.s32 	%p17, %r66, 2;
	selp.b64 	%rd151, 0, %rd150, %p17;
	add.s64 	%rd152, %rd151, %rd149;
	mov.b64 	{%r91, %r96}, %rd152;
	mov.b32 	%r97, 4;
	// begin inline asm
	shfl.sync.up.b32 %r90, %r91, %r97, %r118, %r119;
	// end inline asm
	// begin inline asm
	shfl.sync.up.b32 %r95, %r96, %r97, %r118, %r119;
	// end inline asm
	mov.b64 	%rd153, {%r90, %r95};
	setp.lt.s32 	%p18, %r66, 4;
	selp.b64 	%rd154, 0, %rd153, %p18;
	add.s64 	%rd155, %rd154, %rd152;
	mov.b64 	{%r101, %r106}, %rd155;
	mov.b32 	%r107, 8;
	// begin inline asm
	shfl.sync.up.b32 %r100, %r101, %r107, %r118, %r119;
	// end inline asm
	// begin inline asm
	shfl.sync.up.b32 %r105, %r106, %r107, %r118, %r119;
	// end inline asm
	mov.b64 	%rd156, {%r100, %r105};
	setp.lt.s32 	%p19, %r66, 8;
	selp.b64 	%rd157, 0, %rd156, %p19;
	add.s64 	%rd158, %rd157, %rd155;
	mov.b64 	{%r111, %r116}, %rd158;
	mov.b32 	%r117, 16;
	// begin inline asm
	shfl.sync.up.b32 %r110, %r111, %r117, %r118, %r119;
	// end inline asm
	// begin inline asm
	shfl.sync.up.b32 %r115, %r116, %r117, %r118, %r119;
	// end inline asm
	mov.b64 	%rd159, {%r110, %r115};
	setp.lt.s32 	%p20, %r66, 16;
	selp.b64 	%rd160, 0, %rd159, %p20;
	add.s64 	%rd90, %rd160, %rd158;
	setp.ne.s32 	%p21, %r66, 31;
	@%p21 bra 	$L__BB16_57;
	shl.b32 	%r120, %r28, 3;
	mov.u32 	%r121, _ZZN3cub18CUB_300001_SM_10006detail4scan16DeviceScanKernelINS2_10policy_hubIllljN4cuda3std3__44plusIvEEE10Policy1000EPlSC_NS0_13ScanTileStateIlLb1EEES9_NS1_10InputValueIlSC_EEjlLb0ElEEvT0_T1_T2_iT3_T4_T5_E12temp_storage;
	add.s32 	%r122, %r121, %r120;
	st.shared.u64 	[%r122+32], %rd90;
$L__BB16_57:
	sub.s64 	%rd161, %rd90, %rd89;
	bar.sync 	0;
	ld.shared.v2.u64 	{%rd162, %rd163}, [_ZZN3cub18CUB_300001_SM_10006detail4scan16DeviceScanKernelINS2_10policy_hubIllljN4cuda3std3__44plusIvEEE10Policy1000EPlSC_NS0_13ScanTileStateIlLb1EEES9_NS1_10InputValueIlSC_EEjlLb0ElEEvT0_T1_T2_iT3_T4_T5_E12temp_storage+32];
	add.s64 	%rd164, %rd163, %rd162;
	setp.eq.s32 	%p22, %r28, 2;
	selp.b64 	%rd165, %rd164, %rd162, %p22;
	ld.shared.v2.u64 	{%rd166, %rd167}, [_ZZN3cub18CUB_300001_SM_10006detail4scan16DeviceScanKernelINS2_10policy_hubIllljN4cuda3std3__44plusIvEEE10Policy1000EPlSC_NS0_13ScanTileStateIlLb1EEES9_NS1_10InputValueIlSC_EEjlLb0ElEEvT0_T1_T2_iT3_T4_T5_E12temp_storage+48];
	add.s64 	%rd168, %rd164, %rd166;
	setp.eq.s32 	%p23, %r28, 3;
	selp.b64 	%rd169, %rd168, %rd165, %p23;
	add.s64 	%rd170, %rd168, %rd167;
	setp.eq.s32 	%p24, %r28, 4;
	selp.b64 	%rd171, %rd170, %rd169, %p24;
	ld.shared.v2.u64 	{%rd172, %rd173}, [_ZZN3cub18CUB_300001_SM_10006detail4scan16DeviceScanKernelINS2_10policy_hubIllljN4cuda3std3__44plusIvEEE10Policy1000EPlSC_NS0_13ScanTileStateIlLb1EEES9_NS1_10InputValueIlSC_EEjlLb0ElEEvT0_T1_T2_iT3_T4_T5_E12temp_storage+64];
	add.s64 	%rd174, %rd170, %rd172;
	setp.eq.s32 	%p25, %r28, 5;
	selp.b64 	%rd175, %rd174, %rd171, %p25;
	add.s64 	%rd176, %rd174, %rd173;
	setp.eq.s32 	%p26, %r28, 6;
	selp.b64 	%rd177, %rd176, %rd175, %p26;
	ld.shared.v2.u64 	{%rd178, %rd179}, [_ZZN3cub18CUB_300001_SM_10006detail4scan16DeviceScanKernelINS2_10policy_hubIllljN4cuda3std3__44plusIvEEE10Policy1000EPlSC_NS0_13ScanTileStateIlLb1EEES9_NS1_10InputValueIlSC_EEjlLb0ElEEvT0_T1_T2_iT3_T4_T5_E12temp_storage+80];
	add.s64 	%rd180, %rd176, %rd178;
	setp.eq.s32 	%p27, %r28, 7;
	selp.b64 	%rd181, %rd180, %rd177, %p27;
	add.s64 	%rd182, %rd180, %rd179;
	setp.eq.s32 	%p28, %r28, 8;
	selp.b64 	%rd183, %rd182, %rd181, %p28;
	ld.shared.v2.u64 	{%rd184, %rd185}, [_ZZN3cub18CUB_300001_SM_10006detail4scan16DeviceScanKernelINS2_10policy_hubIllljN4cuda3std3__44plusIvEEE10Policy1000EPlSC_NS0_13ScanTileStateIlLb1EEES9_NS1_10InputValueIlSC_EEjlLb0ElEEvT0_T1_T2_iT3_T4_T5_E12temp_storage+96];
	add.s64 	%rd186, %rd182, %rd184;
	setp.eq.s32 	%p29, %r28, 9;
	selp.b64 	%rd187, %rd186, %rd183, %p29;
	add.s64 	%rd188, %rd186, %rd185;
	setp.eq.s32 	%p30, %r28, 10;
	selp.b64 	%rd189, %rd188, %rd187, %p30;
	ld.shared.v2.u64 	{%rd190, %rd191}, [_ZZN3cub18CUB_300001_SM_10006detail4scan16DeviceScanKernelINS2_10policy_hubIllljN4cuda3std3__44plusIvEEE10Policy1000EPlSC_NS0_13ScanTileStateIlLb1EEES9_NS1_10InputValueIlSC_EEjlLb0ElEEvT0_T1_T2_iT3_T4_T5_E12temp_storage+112];
	add.s64 	%rd192, %rd188, %rd190;
	setp.eq.s32 	%p31, %r28, 11;
	selp.b64 	%rd193, %rd192, %rd189, %p31;
	add.s64 	%rd194, %rd192, %rd191;
	setp.eq.s32 	%p32, %r28, 12;
	selp.b64 	%rd195, %rd194, %rd193, %p32;
	ld.shared.u64 	%rd196, [_ZZN3cub18CUB_300001_SM_10006detail4scan16DeviceScanKernelINS2_10policy_hubIllljN4cuda3std3__44plusIvEEE10Policy1000EPlSC_NS0_13ScanTileStateIlLb1EEES9_NS1_10InputValueIlSC_EEjlLb0ElEEvT0_T1_T2_iT3_T4_T5_E12temp_storage+128];
	add.s64 	%rd91, %rd194, %rd196;
	setp.gt.u32 	%p33, %r25, 31;
	setp.lt.u32 	%p34, %r25, 32;
	setp.eq.s32 	%p35, %r66, 0;
	selp.b64 	%rd197, 0, %rd161, %p35;
	add.s64 	%rd587, %rd195, %rd197;
	selp.b64 	%rd93, %rd161, %rd587, %p34;
	@%p33 bra 	$L__BB16_73;
	setp.ne.s32 	%p36, %r25, 0;
	mul.wide.s32 	%rd198, %r665, 16;
	add.s64 	%rd94, %rd132, %rd198;
	@%p36 bra 	$L__BB16_60;
	st.shared.u64 	[_ZZN3cub18CUB_300001_SM_10006detail4scan16DeviceScanKernelINS2_10policy_hubIllljN4cuda3std3__44plusIvEEE10Policy1000EPlSC_NS0_13ScanTileStateIlLb1EEES9_NS1_10InputValueIlSC_EEjlLb0ElEEvT0_T1_T2_iT3_T4_T5_E12temp_storage+24], %rd91;
	add.s64 	%rd199, %rd94, 512;
	mov.b64 	%rd200, 100;
	// begin inline asm
	st.relaxed.gpu.v2.u64 [%rd199], {%rd200, %rd91};
	// end inline asm
$L__BB16_60:
	not.b32 	%r125, %r25;
	add.s32 	%r126, %r665, %r125;
	mov.b32 	%r123, 710;
	// begin inline asm
	nanosleep.u32 %r123;
	// end inline asm
	mul.wide.s32 	%rd205, %r126, 16;
	add.s64 	%rd206, %rd132, %rd205;
	add.s64 	%rd204, %rd206, 512;
	// begin inline asm
	ld.relaxed.gpu.v2.u64 {%rd585, %rd582}, [%rd204];
	// end inline asm
	mov.b32 	%r673, 386;
$L__BB16_61:
	setp.eq.s64 	%p37, %rd585, 99;
	mov.b32 	%r127, -1;
	vote.sync.any.pred 	%p38, %p37, %r127;
	not.pred 	%p39, %p38;
	@%p39 bra 	$L__BB16_63;
	ld.param.u32 	%r661, [_ZN3cub18CUB_300001_SM_10006detail4scan16DeviceScanKernelINS2_10policy_hubIllljN4cuda3std3__44plusIvEEE10Policy1000EPlSC_NS0_13ScanTileStateIlLb1EEES9_NS1_10InputValueIlSC_EEjlLb0ElEEvT0_T1_T2_iT3_T4_T5__param_3];
	shr.u32 	%r33, %r673, 1;
	mul.lo.s32 	%r267, %r665, 16807;
	and.b32  	%r665, %r267, 2147483647;
	sub.s32 	%r268, %r673, %r33;
	add.s32 	%r269, %r268, 1;
	rem.u32 	%r270, %r665, %r269;
	add.s32 	%r266, %r270, %r33;
	// begin inline asm
	nanosleep.u32 %r266;
	// end inline asm
	mov.u32 	%r271, %ctaid.x;
	add.s32 	%r272, %r661, %r271;
	mov.u32 	%r273, %tid.x;
	not.b32 	%r274, %r273;
	add.s32 	%r275, %r272, %r274;
	mul.wide.s32 	%rd254, %r275, 16;
	add.s64 	%rd255, %rd132, %rd254;
	add.s64 	%rd253, %rd255, 512;
	// begin inline asm
	ld.relaxed.gpu.v2.u64 {%rd585, %rd582}, [%rd253];
	// end inline asm
	mov.u32 	%r673, %r33;
	bra.uni 	$L__BB16_61;
$L__BB16_63:
	ld.param.u32 	%r660, [_ZN3cub18CUB_300001_SM_10006detail4scan16DeviceScanKernelINS2_10policy_hubIllljN4cuda3std3__44plusIvEEE10Policy1000EPlSC_NS0_13ScanTileStateIlLb1EEES9_NS1_10InputValueIlSC_EEjlLb0ElEEvT0_T1_T2_iT3_T4_T5__param_3];
	mov.u32 	%r181, %ctaid.x;
	add.s32 	%r182, %r660, %r181;
	mov.u32 	%r183, %tid.x;
	not.b32 	%r184, %r183;
	add.s32 	%r676, %r182, %r184;
	setp.eq.s64 	%p40, %rd585, 101;
	mov.b32 	%r179, -1;
	vote.sync.ballot.b32 	%r185, %p40, %r179;
	// begin inline asm
	mov.u32 %r129, %lanemask_ge;
	// end inline asm
	and.b32  	%r186, %r185, %r129;
	or.b32  	%r187, %r186, -2147483648;
	add.s32 	%r188, %r187, -1;
	not.b32 	%r189, %r187;
	and.b32  	%r190, %r189, %r188;
	popc.b32 	%r133, %r190;
	mov.b64 	{%r131, %r136}, %rd582;
	mov.b32 	%r137, 1;
	// begin inline asm
	shfl.sync.down.b32 %r130, %r131, %r137, %r133, %r179;
	// end inline asm
	// begin inline asm
	shfl.sync.down.b32 %r135, %r136, %r137, %r133, %r179;
	// end inline asm
	mov.b64 	%rd207, {%r130, %r135};
	setp.lt.s32 	%p42, %r66, %r133;
	selp.b64 	%rd208, %rd207, 0, %p42;
	add.s64 	%rd209, %rd208, %rd582;
	mov.b64 	{%r141, %r146}, %rd209;
	mov.b32 	%r147, 2;
	// begin inline asm
	shfl.sync.down.b32 %r140, %r141, %r147, %r133, %r179;
	// end inline asm
	// begin inline asm
	shfl.sync.down.b32 %r145, %r146, %r147, %r133, %r179;
	// end inline asm
	mov.b64 	%rd210, {%r140, %r145};
	add.s32 	%r191, %r66, 2;
	setp.gt.s32 	%p43, %r191, %r133;
	selp.b64 	%rd211, 0, %rd210, %p43;
	add.s64 	%rd212, %rd211, %rd209;
	mov.b64 	{%r151, %r156}, %rd212;
	mov.b32 	%r157, 4;
	// begin inline asm
	shfl.sync.down.b32 %r150, %r151, %r157, %r133, %r179;
	// end inline asm
	// begin inline asm
	shfl.sync.down.b32 %r155, %r156, %r157, %r133, %r179;
	// end inline asm
	mov.b64 	%rd213, {%r150, %r155};
	add.s32 	%r192, %r66, 4;
	setp.gt.s32 	%p44, %r192, %r133;
	selp.b64 	%rd214, 0, %rd213, %p44;
	add.s64 	%rd215, %rd214, %rd212;
	mov.b64 	{%r161, %r166}, %rd215;
	mov.b32 	%r167, 8;
	// begin inline asm
	shfl.sync.down.b32 %r160, %r161, %r167, %r133, %r179;
	// end inline asm
	// begin inline asm
	shfl.sync.down.b32 %r165, %r166, %r167, %r133, %r179;
	// end inline asm
	mov.b64 	%rd216, {%r160, %r165};
	add.s32 	%r193, %r66, 8;
	setp.gt.s32 	%p45, %r193, %r133;
	selp.b64 	%rd217, 0, %rd216, %p45;
	add.s64 	%rd218, %rd217, %rd215;
	mov.b64 	{%r171, %r176}, %rd218;
	mov.b32 	%r177, 16;
	// begin inline asm
	shfl.sync.down.b32 %r170, %r171, %r177, %r133, %r179;
	// end inline asm
	// begin inline asm
	shfl.sync.down.b32 %r175, %r176, %r177, %r133, %r179;
	// end inline asm
	mov.b64 	%rd219, {%r170, %r175};
	add.s32 	%r194, %r66, 16;
	setp.gt.s32 	%p46, %r194, %r133;
	selp.b64 	%rd220, 0, %rd219, %p46;
	add.s64 	%rd583, %rd220, %rd218;
	add.s64 	%rd104, %rd132, 512;
	mov.b32 	%r675, 386;
$L__BB16_64:
	setp.ne.s64 	%p47, %rd585, 101;
	mov.b32 	%r195, -1;
	vote.sync.all.pred 	%p48, %p47, %r195;
	not.pred 	%p49, %p48;
	@%p49 bra 	$L__BB16_69;
	shr.u32 	%r675, %r675, 1;
	mul.wide.s32 	%rd229, %r676, 16;
	add.s64 	%rd230, %rd104, %rd229;
	add.s64 	%rd228, %rd230, -512;
	// begin inline asm
	ld.relaxed.gpu.v2.u64 {%rd585, %rd586}, [%rd228];
	// end inline asm
	mov.u32 	%r678, %r675;
$L__BB16_66:
	setp.eq.s64 	%p53, %rd585, 99;
	mov.b32 	%r199, -1;
	vote.sync.any.pred 	%p54, %p53, %r199;
	not.pred 	%p55, %p54;
	@%p55 bra 	$L__BB16_68;
	shr.u32 	%r43, %r678, 1;
	mul.lo.s32 	%r262, %r665, 16807;
	and.b32  	%r665, %r262, 2147483647;
	sub.s32 	%r263, %r678, %r43;
	add.s32 	%r264, %r263, 1;
	rem.u32 	%r265, %r665, %r264;
	add.s32 	%r261, %r265, %r43;
	// begin inline asm
	nanosleep.u32 %r261;
	// end inline asm
	mul.wide.s32 	%rd249, %r676, 16;
	add.s64 	%rd250, %rd104, %rd249;
	add.s64 	%rd248, %rd250, -512;
	// begin inline asm
	ld.relaxed.gpu.v2.u64 {%rd585, %rd586}, [%rd248];
	// end inline asm
	mov.u32 	%r678, %r43;
	bra.uni 	$L__BB16_66;
$L__BB16_68:
	setp.eq.s64 	%p56, %rd585, 101;
	mov.b32 	%r250, -1;
	vote.sync.ballot.b32 	%r251, %p56, %r250;
	and.b32  	%r252, %r251, %r129;
	or.b32  	%r253, %r252, -2147483648;
	add.s32 	%r254, %r253, -1;
	not.b32 	%r255, %r253;
	and.b32  	%r256, %r255, %r254;
	popc.b32 	%r204, %r256;
	mov.b64 	{%r202, %r207}, %rd586;
	mov.b32 	%r208, 1;
	// begin inline asm
	shfl.sync.down.b32 %r201, %r202, %r208, %r204, %r250;
	// end inline asm
	// begin inline asm
	shfl.sync.down.b32 %r206, %r207, %r208, %r204, %r250;
	// end inline asm
	mov.b64 	%rd231, {%r201, %r206};
	setp.lt.s32 	%p58, %r66, %r204;
	selp.b64 	%rd232, %rd231, 0, %p58;
	add.s64 	%rd233, %rd232, %rd586;
	mov.b64 	{%r212, %r217}, %rd233;
	mov.b32 	%r218, 2;
	// begin inline asm
	shfl.sync.down.b32 %r211, %r212, %r218, %r204, %r250;
	// end inline asm
	// begin inline asm
	shfl.sync.down.b32 %r216, %r217, %r218, %r204, %r250;
	// end inline asm
	mov.b64 	%rd234, {%r211, %r216};
	add.s32 	%r257, %r66, 2;
	setp.gt.s32 	%p59, %r257, %r204;
	selp.b64 	%rd235, 0, %rd234, %p59;
	add.s64 	%rd236, %rd233, %rd235;
	mov.b64 	{%r222, %r227}, %rd236;
	mov.b32 	%r228, 4;
	// begin inline asm
	shfl.sync.down.b32 %r221, %r222, %r228, %r204, %r250;
	// end inline asm
	// begin inline asm
	shfl.sync.down.b32 %r226, %r227, %r228, %r204, %r250;
	// end inline asm
	mov.b64 	%rd237, {%r221, %r226};
	add.s32 	%r258, %r66, 4;
	setp.gt.s32 	%p60, %r258, %r204;
	selp.b64 	%rd238, 0, %rd237, %p60;
	add.s64 	%rd239, %rd238, %rd236;
	mov.b64 	{%r232, %r237}, %rd239;
	mov.b32 	%r238, 8;
	// begin inline asm
	shfl.sync.down.b32 %r231, %r232, %r238, %r204, %r250;
	// end inline asm
	// begin inline asm
	shfl.sync.down.b32 %r236, %r237, %r238, %r204, %r250;
	// end inline asm
	mov.b64 	%rd240, {%r231, %r236};
	add.s32 	%r259, %r66, 8;
	setp.gt.s32 	%p61, %r259, %r204;
	selp.b64 	%rd241, 0, %rd240, %p61;
	add.s64 	%rd242, %rd241, %rd239;
	mov.b64 	{%r242, %r247}, %rd242;
	mov.b32 	%r248, 16;
	// begin inline asm
	shfl.sync.down.b32 %r241, %r242, %r248, %r204, %r250;
	// end inline asm
	// begin inline asm
	shfl.sync.down.b32 %r246, %r247, %r248, %r204, %r250;
	// end inline asm
	mov.b64 	%rd243, {%r241, %r246};
	add.s32 	%r260, %r66, 16;
	setp.gt.s32 	%p62, %r260, %r204;
	selp.b64 	%rd244, 0, %rd243, %p62;
	add.s64 	%rd245, %rd242, %rd583;
	add.s64 	%rd583, %rd245, %rd244;
	add.s32 	%r676, %r676, -32;
	bra.uni 	$L__BB16_64;
$L__BB16_69:
	mov.u32 	%r197, %tid.x;
	setp.ne.s32 	%p50, %r197, 0;
	@%p50 bra 	$L__BB16_71;
	add.s64 	%rd223, %rd583, %rd91;
	add.s64 	%rd221, %rd94, 512;
	mov.b64 	%rd222, 101;
	// begin inline asm
	st.relaxed.gpu.v2.u64 [%rd221], {%rd222, %rd223};
	// end inline asm
	st.shared.u64 	[_ZZN3cub18CUB_300001_SM_10006detail4scan16DeviceScanKernelINS2_10policy_hubIllljN4cuda3std3__44plusIvEEE10Policy1000EPlSC_NS0_13ScanTileStateIlLb1EEES9_NS1_10InputValueIlSC_EEjlLb0ElEEvT0_T1_T2_iT3_T4_T5_E12temp_storage+8], %rd583;
	st.shared.u64 	[_ZZN3cub18CUB_300001_SM_10006detail4scan16DeviceScanKernelINS2_10policy_hubIllljN4cuda3std3__44plusIvEEE10Policy1000EPlSC_NS0_13ScanTileStateIlLb1EEES9_NS1_10InputValueIlSC_EEjlLb0ElEEvT0_T1_T2_iT3_T4_T5_E12temp_storage+16], %rd223;
$L__BB16_71:
	setp.ne.s32 	%p51, %r66, 0;
	mov.u64 	%rd587, %rd93;
	@%p51 bra 	$L__BB16_73;
	st.shared.u64 	[_ZZN3cub18CUB_300001_SM_10006detail4scan16DeviceScanKernelINS2_10policy_hubIllljN4cuda3std3__44plusIvEEE10Policy1000EPlSC_NS0_13ScanTileStateIlLb1EEES9_NS1_10InputValueIlSC_EEjlLb0ElEEvT0_T1_T2_iT3_T4_T5_E12temp_storage+152], %rd583;
	mov.u64 	%rd587, %rd583;
$L__BB16_73:
	bar.sync 	0;
	mov.u32 	%r198, %tid.x;
	setp.eq.s32 	%p52, %r198, 0;
	ld.shared.u64 	%rd224, [_ZZN3cub18CUB_300001_SM_10006detail4scan16DeviceScanKernelINS2_10policy_hubIllljN4cuda3std3__44plusIvEEE10Policy1000EPlSC_NS0_13ScanTileStateIlLb1EEES9_NS1_10InputValueIlSC_EEjlLb0ElEEvT0_T1_T2_iT3_T4_T5_E12temp_storage+152];
	selp.b64 	%rd225, 0, %rd224, %p52;
	add.s64 	%rd588, %rd225, %rd587;
$L__BB16_74:
	add.s64 	%rd317, %rd588, %rd75;
	add.s64 	%rd318, %rd76, %rd317;
	add.s64 	%rd319, %rd77, %rd318;
	add.s64 	%rd320, %rd78, %rd319;
	add.s64 	%rd321, %rd79, %rd320;
	add.s64 	%rd322, %rd80, %rd321;
	add.s64 	%rd323, %rd81, %rd322;
	add.s64 	%rd324, %rd82, %rd323;
	add.s64 	%rd325, %rd83, %rd324;
	add.s64 	%rd326, %rd84, %rd325;
	bar.sync 	0;
	st.shared.u64 	[%r30], %rd588;
	st.shared.u64 	[%r30+8], %rd317;
	st.shared.u64 	[%r30+16], %rd318;
	st.shared.u64 	[%r30+24], %rd319;
	st.shared.u64 	[%r30+32], %rd320;
	st.shared.u64 	[%r30+40], %rd321;
	st.shared.u64 	[%r30+48], %rd322;
	st.shared.u64 	[%r30+56], %rd323;
	st.shared.u64 	[%r30+64], %rd324;
	st.shared.u64 	[%r30+72], %rd325;
	st.shared.u64 	[%r30+80], %rd326;
	bar.warp.sync 	-1;
	ld.shared.u64 	%rd119, [%r29];
	ld.shared.u64 	%rd120, [%r29+256];
	ld.shared.u64 	%rd121, [%r29+512];
	ld.shared.u64 	%rd122, [%r29+768];
	ld.shared.u64 	%rd123, [%r29+1024];
	ld.shared.u64 	%rd124, [%r29+1280];
	ld.shared.u64 	%rd125, [%r29+1536];
	ld.shared.u64 	%rd126, [%r29+1792];
	ld.shared.u64 	%rd127, [%r29+2048];
	ld.shared.u64 	%rd128, [%r29+2304];
	ld.shared.u64 	%rd129, [%r29+2560];
	mov.u32 	%r329, %tid.x;
	setp.ne.s32 	%p82, %r329, 0;
	@%p82 bra 	$L__BB16_76;
	st.volatile.shared.u32 	[_ZZN3cub18CUB_300001_SM_10006detail4scan16DeviceScanKernelINS2_10policy_hubIllljN4cuda3std3__44plusIvEEE10Policy1000EPlSC_NS0_13ScanTileStateIlLb1EEES9_NS1_10InputValueIlSC_EEjlLb0ElEEvT0_T1_T2_iT3_T4_T5_E12temp_storage+36608], %r3;
$L__BB16_76:
	ld.param.u32 	%r662, [_ZN3cub18CUB_300001_SM_10006detail4scan16DeviceScanKernelINS2_10policy_hubIllljN4cuda3std3__44plusIvEEE10Policy1000EPlSC_NS0_13ScanTileStateIlLb1EEES9_NS1_10InputValueIlSC_EEjlLb0ElEEvT0_T1_T2_iT3_T4_T5__param_3];
	ld.param.u64 	%rd559, [_ZN3cub18CUB_300001_SM_10006detail4scan16DeviceScanKernelINS2_10policy_hubIllljN4cuda3std3__44plusIvEEE10Policy1000EPlSC_NS0_13ScanTileStateIlLb1EEES9_NS1_10InputValueIlSC_EEjlLb0ElEEvT0_T1_T2_iT3_T4_T5__param_1];
	bar.sync 	0;
	ld.volatile.shared.u32 	%r46, [_ZZN3cub18CUB_300001_SM_10006detail4scan16DeviceScanKernelINS2_10policy_hubIllljN4cuda3std3__44plusIvEEE10Policy1000EPlSC_NS0_13ScanTileStateIlLb1EEES9_NS1_10InputValueIlSC_EEjlLb0ElEEvT0_T1_T2_iT3_T4_T5_E12temp_storage+36608];
	setp.ge.s32 	%p83, %r26, %r46;
	cvt.u64.u32 	%rd327, %r26;
	mov.u32 	%r330, %ctaid.x;
	add.s32 	%r331, %r662, %r330;
	mul.lo.s32 	%r332, %r331, 4576;
	cvt.u64.u32 	%rd328, %r332;
	add.s64 	%rd329, %rd327, %rd328;
	cvta.to.global.u64 	%rd330, %rd559;
	shl.b64 	%rd331, %rd329, 3;
	add.s64 	%rd130, %rd330, %rd331;
	@%p83 bra 	$L__BB16_78;
	st.global.u64 	[%rd130], %rd119;
$L__BB16_78:
	and.b32  	%r334, %r329, 992;
	mul.lo.s32 	%r335, %r334, 11;
	and.b32  	%r336, %r329, 31;
	or.b32  	%r337, %r335, %r336;
	add.s32 	%r338, %r337, 32;
	setp.ge.s32 	%p84, %r338, %r46;
	@%p84 bra 	$L__BB16_80;
	st.global.u64 	[%rd130+256], %rd120;
$L__BB16_80:
	add.s32 	%r344, %r337, 64;
	setp.ge.s32 	%p85, %r344, %r46;
	@%p85 bra 	$L__BB16_82;
	st.global.u64 	[%rd130+512], %rd121;
$L__BB16_82:
	add.s32 	%r350, %r337, 96;
	setp.ge.s32 	%p86, %r350, %r46;
	@%p86 bra 	$L__BB16_84;
	st.global.u64 	[%rd130+768], %rd122;
$L__BB16_84:
	add.s32 	%r356, %r337, 128;
	setp.ge.s32 	%p87, %r356, %r46;
	@%p87 bra 	$L__BB16_86;
	st.global.u64 	[%rd130+1024], %rd123;
$L__BB16_86:
	add.s32 	%r362, %r337, 160;
	setp.ge.s32 	%p88, %r362, %r46;
	@%p88 bra 	$L__BB16_88;
	st.global.u64 	[%rd130+1280], %rd124;
$L__BB16_88:
	add.s32 	%r368, %r337, 192;
	setp.ge.s32 	%p89, %r368, %r46;
	@%p89 bra 	$L__BB16_90;
	st.global.u64 	[%rd130+1536], %rd125;
$L__BB16_90:
	add.s32 	%r374, %r337, 224;
	setp.ge.s32 	%p90, %r374, %r46;
	@%p90 bra 	$L__BB16_92;
	st.global.u64 	[%rd130+1792], %rd126;
$L__BB16_92:
	add.s32 	%r380, %r337, 256;
	setp.ge.s32 	%p91, %r380, %r46;
	@%p91 bra 	$L__BB16_94;
	st.global.u64 	[%rd130+2048], %rd127;
$L__BB16_94:
	add.s32 	%r386, %r337, 288;
	setp.ge.s32 	%p92, %r386, %r46;
	@%p92 bra 	$L__BB16_96;
	st.global.u64 	[%rd130+2304], %rd128;
$L__BB16_96:
	add.s32 	%r392, %r337, 320;
	setp.ge.s32 	%p93, %r392, %r46;
	@%p93 bra 	$L__BB16_98;
	st.global.u64 	[%rd130+2560], %rd129;
$L__BB16_98:
	ret;

}
	// .globl	_ZN3cub18CUB_300001_SM_10006detail4scan16DeviceScanKernelINS2_10policy_hubIlllmN4cuda3std3__44plusIvEEE10Policy1000EPlSC_NS0_13ScanTileStateIlLb1EEES9_NS1_10InputValueIlSC_EEmlLb0ElEEvT0_T1_T2_iT3_T4_T5_
.visible .entry _ZN3cub18CUB_300001_SM_10006detail4scan16DeviceScanKernelINS2_10policy_hubIlllmN4cuda3std3__44plusIvEEE10Policy1000EPlSC_NS0_13ScanTileStateIlLb1EEES9_NS1_10InputValueIlSC_EEmlLb0ElEEvT0_T1_T2_iT3_T4_T5_(
	.param .u64 .ptr .align 1 _ZN3cub18CUB_300001_SM_10006detail4scan16DeviceScanKernelINS2_10policy_hubIlllmN4cuda3std3__44plusIvEEE10Policy1000EPlSC_NS0_13ScanTileStateIlLb1EEES9_NS1_10InputValueIlSC_EEmlLb0ElEEvT0_T1_T2_iT3_T4_T5__param_0,
	.param .u64 .ptr .align 1 _ZN3cub18CUB_300001_SM_10006detail4scan16DeviceScanKernelINS2_10policy_hubIlllmN4cuda3std3__44plusIvEEE10Policy1000EPlSC_NS0_13ScanTileStateIlLb1EEES9_NS1_10InputValueIlSC_EEmlLb0ElEEvT0_T1_T2_iT3_T4_T5__param_1,
	.param .align 8 .b8 _ZN3cub18CUB_300001_SM_10006detail4scan16DeviceScanKernelINS2_10policy_hubIlllmN4cuda3std3__44plusIvEEE10Policy1000EPlSC_NS0_13ScanTileStateIlLb1EEES9_NS1_10InputValueIlSC_EEmlLb0ElEEvT0_T1_T2_iT3_T4_T5__param_2[8],
	.param .u32 _ZN3cub18CUB_300001_SM_10006detail4scan16DeviceScanKernelINS2_10policy_hubIlllmN4cuda3std3__44plusIvEEE10Policy1000EPlSC_NS0_13ScanTileStateIlLb1EEES9_NS1_10InputValueIlSC_EEmlLb0ElEEvT0_T1_T2_iT3_T4_T5__param_3,
	.param .align 1 .b8 _ZN3cub18CUB_300001_SM_10006detail4scan16DeviceScanKernelINS2_10policy_hubIlllmN4cuda3std3__44plusIvEEE10Policy1000EPlSC_NS0_13ScanTileStateIlLb1EEES9_NS1_10InputValueIlSC_EEmlLb0ElEEvT0_T1_T2_iT3_T4_T5__param_4[1],
	.param .align 8 .b8 _ZN3cub18CUB_300001_SM_10006detail4scan16DeviceScanKernelINS2_10policy_hubIlllmN4cuda3std3__44plusIvEEE10Policy1000EPlSC_NS0_13ScanTileStateIlLb1EEES9_NS1_10InputValueIlSC_EEmlLb0ElEEvT0_T1_T2_iT3_T4_T5__param_5[16],
	.param .u64 _ZN3cub18CUB_300001_SM_10006detail4scan16DeviceScanKernelINS2_10policy_hubIlllmN4cuda3std3__44plusIvEEE10Policy1000EPlSC_NS0_13ScanTileStateIlLb1EEES9_NS1_10InputValueIlSC_EEmlLb0ElEEvT0_T1_T2_iT3_T4_T5__param_6
)
.maxntid 320
{
	.reg .pred 	%p<150>;
	.reg .b16 	%rs<3>;
	.reg .b32 	%r<538>;
	.reg .b64 	%rd<554>;
	// demoted variable
	.shared .align 16 .b8 _ZZN3cub18CUB_300001_SM_10006detail4scan16DeviceScanKernelINS2_10policy_hubIlllmN4cuda3std3__44plusIvEEE10Policy1000EPlSC_NS0_13ScanTileStateIlLb1EEES9_NS1_10InputValueIlSC_EEmlLb0ElEEvT0_T1_T2_iT3_T4_T5_E12temp_storage[28176];
	ld.param.u32 	%r49, [_ZN3cub18CUB_300001_SM_10006detail4scan16DeviceScanKernelINS2_10policy_hubIlllmN4cuda3std3__44plusIvEEE10Policy1000EPlSC_NS0_13ScanTileStateIlLb1EEES9_NS1_10InputValueIlSC_EEmlLb0ElEEvT0_T1_T2_iT3_T4_T5__param_5];
	bfe.u32 	%r50, %r49, 0, 8;
	cvt.u16.u32 	%rs1, %r50;
	and.b16  	%rs2, %rs1, 255;
	ld.param.u64 	%rd148, [_ZN3cub18CUB_300001_SM_10006detail4scan16DeviceScanKernelINS2_10policy_hubIlllmN4cuda3std3__44plusIvEEE10Policy1000EPlSC_NS0_13ScanTileStateIlLb1EEES9_NS1_10InputValueIlSC_EEmlLb0ElEEvT0_T1_T2_iT3_T4_T5__param_2];
	ld.param.u64 	%rd522, [_ZN3cub18CUB_300001_SM_10006detail4scan16DeviceScanKernelINS2_10policy_hubIlllmN4cuda3std3__44plusIvEEE10Policy1000EPlSC_NS0_13ScanTileStateIlLb1EEES9_NS1_10InputValueIlSC_EEmlLb0ElEEvT0_T1_T2_iT3_T4_T5__param_5+8];
	ld.param.u64 	%rd150, [_ZN3cub18CUB_300001_SM_10006detail4scan16DeviceScanKernelINS2_10policy_hubIlllmN4cuda3std3__44plusIvEEE10Policy1000EPlSC_NS0_13ScanTileStateIlLb1EEES9_NS1_10InputValueIlSC_EEmlLb0ElEEvT0_T1_T2_iT3_T4_T5__param_0];
	ld.param.u64 	%rd147, [_ZN3cub18CUB_300001_SM_10006detail4scan16DeviceScanKernelINS2_10policy_hubIlllmN4cuda3std3__44plusIvEEE10Policy1000EPlSC_NS0_13ScanTileStateIlLb1EEES9_NS1_10InputValueIlSC_EEmlLb0ElEEvT0_T1_T2_iT3_T4_T5__param_1];
	ld.param.u32 	%r48, [_ZN3cub18CUB_300001_SM_10006detail4scan16DeviceScanKernelINS2_10policy_hubIlllmN4cuda3std3__44plusIvEEE10Policy1000EPlSC_NS0_13ScanTileStateIlLb1EEES9_NS1_10InputValueIlSC_EEmlLb0ElEEvT0_T1_T2_iT3_T4_T5__param_3];
	ld.param.u64 	%rd149, [_ZN3cub18CUB_300001_SM_10006detail4scan16DeviceScanKernelINS2_10policy_hubIlllmN4cuda3std3__44plusIvEEE10Policy1000EPlSC_NS0_13ScanTileStateIlLb1EEES9_NS1_10InputValueIlSC_EEmlLb0ElEEvT0_T1_T2_iT3_T4_T5__param_6];
	cvta.to.global.u64 	%rd1, %rd147;
	cvta.to.global.u64 	%rd2, %rd150;
	setp.eq.s16 	%p1, %rs2, 0;
	@%p1 bra 	$L__BB17_2;
	cvta.to.global.u64 	%rd151, %rd522;
	ld.global.u64 	%rd522, [%rd151];
$L__BB17_2:
	mov.u32 	%r51, %ctaid.x;
	add.s32 	%r1, %r48, %r51;
	mul.wide.s32 	%rd7, %r1, 3520;
	sub.s64 	%rd8, %rd149, %rd7;
	setp.lt.u64 	%p2, %rd8, 3521;
	@%p2 bra 	$L__BB17_30;
	mov.u32 	%r2, %tid.x;
	and.b32  	%r294, %r2, 31;
	and.b32  	%r295, %r2, 992;
	mul.lo.s32 	%r296, %r295, 11;
	or.b32  	%r297, %r296, %r294;
	cvt.u64.u32 	%rd324, %r297;
	add.s64 	%rd9, %rd7, %rd324;
	shl.b64 	%rd325, %rd9, 3;
	add.s64 	%rd326, %rd2, %rd325;
	ld.global.u64 	%rd327, [%rd326];
	ld.global.u64 	%rd328, [%rd326+256];
	ld.global.u64 	%rd329, [%rd326+512];
	ld.global.u64 	%rd330, [%rd326+768];
	ld.global.u64 	%rd331, [%rd326+1024];
	ld.global.u64 	%rd332, [%rd326+1280];
	ld.global.u64 	%rd333, [%rd326+1536];
	ld.global.u64 	%rd334, [%rd326+1792];
	ld.global.u64 	%rd335, [%rd326+2048];
	ld.global.u64 	%rd336, [%rd326+2304];
	ld.global.u64 	%rd337, [%rd326+2560];
	// begin inline asm
	mov.u32 %r293, %laneid;
	// end inline asm
	shr.u32 	%r4, %r2, 5;
	mad.lo.s32 	%r298, %r4, 352, %r293;
	shl.b32 	%r299, %r298, 3;
	mov.u32 	%r300, _ZZN3cub18CUB_300001_SM_10006detail4scan16DeviceScanKernelINS2_10policy_hubIlllmN4cuda3std3__44plusIvEEE10Policy1000EPlSC_NS0_13ScanTileStateIlLb1EEES9_NS1_10InputValueIlSC_EEmlLb0ElEEvT0_T1_T2_iT3_T4_T5_E12temp_storage;
	add.s32 	%r5, %r300, %r299;
	st.shared.u64 	[%r5], %rd327;
	st.shared.u64 	[%r5+256], %rd328;
	st.shared.u64 	[%r5+512], %rd329;
	st.shared.u64 	[%r5+768], %rd330;
	st.shared.u64 	[%r5+1024], %rd331;
	st.shared.u64 	[%r5+1280], %rd332;
	st.shared.u64 	[%r5+1536], %rd333;
	st.shared.u64 	[%r5+1792], %rd334;
	st.shared.u64 	[%r5+2048], %rd335;
	st.shared.u64 	[%r5+2304], %rd336;
	st.shared.u64 	[%r5+2560], %rd337;
	bar.warp.sync 	-1;
	mad.lo.s32 	%r6, %r293, 80, %r5;
	ld.shared.u64 	%rd10, [%r6];
	ld.shared.u64 	%rd11, [%r6+8];
	ld.shared.u64 	%rd12, [%r6+16];
	ld.shared.u64 	%rd13, [%r6+24];
	ld.shared.u64 	%rd14, [%r6+32];
	ld.shared.u64 	%rd15, [%r6+40];
	ld.shared.u64 	%rd16, [%r6+48];
	ld.shared.u64 	%rd17, [%r6+56];
	ld.shared.u64 	%rd18, [%r6+64];
	ld.shared.u64 	%rd19, [%r6+72];
	ld.shared.u64 	%rd20, [%r6+80];
	bar.sync 	0;
	setp.ne.s32 	%p88, %r1, 0;
	@%p88 bra 	$L__BB17_8;
	add.s64 	%rd442, %rd11, %rd10;
	add.s64 	%rd443, %rd12, %rd442;
	add.s64 	%rd444, %rd13, %rd443;
	add.s64 	%rd445, %rd14, %rd444;
	add.s64 	%rd446, %rd15, %rd445;
	add.s64 	%rd447, %rd16, %rd446;
	add.s64 	%rd448, %rd17, %rd447;
	add.s64 	%rd449, %rd18, %rd448;
	add.s64 	%rd450, %rd19, %rd449;
	add.s64 	%rd21, %rd20, %rd450;
	mov.b64 	{%r480, %r485}, %rd21;
	mov.b32 	%r486, 1;
	mov.b32 	%r527, 0;
	mov.b32 	%r528, -1;
	// begin inline asm
	shfl.sync.up.b32 %r479, %r480, %r486, %r527, %r528;
	// end inline asm
	// begin inline asm
	shfl.sync.up.b32 %r484, %r485, %r486, %r527, %r528;
	// end inline asm
	mov.b64 	%rd451, {%r479, %r484};
	setp.lt.s32 	%p133, %r293, 1;
	selp.b64 	%rd452, 0, %rd451, %p133;
	add.s64 	%rd453, %rd452, %rd21;
	mov.b64 	{%r490, %r495}, %rd453;
	mov.b32 	%r496, 2;
	// begin inline asm
	shfl.sync.up.b32 %r489, %r490, %r496, %r527, %r528;
	// end inline asm
	// begin inline asm
	shfl.sync.up.b32 %r494, %r495, %r496, %r527, %r528;
	// end inline asm
	mov.b64 	%rd454, {%r489, %r494};
	setp.lt.s32 	%p134, %r293, 2;
	selp.b64 	%rd455, 0, %rd454, %p134;
	add.s64 	%rd456, %rd455, %rd453;
	mov.b64 	{%r500, %r505}, %rd456;
	mov.b32 	%r506, 4;
	// begin inline asm
	shfl.sync.up.b32 %r499, %r500, %r506, %r527, %r528;
	// end inline asm
	// begin inline asm
	shfl.sync.up.b32 %r504, %r505, %r506, %r527, %r528;
	// end inline asm
	mov.b64 	%rd457, {%r499, %r504};
	setp.lt.s32 	%p135, %r293, 4;
	selp.b64 	%rd458, 0, %rd457, %p135;
	add.s64 	%rd459, %rd458, %rd456;
	mov.b64 	{%r510, %r515}, %rd459;
	mov.b32 	%r516, 8;
	// begin inline asm
	shfl.sync.up.b32 %r509, %r510, %r516, %r527, %r528;
	// end inline asm
	// begin inline asm
	shfl.sync.up.b32 %r514, %r515, %r516, %r527, %r528;
	// end inline asm
	mov.b64 	%rd460, {%r509, %r514};
	setp.lt.s32 	%p136, %r293, 8;
	selp.b64 	%rd461, 0, %rd460, %p136;
	add.s64 	%rd462, %rd461, %rd459;
	mov.b64 	{%r520, %r525}, %rd462;
	mov.b32 	%r526, 16;
	// begin inline asm
	shfl.sync.up.b32 %r519, %r520, %r526, %r527, %r528;
	// end inline asm
	// begin inline asm
	shfl.sync.up.b32 %r524, %r525, %r526, %r527, %r528;
	// end inline asm
	mov.b64 	%rd463, {%r519, %r524};
	setp.lt.s32 	%p137, %r293, 16;
	selp.b64 	%rd464, 0, %rd463, %p137;
	add.s64 	%rd22, %rd464, %rd462;
	setp.ne.s32 	%p138, %r293, 31;
	@%p138 bra 	$L__BB17_6;
	shl.b32 	%r529, %r4, 3;
	add.s32 	%r531, %r300, %r529;
	st.shared.u64 	[%r531+32], %rd22;
$L__BB17_6:
	bar.sync 	0;
	ld.shared.v2.u64 	{%rd465, %rd466}, [_ZZN3cub18CUB_300001_SM_10006detail4scan16DeviceScanKernelINS2_10policy_hubIlllmN4cuda3std3__44plusIvEEE10Policy1000EPlSC_NS0_13ScanTileStateIlLb1EEES9_NS1_10InputValueIlSC_EEmlLb0ElEEvT0_T1_T2_iT3_T4_T5_E12temp_storage+32];
	add.s64 	%rd467, %rd466, %rd465;
	setp.eq.s32 	%p139, %r4, 2;
	selp.b64 	%rd468, %rd467, %rd465, %p139;
	ld.shared.v2.u64 	{%rd469, %rd470}, [_ZZN3cub18CUB_300001_SM_10006detail4scan16DeviceScanKernelINS2_10policy_hubIlllmN4cuda3std3__44plusIvEEE10Policy1000EPlSC_NS0_13ScanTileStateIlLb1EEES9_NS1_10InputValueIlSC_EEmlLb0ElEEvT0_T1_T2_iT3_T4_T5_E12temp_storage+48];
	add.s64 	%rd471, %rd467, %rd469;
	setp.eq.s32 	%p140, %r4, 3;
	selp.b64 	%rd472, %rd471, %rd468, %p140;
	add.s64 	%rd473, %rd471, %rd470;
	setp.eq.s32 	%p141, %r4, 4;
	selp.b64 	%rd474, %rd473, %rd472, %p141;
	ld.shared.v2.u64 	{%rd475, %rd476}, [_ZZN3cub18CUB_300001_SM_10006detail4scan16DeviceScanKernelINS2_10policy_hubIlllmN4cuda3std3__44plusIvEEE10Policy1000EPlSC_NS0_13ScanTileStateIlLb1EEES9_NS1_10InputValueIlSC_EEmlLb0ElEEvT0_T1_T2_iT3_T4_T5_E12temp_storage+64];
	add.s64 	%rd477, %rd473, %rd475;
	setp.eq.s32 	%p142, %r4, 5;
	selp.b64 	%rd478, %rd477, %rd474, %p142;
	add.s64 	%rd479, %rd477, %rd476;
	setp.eq.s32 	%p143, %r4, 6;
	selp.b64 	%rd480, %rd479, %rd478, %p143;
	ld.shared.v2.u64 	{%rd481, %rd482}, [_ZZN3cub18CUB_300001_SM_10006detail4scan16DeviceScanKernelINS2_10policy_hubIlllmN4cuda3std3__44plusIvEEE10Policy1000EPlSC_NS0_13ScanTileStateIlLb1EEES9_NS1_10InputValueIlSC_EEmlLb0ElEEvT0_T1_T2_iT3_T4_T5_E12temp_storage+80];
	add.s64 	%rd483, %rd479, %rd481;
	setp.eq.s32 	%p144, %r4, 7;
	selp.b64 	%rd484, %rd483, %rd480, %p144;
	add.s64 	%rd485, %rd483, %rd482;
	setp.eq.s32 	%p145, %r4, 8;
	selp.b64 	%rd486, %rd485, %rd484, %p145;
	ld.shared.v2.u64 	{%rd487, %rd488}, [_ZZN3cub18CUB_300001_SM_10006detail4scan16DeviceScanKernelINS2_10policy_hubIlllmN4cuda3std3__44plusIvEEE10Policy1000EPlSC_NS0_13ScanTileStateIlLb1EEES9_NS1_10InputValueIlSC_EEmlLb0ElEEvT0_T1_T2_iT3_T4_T5_E12temp_storage+96];
	add.s64 	%rd489, %rd485, %rd487;
	setp.eq.s32 	%p146, %r4, 9;
	selp.b64 	%rd490, %rd489, %rd486, %p146;
	setp.lt.u32 	%p147, %r2, 32;
	selp.b64 	%rd491, 0, %rd490, %p147;
	setp.eq.s32 	%p148, %r293, 0;
	sub.s64 	%rd492, %rd22, %rd21;
	selp.b64 	%rd493, 0, %rd492, %p148;
	add.s64 	%rd494, %rd493, %rd522;
	add.s64 	%rd529, %rd494, %rd491;
	add.s64 	%rd531, %rd529, %rd10;
	add.s64 	%rd495, %rd488, %rd522;
	add.s64 	%rd25, %rd495, %rd489;
	setp.ne.s32 	%p149, %r2, 0;
	@%p149 bra 	$L__BB17_29;
	add.s64 	%rd496, %rd148, 512;
	mov.b64 	%rd497, 101;
	// begin inline asm
	st.relaxed.gpu.v2.u64 [%rd496], {%rd497, %rd25};
	// end inline asm
	bra.uni 	$L__BB17_29;
$L__BB17_8:
	add.s64 	%rd338, %rd11, %rd10;
	add.s64 	%rd339, %rd12, %rd338;
	add.s64 	%rd340, %rd13, %rd339;
	add.s64 	%rd341, %rd14, %rd340;
	add.s64 	%rd342, %rd15, %rd341;
	add.s64 	%rd343, %rd16, %rd342;
	add.s64 	%rd344, %rd17, %rd343;
	add.s64 	%rd345, %rd18, %rd344;
	add.s64 	%rd346, %rd19, %rd345;
	add.s64 	%rd26, %rd20, %rd346;
	mov.b64 	{%r302, %r307}, %rd26;
	mov.b32 	%r308, 1;
	mov.b32 	%r349, 0;
	mov.b32 	%r350, -1;
	// begin inline asm
	shfl.sync.up.b32 %r301, %r302, %r308, %r349, %r350;
	// end inline asm
	// begin inline asm
	shfl.sync.up.b32 %r306, %r307, %r308, %r349, %r350;
	// end inline asm
	mov.b64 	%rd347, {%r301, %r306};
	setp.lt.s32 	%p89, %r293, 1;
	selp.b64 	%rd348, 0, %rd347, %p89;
	add.s64 	%rd349, %rd348, %rd26;
	mov.b64 	{%r312, %r317}, %rd349;
	mov.b32 	%r318, 2;
	// begin inline asm
	shfl.sync.up.b32 %r311, %r312, %r318, %r349, %r350;
	// end inline asm
	// begin inline asm
	shfl.sync.up.b32 %r316, %r317, %r318, %r349, %r350;
	// end inline asm
	mov.b64 	%rd350, {%r311, %r316};
	setp.lt.s32 	%p90, %r293, 2;
	selp.b64 	%rd351, 0, %rd350, %p90;
	add.s64 	%rd352, %rd351, %rd349;
	mov.b64 	{%r322, %r327}, %rd352;
	mov.b32 	%r328, 4;
	// begin inline asm
	shfl.sync.up.b32 %r321, %r322, %r328, %r349, %r350;
	// end inline asm
	// begin inline asm
	shfl.sync.up.b32 %r326, %r327, %r328, %r349, %r350;
	// end inline asm
	mov.b64 	%rd353, {%r321, %r326};
	setp.lt.s32 	%p91, %r293, 4;
	selp.b64 	%rd354, 0, %rd353, %p91;
	add.s64 	%rd355, %rd354, %rd352;
	mov.b64 	{%r332, %r337}, %rd355;
	mov.b32 	%r338, 8;
	// begin inline asm
	shfl.sync.up.b32 %r331, %r332, %r338, %r349, %r350;
	// end inline asm
	// begin inline asm
	shfl.sync.up.b32 %r336, %r337, %r338, %r349, %r350;
	// end inline asm
	mov.b64 	%rd356, {%r331, %r336};
	setp.lt.s32 	%p92, %r293, 8;
	selp.b64 	%rd357, 0, %rd356, %p92;
	add.s64 	%rd358, %rd357, %rd355;
	mov.b64 	{%r342, %r347}, %rd358;
	mov.b32 	%r348, 16;
	// begin inline asm
	shfl.sync.up.b32 %r341, %r342, %r348, %r349, %r350;
	// end inline asm
	// begin inline asm
	shfl.sync.up.b32 %r346, %r347, %r348, %r349, %r350;
	// end inline asm
	mov.b64 	%rd359, {%r341, %r346};
	setp.lt.s32 	%p93, %r293, 16;
	selp.b64 	%rd360, 0, %rd359, %p93;
	add.s64 	%rd27, %rd360, %rd358;
	setp.ne.s32 	%p94, %r293, 31;
	@%p94 bra 	$L__BB17_10;
	shl.b32 	%r351, %r4, 3;
	add.s32 	%r353, %r300, %r351;
	st.shared.u64 	[%r353+32], %rd27;
$L__BB17_10:
	sub.s64 	%rd361, %rd27, %rd26;
	bar.sync 	0;
	ld.shared.v2.u64 	{%rd362, %rd363}, [_ZZN3cub18CUB_300001_SM_10006detail4scan16DeviceScanKernelINS2_10policy_hubIlllmN4cuda3std3__44plusIvEEE10Policy1000EPlSC_NS0_13ScanTileStateIlLb1EEES9_NS1_10InputValueIlSC_EEmlLb0ElEEvT0_T1_T2_iT3_T4_T5_E12temp_storage+32];
	add.s64 	%rd364, %rd363, %rd362;
	setp.eq.s32 	%p95, %r4, 2;
	selp.b64 	%rd365, %rd364, %rd362, %p95;
	ld.shared.v2.u64 	{%rd366, %rd367}, [_ZZN3cub18CUB_300001_SM_10006detail4scan16DeviceScanKernelINS2_10policy_hubIlllmN4cuda3std3__44plusIvEEE10Policy1000EPlSC_NS0_13ScanTileStateIlLb1EEES9_NS1_10InputValueIlSC_EEmlLb0ElEEvT0_T1_T2_iT3_T4_T5_E12temp_storage+48];
	add.s64 	%rd368, %rd364, %rd366;
	setp.eq.s32 	%p96, %r4, 3;
	selp.b64 	%rd369, %rd368, %rd365, %p96;
	add.s64 	%rd370, %rd368, %rd367;
	setp.eq.s32 	%p97, %r4, 4;
	selp.b64 	%rd371, %rd370, %rd369, %p97;
	ld.shared.v2.u64 	{%rd372, %rd373}, [_ZZN3cub18CUB_300001_SM_10006detail4scan16DeviceScanKernelINS2_10policy_hubIlllmN4cuda3std3__44plusIvEEE10Policy1000EPlSC_NS0_13ScanTileStateIlLb1EEES9_NS1_10InputValueIlSC_EEmlLb0ElEEvT0_T1_T2_iT3_T4_T5_E12temp_storage+64];
	add.s64 	%rd374, %rd370, %rd372;
	setp.eq.s32 	%p98, %r4, 5;
	selp.b64 	%rd375, %rd374, %rd371, %p98;
	add.s64 	%rd376, %rd374, %rd373;
	setp.eq.s32 	%p99, %r4, 6;
	selp.b64 	%rd377, %rd376, %rd375, %p99;
	ld.shared.v2.u64 	{%rd378, %rd379}, [_ZZN3cub18CUB_300001_SM_10006detail4scan16DeviceScanKernelINS2_10policy_hubIlllmN4cuda3std3__44plusIvEEE10Policy1000EPlSC_NS0_13ScanTileStateIlLb1EEES9_NS1_10InputValueIlSC_EEmlLb0ElEEvT0_T1_T2_iT3_T4_T5_E12temp_storage+80];
	add.s64 	%rd380, %rd376, %rd378;
	setp.eq.s32 	%p100, %r4, 7;
	selp.b64 	%rd381, %rd380, %rd377, %p100;
	add.s64 	%rd382, %rd380, %rd379;
	setp.eq.s32 	%p101, %r4, 8;
	selp.b64 	%rd383, %rd382, %rd381, %p101;
	ld.shared.v2.u64 	{%rd384, %rd385}, [_ZZN3cub18CUB_300001_SM_10006detail4scan16DeviceScanKernelINS2_10policy_hubIlllmN4cuda3std3__44plusIvEEE10Policy1000EPlSC_NS0_13ScanTileStateIlLb1EEES9_NS1_10InputValueIlSC_EEmlLb0ElEEvT0_T1_T2_iT3_T4_T5_E12temp_storage+96];
	add.s64 	%rd386, %rd382, %rd384;
	setp.eq.s32 	%p102, %r4, 9;
	selp.b64 	%rd387, %rd386, %rd383, %p102;
	add.s64 	%rd28, %rd386, %rd385;
	setp.gt.u32 	%p103, %r2, 31;
	setp.lt.u32 	%p104, %r2, 32;
	setp.eq.s32 	%p105, %r293, 0;
	selp.b64 	%rd388, 0, %rd361, %p105;
	add.s64 	%rd529, %rd387, %rd388;
	selp.b64 	%rd30, %rd361, %rd529, %p104;
	@%p103 bra 	$L__BB17_26;
	setp.ne.s32 	%p106, %r2, 0;
	mul.wide.s32 	%rd389, %r1, 16;
	add.s64 	%rd31, %rd148, %rd389;
	@%p106 bra 	$L__BB17_13;
	st.shared.u64 	[_ZZN3cub18CUB_300001_SM_10006detail4scan16DeviceScanKernelINS2_10policy_hubIlllmN4cuda3std3__44plusIvEEE10Policy1000EPlSC_NS0_13ScanTileStateIlLb1EEES9_NS1_10InputValueIlSC_EEmlLb0ElEEvT0_T1_T2_iT3_T4_T5_E12temp_storage+24], %rd28;
	add.s64 	%rd390, %rd31, 512;
	mov.b64 	%rd391, 100;
	// begin inline asm
	st.relaxed.gpu.v2.u64 [%rd390], {%rd391, %rd28};
	// end inline asm
$L__BB17_13:
	not.b32 	%r356, %r2;
	add.s32 	%r533, %r1, %r356;
	mov.b32 	%r354, 965;
	// begin inline asm
	nanosleep.u32 %r354;
	// end inline asm
	mul.wide.s32 	%rd396, %r533, 16;
	add.s64 	%rd397, %rd148, %rd396;
	add.s64 	%rd395, %rd397, 512;
	// begin inline asm
	ld.relaxed.gpu.v2.u64 {%rd527, %rd524}, [%rd395];
	// end inline asm
	mov.b32 	%r532, 328;
$L__BB17_14:
	setp.eq.s64 	%p107, %rd527, 99;
	mov.b32 	%r357, -1;
	vote.sync.any.pred 	%p108, %p107, %r357;
	not.pred 	%p109, %p108;
	@%p109 bra 	$L__BB17_16;
	// begin inline asm
	nanosleep.u32 %r532;
	// end inline asm
	shl.b32 	%r532, %r532, 1;
	// begin inline asm
	ld.relaxed.gpu.v2.u64 {%rd527, %rd524}, [%rd395];
	// end inline asm
	bra.uni 	$L__BB17_14;
$L__BB17_16:
	setp.eq.s64 	%p110, %rd527, 101;
	mov.b32 	%r409, -1;
	vote.sync.ballot.b32 	%r410, %p110, %r409;
	// begin inline asm
	mov.u32 %r359, %lanemask_ge;
	// end inline asm
	and.b32  	%r411, %r410, %r359;
	or.b32  	%r412, %r411, -2147483648;
	add.s32 	%r413, %r412, -1;
	not.b32 	%r414, %r412;
	and.b32  	%r415, %r414, %r413;
	popc.b32 	%r363, %r415;
	mov.b64 	{%r361, %r366}, %rd524;
	mov.b32 	%r367, 1;
	// begin inline asm
	shfl.sync.down.b32 %r360, %r361, %r367, %r363, %r409;
	// end inline asm
	// begin inline asm
	shfl.sync.down.b32 %r365, %r366, %r367, %r363, %r409;
	// end inline asm
	mov.b64 	%rd398, {%r360, %r365};
	setp.lt.s32 	%p112, %r293, %r363;
	selp.b64 	%rd399, %rd398, 0, %p112;
	add.s64 	%rd400, %rd399, %rd524;
	mov.b64 	{%r371, %r376}, %rd400;
	mov.b32 	%r377, 2;
	// begin inline asm
	shfl.sync.down.b32 %r370, %r371, %r377, %r363, %r409;
	// end inline asm
	// begin inline asm
	shfl.sync.down.b32 %r375, %r376, %r377, %r363, %r409;
	// end inline asm
	mov.b64 	%rd401, {%r370, %r375};
	add.s32 	%r11, %r293, 2;
	setp.gt.s32 	%p113, %r11, %r363;
	selp.b64 	%rd402, 0, %rd401, %p113;
	add.s64 	%rd403, %rd402, %rd400;
	mov.b64 	{%r381, %r386}, %rd403;
	mov.b32 	%r387, 4;
	// begin inline asm
	shfl.sync.down.b32 %r380, %r381, %r387, %r363, %r409;
	// end inline asm
	// begin inline asm
	shfl.sync.down.b32 %r385, %r386, %r387, %r363, %r409;
	// end inline asm
	mov.b64 	%rd404, {%r380, %r385};
	add.s32 	%r12, %r293, 4;
	setp.gt.s32 	%p114, %r12, %r363;
	selp.b64 	%rd405, 0, %rd404, %p114;
	add.s64 	%rd406, %rd405, %rd403;
	mov.b64 	{%r391, %r396}, %rd406;
	mov.b32 	%r397, 8;
	// begin inline asm
	shfl.sync.down.b32 %r390, %r391, %r397, %r363, %r409;
	// end inline asm
	// begin inline asm
	shfl.sync.down.b32 %r395, %r396, %r397, %r363, %r409;
	// end inline asm
	mov.b64 	%rd407, {%r390, %r395};
	add.s32 	%r13, %r293, 8;
	setp.gt.s32 	%p115, %r13, %r363;
	selp.b64 	%rd408, 0, %rd407, %p115;
	add.s64 	%rd409, %rd408, %rd406;
	mov.b64 	{%r401, %r406}, %rd409;
	mov.b32 	%r407, 16;
	// begin inline asm
	shfl.sync.down.b32 %r400, %r401, %r407, %r363, %r409;
	// end inline asm
	// begin inline asm
	shfl.sync.down.b32 %r405, %r406, %r407, %r363, %r409;
	// end inline asm
	mov.b64 	%rd410, {%r400, %r405};
	add.s32 	%r14, %r293, 16;
	setp.gt.s32 	%p116, %r14, %r363;
	selp.b64 	%rd411, 0, %rd410, %p116;
	add.s64 	%rd526, %rd411, %rd409;
	add.s64 	%rd42, %rd148, 512;
$L__BB17_17:
	setp.ne.s64 	%p117, %rd527, 101;
	mov.b32 	%r416, -1;
	vote.sync.all.pred 	%p118, %p117, %r416;
	not.pred 	%p119, %p118;
	@%p119 bra 	$L__BB17_22;
	mul.wide.s32 	%rd419, %r533, 16;
	add.s64 	%rd420, %rd42, %rd419;
	add.s64 	%rd418, %rd420, -512;
	// begin inline asm
	ld.relaxed.gpu.v2.u64 {%rd527, %rd528}, [%rd418];
	// end inline asm
	mov.b32 	%r534, 328;
$L__BB17_19:
	setp.eq.s64 	%p123, %rd527, 99;
	mov.b32 	%r419, -1;
	vote.sync.any.pred 	%p124, %p123, %r419;
	not.pred 	%p125, %p124;
	@%p125 bra 	$L__BB17_21;
	// begin inline asm
	nanosleep.u32 %r534;
	// end inline asm
	shl.b32 	%r534, %r534, 1;
	// begin inline asm
	ld.relaxed.gpu.v2.u64 {%rd527, %rd528}, [%rd418];
	// end inline asm
	bra.uni 	$L__BB17_19;
$L__BB17_21:
	setp.eq.s64 	%p126, %rd527, 101;
	mov.b32 	%r470, -1;
	vote.sync.ballot.b32 	%r471, %p126, %r470;
	and.b32  	%r472, %r471, %r359;
	or.b32  	%r473, %r472, -2147483648;
	add.s32 	%r474, %r473, -1;
	not.b32 	%r475, %r473;
	and.b32  	%r476, %r475, %r474;
	popc.b32 	%r424, %r476;
	mov.b64 	{%r422, %r427}, %rd528;
	mov.b32 	%r428, 1;
	// begin inline asm
	shfl.sync.down.b32 %r421, %r422, %r428, %r424, %r470;
	// end inline asm
	// begin inline asm
	shfl.sync.down.b32 %r426, %r427, %r428, %r424, %r470;
	// end inline asm
	mov.b64 	%rd421, {%r421, %r426};
	setp.lt.s32 	%p128, %r293, %r424;
	selp.b64 	%rd422, %rd421, 0, %p128;
	add.s64 	%rd423, %rd422, %rd528;
	mov.b64 	{%r432, %r437}, %rd423;
	mov.b32 	%r438, 2;
	// begin inline asm
	shfl.sync.down.b32 %r431, %r432, %r438, %r424, %r470;
	// end inline asm
	// begin inline asm
	shfl.sync.down.b32 %r436, %r437, %r438, %r424, %r470;
	// end inline asm
	mov.b64 	%rd424, {%r431, %r436};
	setp.gt.s32 	%p129, %r11, %r424;
	selp.b64 	%rd425, 0, %rd424, %p129;
	add.s64 	%rd426, %rd423, %rd425;
	mov.b64 	{%r442, %r447}, %rd426;
	mov.b32 	%r448, 4;
	// begin inline asm
	shfl.sync.down.b32 %r441, %r442, %r448, %r424, %r470;
	// end inline asm
	// begin inline asm
	shfl.sync.down.b32 %r446, %r447, %r448, %r424, %r470;
	// end inline asm
	mov.b64 	%rd427, {%r441, %r446};
	setp.gt.s32 	%p130, %r12, %r424;
	selp.b64 	%rd428, 0, %rd427, %p130;
	add.s64 	%rd429, %rd428, %rd426;
	mov.b64 	{%r452, %r457}, %rd429;
	mov.b32 	%r458, 8;
	// begin inline asm
	shfl.sync.down.b32 %r451, %r452, %r458, %r424, %r470;
	// end inline asm
	// begin inline asm
	shfl.sync.down.b32 %r456, %r457, %r458, %r424, %r470;
	// end inline asm
	mov.b64 	%rd430, {%r451, %r456};
	setp.gt.s32 	%p131, %r13, %r424;
	selp.b64 	%rd431, 0, %rd430, %p131;
	add.s64 	%rd432, %rd431, %rd429;
	mov.b64 	{%r462, %r467}, %rd432;
	mov.b32 	%r468, 16;
	// begin inline asm
	shfl.sync.down.b32 %r461, %r462, %r468, %r424, %r470;
	// end inline asm
	// begin inline asm
	shfl.sync.down.b32 %r466, %r467, %r468, %r424, %r470;
	// end inline asm
	mov.b64 	%rd433, {%r461, %r466};
	setp.gt.s32 	%p132, %r14, %r424;
	selp.b64 	%rd434, 0, %rd433, %p132;
	add.s64 	%rd435, %rd432, %rd526;
	add.s64 	%rd526, %rd435, %rd434;
	add.s32 	%r533, %r533, -32;
	bra.uni 	$L__BB17_17;
$L__BB17_22:
	setp.ne.s32 	%p120, %r2, 0;
	@%p120 bra 	$L__BB17_24;
	add.s64 	%rd414, %rd526, %rd28;
	add.s64 	%rd412, %rd31, 512;
	mov.b64 	%rd413, 101;
	// begin inline asm
	st.relaxed.gpu.v2.u64 [%rd412], {%rd413, %rd414};
	// end inline asm
	st.shared.u64 	[_ZZN3cub18CUB_300001_SM_10006detail4scan16DeviceScanKernelINS2_10policy_hubIlllmN4cuda3std3__44plusIvEEE10Policy1000EPlSC_NS0_13ScanTileStateIlLb1EEES9_NS1_10InputValueIlSC_EEmlLb0ElEEvT0_T1_T2_iT3_T4_T5_E12temp_storage+8], %rd526;
	st.shared.u64 	[_ZZN3cub18CUB_300001_SM_10006detail4scan16DeviceScanKernelINS2_10policy_hubIlllmN4cuda3std3__44plusIvEEE10Policy1000EPlSC_NS0_13ScanTileStateIlLb1EEES9_NS1_10InputValueIlSC_EEmlLb0ElEEvT0_T1_T2_iT3_T4_T5_E12temp_storage+16], %rd414;
$L__BB17_24:
	setp.ne.s32 	%p121, %r293, 0;
	mov.u64 	%rd529, %rd30;
	@%p121 bra 	$L__BB17_26;
	st.shared.u64 	[_ZZN3cub18CUB_300001_SM_10006detail4scan16DeviceScanKernelINS2_10policy_hubIlllmN4cuda3std3__44plusIvEEE10Policy1000EPlSC_NS0_13ScanTileStateIlLb1EEES9_NS1_10InputValueIlSC_EEmlLb0ElEEvT0_T1_T2_iT3_T4_T5_E12temp_storage+128], %rd526;
	mov.u64 	%rd529, %rd526;
$L__BB17_26:
	bar.sync 	0;
	setp.eq.s32 	%p122, %r2, 0;
	@%p122 bra 	$L__BB17_28;
	ld.shared.u64 	%rd415, [_ZZN3cub18CUB_300001_SM_10006detail4scan16DeviceScanKernelINS2_10policy_hubIlllmN4cuda3std3__44plusIvEEE10Policy1000EPlSC_NS0_13ScanTileStateIlLb1EEES9_NS1_10InputValueIlSC_EEmlLb0ElEEvT0_T1_T2_iT3_T4_T5_E12temp_storage+128];
	add.s64 	%rd529, %rd415, %rd529;
$L__BB17_28:
	add.s64 	%rd531, %rd10, %rd529;
$L__BB17_29:
	add.s64 	%rd499, %rd11, %rd531;
	add.s64 	%rd500, %rd12, %rd499;
	add.s64 	%rd501, %rd13, %rd500;
	add.s64 	%rd502, %rd14, %rd501;
	add.s64 	%rd503, %rd15, %rd502;
	add.s64 	%rd504, %rd16, %rd503;
	add.s64 	%rd505, %rd17, %rd504;
	add.s64 	%rd506, %rd18, %rd505;
	add.s64 	%rd507, %rd19, %rd506;
	bar.sync 	0;
	st.shared.u64 	[%r6], %rd529;
	st.shared.u64 	[%r6+8], %rd531;
	st.shared.u64 	[%r6+16], %rd499;
	st.shared.u64 	[%r6+24], %rd500;
	st.shared.u64 	[%r6+32], %rd501;
	st.shared.u64 	[%r6+40], %rd502;
	st.shared.u64 	[%r6+48], %rd503;
	st.shared.u64 	[%r6+56], %rd504;
	st.shared.u64 	[%r6+64], %rd505;
	st.shared.u64 	[%r6+72], %rd506;
	st.shared.u64 	[%r6+80], %rd507;
	bar.warp.sync 	-1;
	ld.shared.u64 	%rd508, [%r5];
	ld.shared.u64 	%rd509, [%r5+256];
	ld.shared.u64 	%rd510, [%r5+512];
	ld.shared.u64 	%rd511, [%r5+768];
	ld.shared.u64 	%rd512, [%r5+1024];
	ld.shared.u64 	%rd513, [%r5+1280];
	ld.shared.u64 	%rd514, [%r5+1536];
	ld.shared.u64 	%rd515, [%r5+1792];
	ld.shared.u64 	%rd516, [%r5+2048];
	ld.shared.u64 	%rd517, [%r5+2304];
	ld.shared.u64 	%rd518, [%r5+2560];
	add.s64 	%rd520, %rd1, %rd325;
	st.global.u64 	[%rd520], %rd508;
	st.global.u64 	[%rd520+256], %rd509;
	st.global.u64 	[%rd520+512], %rd510;
	st.global.u64 	[%rd520+768], %rd511;
	st.global.u64 	[%rd520+1024], %rd512;
	st.global.u64 	[%rd520+1280], %rd513;
	st.global.u64 	[%rd520+1536], %rd514;
	st.global.u64 	[%rd520+1792], %rd515;
	st.global.u64 	[%rd520+2048], %rd516;
	st.global.u64 	[%rd520+2304], %rd517;
	st.global.u64 	[%rd520+2560], %rd518;
	bra.uni 	$L__BB17_102;
$L__BB17_30:
	setp.eq.s64 	%p3, %rd8, 0;
	@%p3 bra 	$L__BB17_102;
	cvt.u32.u64 	%r19, %rd8;
	shl.b64 	%rd152, %rd7, 3;
	add.s64 	%rd153, %rd2, %rd152;
	mov.u32 	%r20, %tid.x;
	ld.global.u64 	%rd543, [%rd153];
	and.b32  	%r52, %r20, 31;
	and.b32  	%r53, %r20, 992;
	mul.lo.s32 	%r54, %r53, 11;
	or.b32  	%r21, %r54, %r52;
	setp.ge.u32 	%p4, %r21, %r19;
	shl.b32 	%r55, %r21, 3;
	cvt.u64.u32 	%rd154, %r55;
	add.s64 	%rd62, %rd153, %rd154;
	mov.u64 	%rd533, %rd543;
	@%p4 bra 	$L__BB17_33;
	ld.global.u64 	%rd533, [%rd62];
$L__BB17_33:
	add.s32 	%r22, %r21, 32;
	setp.ge.u32 	%p5, %r22, %r19;
	mov.u64 	%rd534, %rd543;
	@%p5 bra 	$L__BB17_35;
	ld.global.u64 	%rd534, [%rd62+256];
$L__BB17_35:
	add.s32 	%r23, %r21, 64;
	setp.ge.u32 	%p6, %r23, %r19;
	mov.u64 	%rd535, %rd543;
	@%p6 bra 	$L__BB17_37;
	ld.global.u64 	%rd535, [%rd62+512];
$L__BB17_37:
	add.s32 	%r24, %r21, 96;
	setp.ge.u32 	%p7, %r24, %r19;
	mov.u64 	%rd536, %rd543;
	@%p7 bra 	$L__BB17_39;
	ld.global.u64 	%rd536, [%rd62+768];
$L__BB17_39:
	add.s32 	%r25, %r21, 128;
	setp.ge.u32 	%p8, %r25, %r19;
	mov.u64 	%rd537, %rd543;
	@%p8 bra 	$L__BB17_41;
	ld.global.u64 	%rd537, [%rd62+1024];
$L__BB17_41:
	add.s32 	%r26, %r21, 160;
	setp.ge.u32 	%p9, %r26, %r19;
	mov.u64 	%rd538, %rd543;
	@%p9 bra 	$L__BB17_43;
	ld.global.u64 	%rd538, [%rd62+1280];
$L__BB17_43:
	add.s32 	%r27, %r21, 192;
	setp.ge.u32 	%p10, %r27, %r19;
	mov.u64 	%rd539, %rd543;
	@%p10 bra 	$L__BB17_45;
	ld.global.u64 	%rd539, [%rd62+1536];
$L__BB17_45:
	add.s32 	%r28, %r21, 224;
	setp.ge.u32 	%p11, %r28, %r19;
	mov.u64 	%rd540, %rd543;
	@%p11 bra 	$L__BB17_47;
	ld.global.u64 	%rd540, [%rd62+1792];
$L__BB17_47:
	add.s32 	%r29, %r21, 256;
	setp.ge.u32 	%p12, %r29, %r19;
	mov.u64 	%rd541, %rd543;
	@%p12 bra 	$L__BB17_49;
	ld.global.u64 	%rd541, [%rd62+2048];
$L__BB17_49:
	add.s32 	%r30, %r21, 288;
	setp.ge.u32 	%p13, %r30, %r19;
	mov.u64 	%rd542, %rd543;
	@%p13 bra 	$L__BB17_51;
	ld.global.u64 	%rd542, [%rd62+2304];
$L__BB17_51:
	add.s32 	%r31, %r21, 320;
	setp.ge.u32 	%p14, %r31, %r19;
	@%p14 bra 	$L__BB17_53;
	ld.global.u64 	%rd543, [%rd62+2560];
$L__BB17_53:
	// begin inline asm
	mov.u32 %r56, %laneid;
	// end inline asm
	shr.u32 	%r33, %r20, 5;
	mad.lo.s32 	%r57, %r33, 352, %r56;
	shl.b32 	%r58, %r57, 3;
	mov.u32 	%r59, _ZZN3cub18CUB_300001_SM_10006detail4scan16DeviceScanKernelINS2_10policy_hubIlllmN4cuda3std3__44plusIvEEE10Policy1000EPlSC_NS0_13ScanTileStateIlLb1EEES9_NS1_10InputValueIlSC_EEmlLb0ElEEvT0_T1_T2_iT3_T4_T5_E12temp_storage;
	add.s32 	%r34, %r59, %r58;
	st.shared.u64 	[%r34], %rd533;
	st.shared.u64 	[%r34+256], %rd534;
	st.shared.u64 	[%r34+512], %rd535;
	st.shared.u64 	[%r34+768], %rd536;
	st.shared.u64 	[%r34+1024], %rd537;
	st.shared.u64 	[%r34+1280], %rd538;
	st.shared.u64 	[%r34+1536], %rd539;
	st.shared.u64 	[%r34+1792], %rd540;
	st.shared.u64 	[%r34+2048], %rd541;
	st.shared.u64 	[%r34+2304], %rd542;
	st.shared.u64 	[%r34+2560], %rd543;
	bar.warp.sync 	-1;
	mad.lo.s32 	%r35, %r56, 80, %r34;
	ld.shared.u64 	%rd85, [%r35];
	ld.shared.u64 	%rd86, [%r35+8];
	ld.shared.u64 	%rd87, [%r35+16];
	ld.shared.u64 	%rd88, [%r35+24];
	ld.shared.u64 	%rd89, [%r35+32];
	ld.shared.u64 	%rd90, [%r35+40];
	ld.shared.u64 	%rd91, [%r35+48];
	ld.shared.u64 	%rd92, [%r35+56];
	ld.shared.u64 	%rd93, [%r35+64];
	ld.shared.u64 	%rd94, [%r35+72];
	ld.shared.u64 	%rd95, [%r35+80];
	bar.sync 	0;
	setp.ne.s32 	%p15, %r1, 0;
	@%p15 bra 	$L__BB17_57;
	add.s64 	%rd259, %rd86, %rd85;
	add.s64 	%rd260, %rd87, %rd259;
	add.s64 	%rd261, %rd88, %rd260;
	add.s64 	%rd262, %rd89, %rd261;
	add.s64 	%rd263, %rd90, %rd262;
	add.s64 	%rd264, %rd91, %rd263;
	add.s64 	%rd265, %rd92, %rd264;
	add.s64 	%rd266, %rd93, %rd265;
	add.s64 	%rd267, %rd94, %rd266;
	add.s64 	%rd96, %rd95, %rd267;
	mov.b64 	{%r241, %r246}, %rd96;
	mov.b32 	%r247, 1;
	mov.b32 	%r288, 0;
	mov.b32 	%r289, -1;
	// begin inline asm
	shfl.sync.up.b32 %r240, %r241, %r247, %r288, %r289;
	// end inline asm
	// begin inline asm
	shfl.sync.up.b32 %r245, %r246, %r247, %r288, %r289;
	// end inline asm
	mov.b64 	%rd268, {%r240, %r245};
	setp.lt.s32 	%p60, %r56, 1;
	selp.b64 	%rd269, 0, %rd268, %p60;
	add.s64 	%rd270, %rd269, %rd96;
	mov.b64 	{%r251, %r256}, %rd270;
	mov.b32 	%r257, 2;
	// begin inline asm
	shfl.sync.up.b32 %r250, %r251, %r257, %r288, %r289;
	// end inline asm
	// begin inline asm
	shfl.sync.up.b32 %r255, %r256, %r257, %r288, %r289;
	// end inline asm
	mov.b64 	%rd271, {%r250, %r255};
	setp.lt.s32 	%p61, %r56, 2;
	selp.b64 	%rd272, 0, %rd271, %p61;
	add.s64 	%rd273, %rd272, %rd270;
	mov.b64 	{%r261, %r266}, %rd273;
	mov.b32 	%r267, 4;
	// begin inline asm
	shfl.sync.up.b32 %r260, %r261, %r267, %r288, %r289;
	// end inline asm
	// begin inline asm
	shfl.sync.up.b32 %r265, %r266, %r267, %r288, %r289;
	// end inline asm
	mov.b64 	%rd274, {%r260, %r265};
	setp.lt.s32 	%p62, %r56, 4;
	selp.b64 	%rd275, 0, %rd274, %p62;
	add.s64 	%rd276, %rd275, %rd273;
	mov.b64 	{%r271, %r276}, %rd276;
	mov.b32 	%r277, 8;
	// begin inline asm
	shfl.sync.up.b32 %r270, %r271, %r277, %r288, %r289;
	// end inline asm
	// begin inline asm
	shfl.sync.up.b32 %r275, %r276, %r277, %r288, %r289;
	// end inline asm
	mov.b64 	%rd277, {%r270, %r275};
	setp.lt.s32 	%p63, %r56, 8;
	selp.b64 	%rd278, 0, %rd277, %p63;
	add.s64 	%rd279, %rd278, %rd276;
	mov.b64 	{%r281, %r286}, %rd279;
	mov.b32 	%r287, 16;
	// begin inline asm
	shfl.sync.up.b32 %r280, %r281, %r287, %r288, %r289;
	// end inline asm
	// begin inline asm
	shfl.sync.up.b32 %r285, %r286, %r287, %r288, %r289;
	// end inline asm
	mov.b64 	%rd280, {%r280, %r285};
	setp.lt.s32 	%p64, %r56, 16;
	selp.b64 	%rd281, 0, %rd280, %p64;
	add.s64 	%rd97, %rd281, %rd279;
	setp.ne.s32 	%p65, %r56, 31;
	@%p65 bra 	$L__BB17_56;
	shl.b32 	%r290, %r33, 3;
	mov.u32 	%r291, _ZZN3cub18CUB_300001_SM_10006detail4scan16DeviceScanKernelINS2_10policy_hubIlllmN4cuda3std3__44plusIvEEE10Policy1000EPlSC_NS0_13ScanTileStateIlLb1EEES9_NS1_10InputValueIlSC_EEmlLb0ElEEvT0_T1_T2_iT3_T4_T5_E12temp_storage;
	add.s32 	%r292, %r291, %r290;
	st.shared.u64 	[%r292+32], %rd97;
$L__BB17_56:
	bar.sync 	0;
	ld.shared.v2.u64 	{%rd282, %rd283}, [_ZZN3cub18CUB_300001_SM_10006detail4scan16DeviceScanKernelINS2_10policy_hubIlllmN4cuda3std3__44plusIvEEE10Policy1000EPlSC_NS0_13ScanTileStateIlLb1EEES9_NS1_10InputValueIlSC_EEmlLb0ElEEvT0_T1_T2_iT3_T4_T5_E12temp_storage+32];
	add.s64 	%rd284, %rd283, %rd282;
	setp.eq.s32 	%p66, %r33, 2;
	selp.b64 	%rd285, %rd284, %rd282, %p66;
	ld.shared.v2.u64 	{%rd286, %rd287}, [_ZZN3cub18CUB_300001_SM_10006detail4scan16DeviceScanKernelINS2_10policy_hubIlllmN4cuda3std3__44plusIvEEE10Policy1000EPlSC_NS0_13ScanTileStateIlLb1EEES9_NS1_10InputValueIlSC_EEmlLb0ElEEvT0_T1_T2_iT3_T4_T5_E12temp_storage+48];
	add.s64 	%rd288, %rd284, %rd286;
	setp.eq.s32 	%p67, %r33, 3;
	selp.b64 	%rd289, %rd288, %rd285, %p67;
	add.s64 	%rd290, %rd288, %rd287;
	setp.eq.s32 	%p68, %r33, 4;
	selp.b64 	%rd291, %rd290, %rd289, %p68;
	ld.shared.v2.u64 	{%rd292, %rd293}, [_ZZN3cub18CUB_300001_SM_10006detail4scan16DeviceScanKernelINS2_10policy_hubIlllmN4cuda3std3__44plusIvEEE10Policy1000EPlSC_NS0_13ScanTileStateIlLb1EEES9_NS1_10InputValueIlSC_EEmlLb0ElEEvT0_T1_T2_iT3_T4_T5_E12temp_storage+64];
	add.s64 	%rd294, %rd290, %rd292;
	setp.eq.s32 	%p69, %r33, 5;
	selp.b64 	%rd295, %rd294, %rd291, %p69;
	add.s64 	%rd296, %rd294, %rd293;
	setp.eq.s32 	%p70, %r33, 6;
	selp.b64 	%rd297, %rd296, %rd295, %p70;
	ld.shared.v2.u64 	{%rd298, %rd299}, [_ZZN3cub18CUB_300001_SM_10006detail4scan16DeviceScanKernelINS2_10policy_hubIlllmN4cuda3std3__44plusIvEEE10Policy1000EPlSC_NS0_13ScanTileStateIlLb1EEES9_NS1_10InputValueIlSC_EEmlLb0ElEEvT0_T1_T2_iT3_T4_T5_E12temp_storage+80];
	add.s64 	%rd300, %rd296, %rd298;
	setp.eq.s32 	%p71, %r33, 7;
	selp.b64 	%rd301, %rd300, %rd297, %p71;
	add.s64 	%rd302, %rd300, %rd299;
	setp.eq.s32 	%p72, %r33, 8;
	selp.b64 	%rd303, %rd302, %rd301, %p72;
	ld.shared.u64 	%rd304, [_ZZN3cub18CUB_300001_SM_10006detail4scan16DeviceScanKernelINS2_10policy_hubIlllmN4cuda3std3__44plusIvEEE10Policy1000EPlSC_NS0_13ScanTileStateIlLb1EEES9_NS1_10InputValueIlSC_EEmlLb0ElEEvT0_T1_T2_iT3_T4_T5_E12temp_storage+96];
	add.s64 	%rd305, %rd302, %rd304;
	setp.eq.s32 	%p73, %r33, 9;
	selp.b64 	%rd306, %rd305, %rd303, %p73;
	setp.lt.u32 	%p74, %r20, 32;
	selp.b64 	%rd307, 0, %rd306, %p74;
	setp.eq.s32 	%p75, %r56, 0;
	sub.s64 	%rd308, %rd97, %rd96;
	selp.b64 	%rd309, 0, %rd308, %p75;
	add.s64 	%rd310, %rd309, %rd522;
	add.s64 	%rd550, %rd310, %rd307;
	add.s64 	%rd552, %rd550, %rd85;
	bra.uni 	$L__BB17_78;
$L__BB17_57:
	add.s64 	%rd155, %rd86, %rd85;
	add.s64 	%rd156, %rd87, %rd155;
	add.s64 	%rd157, %rd88, %rd156;
	add.s64 	%rd158, %rd89, %rd157;
	add.s64 	%rd159, %rd90, %rd158;
	add.s64 	%rd160, %rd91, %rd159;
	add.s64 	%rd161, %rd92, %rd160;
	add.s64 	%rd162, %rd93, %rd161;
	add.s64 	%rd163, %rd94, %rd162;
	add.s64 	%rd100, %rd95, %rd163;
	mov.b64 	{%r61, %r66}, %rd100;
	mov.b32 	%r67, 1;
	mov.b32 	%r108, 0;
	mov.b32 	%r109, -1;
	// begin inline asm
	shfl.sync.up.b32 %r60, %r61, %r67, %r108, %r109;
	// end inline asm
	// begin inline asm
	shfl.sync.up.b32 %r65, %r66, %r67, %r108, %r109;
	// end inline asm
	mov.b64 	%rd164, {%r60, %r65};
	setp.lt.s32 	%p16, %r56, 1;
	selp.b64 	%rd165, 0, %rd164, %p16;
	add.s64 	%rd166, %rd165, %rd100;
	mov.b64 	{%r71, %r76}, %rd166;
	mov.b32 	%r77, 2;
	// begin inline asm
	shfl.sync.up.b32 %r70, %r71, %r77, %r108, %r109;
	// end inline asm
	// begin inline asm
	shfl.sync.up.b32 %r75, %r76, %r77, %r108, %r109;
	// end inline asm
	mov.b64 	%rd167, {%r70, %r75};
	setp.lt.s32 	%p17, %r56, 2;
	selp.b64 	%rd168, 0, %rd167, %p17;
	add.s64 	%rd169, %rd168, %rd166;
	mov.b64 	{%r81, %r86}, %rd169;
	mov.b32 	%r87, 4;
	// begin inline asm
	shfl.sync.up.b32 %r80, %r81, %r87, %r108, %r109;
	// end inline asm
	// begin inline asm
	shfl.sync.up.b32 %r85, %r86, %r87, %r108, %r109;
	// end inline asm
	mov.b64 	%rd170, {%r80, %r85};
	setp.lt.s32 	%p18, %r56, 4;
	selp.b64 	%rd171, 0, %rd170, %p18;
	add.s64 	%rd172, %rd171, %rd169;
	mov.b64 	{%r91, %r96}, %rd172;
	mov.b32 	%r97, 8;
	// begin inline asm
	shfl.sync.up.b32 %r90, %r91, %r97, %r108, %r109;
	// end inline asm
	// begin inline asm
	shfl.sync.up.b32 %r95, %r96, %r97, %r108, %r109;
	// end inline asm
	mov.b64 	%rd173, {%r90, %r95};
	setp.lt.s32 	%p19, %r56, 8;
	selp.b64 	%rd174, 0, %rd173, %p19;
	add.s64 	%rd175, %rd174, %rd172;
	mov.b64 	{%r101, %r106}, %rd175;
	mov.b32 	%r107, 16;
	// begin inline asm
	shfl.sync.up.b32 %r100, %r101, %r107, %r108, %r109;
	// end inline asm
	// begin inline asm
	shfl.sync.up.b32 %r105, %r106, %r107, %r108, %r109;
	// end inline asm
	mov.b64 	%rd176, {%r100, %r105};
	setp.lt.s32 	%p20, %r56, 16;
	selp.b64 	%rd177, 0, %rd176, %p20;
	add.s64 	%rd101, %rd177, %rd175;
	setp.ne.s32 	%p21, %r56, 31;
	@%p21 bra 	$L__BB17_59;
	shl.b32 	%r110, %r33, 3;
	mov.u32 	%r111, _ZZN3cub18CUB_300001_SM_10006detail4scan16DeviceScanKernelINS2_10policy_hubIlllmN4cuda3std3__44plusIvEEE10Policy1000EPlSC_NS0_13ScanTileStateIlLb1EEES9_NS1_10InputValueIlSC_EEmlLb0ElEEvT0_T1_T2_iT3_T4_T5_E12temp_storage;
	add.s32 	%r112, %r111, %r110;
	st.shared.u64 	[%r112+32], %rd101;
$L__BB17_59:
	sub.s64 	%rd178, %rd101, %rd100;
	bar.sync 	0;
	ld.shared.v2.u64 	{%rd179, %rd180}, [_ZZN3cub18CUB_300001_SM_10006detail4scan16DeviceScanKernelINS2_10policy_hubIlllmN4cuda3std3__44plusIvEEE10Policy1000EPlSC_NS0_13ScanTileStateIlLb1EEES9_NS1_10InputValueIlSC_EEmlLb0ElEEvT0_T1_T2_iT3_T4_T5_E12temp_storage+32];
	add.s64 	%rd181, %rd180, %rd179;
	setp.eq.s32 	%p22, %r33, 2;
	selp.b64 	%rd182, %rd181, %rd179, %p22;
	ld.shared.v2.u64 	{%rd183, %rd184}, [_ZZN3cub18CUB_300001_SM_10006detail4scan16DeviceScanKernelINS2_10policy_hubIlllmN4cuda3std3__44plusIvEEE10Policy1000EPlSC_NS0_13ScanTileStateIlLb1EEES9_NS1_10InputValueIlSC_EEmlLb0ElEEvT0_T1_T2_iT3_T4_T5_E12temp_storage+48];
	add.s64 	%rd185, %rd181, %rd183;
	setp.eq.s32 	%p23, %r33, 3;
	selp.b64 	%rd186, %rd185, %rd182, %p23;
	add.s64 	%rd187, %rd185, %rd184;
	setp.eq.s32 	%p24, %r33, 4;
	selp.b64 	%rd188, %rd187, %rd186, %p24;
	ld.shared.v2.u64 	{%rd189, %rd190}, [_ZZN3cub18CUB_300001_SM_10006detail4scan16DeviceScanKernelINS2_10policy_hubIlllmN4cuda3std3__44plusIvEEE10Policy1000EPlSC_NS0_13ScanTileStateIlLb1EEES9_NS1_10InputValueIlSC_EEmlLb0ElEEvT0_T1_T2_iT3_T4_T5_E12temp_storage+64];
	add.s64 	%rd191, %rd187, %rd189;
	setp.eq.s32 	%p25, %r33, 5;
	selp.b64 	%rd192, %rd191, %rd188, %p25;
	add.s64 	%rd193, %rd191, %rd190;
	setp.eq.s32 	%p26, %r33, 6;
	selp.b64 	%rd194, %rd193, %rd192, %p26;
	ld.shared.v2.u64 	{%rd195, %rd196}, [_ZZN3cub18CUB_300001_SM_10006detail4scan16DeviceScanKernelINS2_10policy_hubIlllmN4cuda3std3__44plusIvEEE10Policy1000EPlSC_NS0_13ScanTileStateIlLb1EEES9_NS1_10InputValueIlSC_EEmlLb0ElEEvT0_T1_T2_iT3_T4_T5_E12temp_storage+80];
	add.s64 	%rd197, %rd193, %rd195;
	setp.eq.s32 	%p27, %r33, 7;
	selp.b64 	%rd198, %rd197, %rd194, %p27;
	add.s64 	%rd199, %rd197, %rd196;
	setp.eq.s32 	%p28, %r33, 8;
	selp.b64 	%rd200, %rd199, %rd198, %p28;
	ld.shared.v2.u64 	{%rd201, %rd202}, [_ZZN3cub18CUB_300001_SM_10006detail4scan16DeviceScanKernelINS2_10policy_hubIlllmN4cuda3std3__44plusIvEEE10Policy1000EPlSC_NS0_13ScanTileStateIlLb1EEES9_NS1_10InputValueIlSC_EEmlLb0ElEEvT0_T1_T2_iT3_T4_T5_E12temp_storage+96];
	add.s64 	%rd203, %rd199, %rd201;
	setp.eq.s32 	%p29, %r33, 9;
	selp.b64 	%rd204, %rd203, %rd200, %p29;
	add.s64 	%rd102, %rd203, %rd202;
	setp.gt.u32 	%p30, %r20, 31;
	setp.lt.u32 	%p31, %r20, 32;
	setp.eq.s32 	%p32, %r56, 0;
	selp.b64 	%rd205, 0, %rd178, %p32;
	add.s64 	%rd550, %rd204, %rd205;
	selp.b64 	%rd104, %rd178, %rd550, %p31;
	@%p30 bra 	$L__BB17_75;
	setp.ne.s32 	%p33, %r20, 0;
	mul.wide.s32 	%rd206, %r1, 16;
	add.s64 	%rd105, %rd148, %rd206;
	@%p33 bra 	$L__BB17_62;
	st.shared.u64 	[_ZZN3cub18CUB_300001_SM_10006detail4scan16DeviceScanKernelINS2_10policy_hubIlllmN4cuda3std3__44plusIvEEE10Policy1000EPlSC_NS0_13ScanTileStateIlLb1EEES9_NS1_10InputValueIlSC_EEmlLb0ElEEvT0_T1_T2_iT3_T4_T5_E12temp_storage+24], %rd102;
	add.s64 	%rd207, %rd105, 512;
	mov.b64 	%rd208, 100;
	// begin inline asm
	st.relaxed.gpu.v2.u64 [%rd207], {%rd208, %rd102};
	// end inline asm
$L__BB17_62:
	not.b32 	%r115, %r20;
	add.s32 	%r536, %r1, %r115;
	mov.b32 	%r113, 965;
	// begin inline asm
	nanosleep.u32 %r113;
	// end inline asm
	mul.wide.s32 	%rd213, %r536, 16;
	add.s64 	%rd214, %rd148, %rd213;
	add.s64 	%rd212, %rd214, 512;
	// begin inline asm
	ld.relaxed.gpu.v2.u64 {%rd548, %rd545}, [%rd212];
	// end inline asm
	mov.b32 	%r535, 328;
$L__BB17_63:
	setp.eq.s64 	%p34, %rd548, 99;
	mov.b32 	%r116, -1;
	vote.sync.any.pred 	%p35, %p34, %r116;
	not.pred 	%p36, %p35;
	@%p36 bra 	$L__BB17_65;
	// begin inline asm
	nanosleep.u32 %r535;
	// end inline asm
	shl.b32 	%r535, %r535, 1;
	// begin inline asm
	ld.relaxed.gpu.v2.u64 {%rd548, %rd545}, [%rd212];
	// end inline asm
	bra.uni 	$L__BB17_63;
$L__BB17_65:
	setp.eq.s64 	%p37, %rd548, 101;
	mov.b32 	%r168, -1;
	vote.sync.ballot.b32 	%r169, %p37, %r168;
	// begin inline asm
	mov.u32 %r118, %lanemask_ge;
	// end inline asm
	and.b32  	%r170, %r169, %r118;
	or.b32  	%r171, %r170, -2147483648;
	add.s32 	%r172, %r171, -1;
	not.b32 	%r173, %r171;
	and.b32  	%r174, %r173, %r172;
	popc.b32 	%r122, %r174;
	mov.b64 	{%r120, %r125}, %rd545;
	mov.b32 	%r126, 1;
	// begin inline asm
	shfl.sync.down.b32 %r119, %r120, %r126, %r122, %r168;
	// end inline asm
	// begin inline asm
	shfl.sync.down.b32 %r124, %r125, %r126, %r122, %r168;
	// end inline asm
	mov.b64 	%rd215, {%r119, %r124};
	setp.lt.s32 	%p39, %r56, %r122;
	selp.b64 	%rd216, %rd215, 0, %p39;
	add.s64 	%rd217, %rd216, %rd545;
	mov.b64 	{%r130, %r135}, %rd217;
	mov.b32 	%r136, 2;
	// begin inline asm
	shfl.sync.down.b32 %r129, %r130, %r136, %r122, %r168;
	// end inline asm
	// begin inline asm
	shfl.sync.down.b32 %r134, %r135, %r136, %r122, %r168;
	// end inline asm
	mov.b64 	%rd218, {%r129, %r134};
	add.s32 	%r40, %r56, 2;
	setp.gt.s32 	%p40, %r40, %r122;
	selp.b64 	%rd219, 0, %rd218, %p40;
	add.s64 	%rd220, %rd219, %rd217;
	mov.b64 	{%r140, %r145}, %rd220;
	mov.b32 	%r146, 4;
	// begin inline asm
	shfl.sync.down.b32 %r139, %r140, %r146, %r122, %r168;
	// end inline asm
	// begin inline asm
	shfl.sync.down.b32 %r144, %r145, %r146, %r122, %r168;
	// end inline asm
	mov.b64 	%rd221, {%r139, %r144};
	add.s32 	%r41, %r56, 4;
	setp.gt.s32 	%p41, %r41, %r122;
	selp.b64 	%rd222, 0, %rd221, %p41;
	add.s64 	%rd223, %rd222, %rd220;
	mov.b64 	{%r150, %r155}, %rd223;
	mov.b32 	%r156, 8;
	// begin inline asm
	shfl.sync.down.b32 %r149, %r150, %r156, %r122, %r168;
	// end inline asm
	// begin inline asm
	shfl.sync.down.b32 %r154, %r155, %r156, %r122, %r168;
	// end inline asm
	mov.b64 	%rd224, {%r149, %r154};
	add.s32 	%r175, %r56, 8;
	setp.gt.s32 	%p42, %r175, %r122;
	selp.b64 	%rd225, 0, %rd224, %p42;
	add.s64 	%rd226, %rd225, %rd223;
	mov.b64 	{%r160, %r165}, %rd226;
	mov.b32 	%r166, 16;
	// begin inline asm
	shfl.sync.down.b32 %r159, %r160, %r166, %r122, %r168;
	// end inline asm
	// begin inline asm
	shfl.sync.down.b32 %r164, %r165, %r166, %r122, %r168;
	// end inline asm
	mov.b64 	%rd227, {%r159, %r164};
	add.s32 	%r42, %r56, 16;
	setp.gt.s32 	%p43, %r42, %r122;
	selp.b64 	%rd228, 0, %rd227, %p43;
	add.s64 	%rd546, %rd228, %rd226;
	add.s64 	%rd116, %rd148, 512;
$L__BB17_66:
	setp.ne.s64 	%p44, %rd548, 101;
	mov.b32 	%r176, -1;
	vote.sync.all.pred 	%p45, %p44, %r176;
	not.pred 	%p46, %p45;
	@%p46 bra 	$L__BB17_71;
	mul.wide.s32 	%rd236, %r536, 16;
	add.s64 	%rd237, %rd116, %rd236;
	add.s64 	%rd235, %rd237, -512;
	// begin inline asm
	ld.relaxed.gpu.v2.u64 {%rd548, %rd549}, [%rd235];
	// end inline asm
	mov.b32 	%r537, 328;
$L__BB17_68:
	setp.eq.s64 	%p50, %rd548, 99;
	mov.b32 	%r179, -1;
	vote.sync.any.pred 	%p51, %p50, %r179;
	not.pred 	%p52, %p51;
	@%p52 bra 	$L__BB17_70;
	// begin inline asm
	nanosleep.u32 %r537;
	// end inline asm
	shl.b32 	%r537, %r537, 1;
	// begin inline asm
	ld.relaxed.gpu.v2.u64 {%rd548, %rd549}, [%rd235];
	// end inline asm
	bra.uni 	$L__BB17_68;
$L__BB17_70:
	setp.eq.s64 	%p53, %rd548, 101;
	mov.b32 	%r230, -1;
	vote.sync.ballot.b32 	%r231, %p53, %r230;
	and.b32  	%r232, %r231, %r118;
	or.b32  	%r233, %r232, -2147483648;
	add.s32 	%r234, %r233, -1;
	not.b32 	%r235, %r233;
	and.b32  	%r236, %r235, %r234;
	popc.b32 	%r184, %r236;
	mov.b64 	{%r182, %r187}, %rd549;
	mov.b32 	%r188, 1;
	// begin inline asm
	shfl.sync.down.b32 %r181, %r182, %r188, %r184, %r230;
	// end inline asm
	// begin inline asm
	shfl.sync.down.b32 %r186, %r187, %r188, %r184, %r230;
	// end inline asm
	mov.b64 	%rd238, {%r181, %r186};
	setp.lt.s32 	%p55, %r56, %r184;
	selp.b64 	%rd239, %rd238, 0, %p55;
	add.s64 	%rd240, %rd239, %rd549;
	mov.b64 	{%r192, %r197}, %rd240;
	mov.b32 	%r198, 2;
	// begin inline asm
	shfl.sync.down.b32 %r191, %r192, %r198, %r184, %r230;
	// end inline asm
	// begin inline asm
	shfl.sync.down.b32 %r196, %r197, %r198, %r184, %r230;
	// end inline asm
	mov.b64 	%rd241, {%r191, %r196};
	setp.gt.s32 	%p56, %r40, %r184;
	selp.b64 	%rd242, 0, %rd241, %p56;
	add.s64 	%rd243, %rd240, %rd242;
	mov.b64 	{%r202, %r207}, %rd243;
	mov.b32 	%r208, 4;
	// begin inline asm
	shfl.sync.down.b32 %r201, %r202, %r208, %r184, %r230;
	// end inline asm
	// begin inline asm
	shfl.sync.down.b32 %r206, %r207, %r208, %r184, %r230;
	// end inline asm
	mov.b64 	%rd244, {%r201, %r206};
	setp.gt.s32 	%p57, %r41, %r184;
	selp.b64 	%rd245, 0, %rd244, %p57;
	add.s64 	%rd246, %rd245, %rd243;
	mov.b64 	{%r212, %r217}, %rd246;
	mov.b32 	%r218, 8;
	// begin inline asm
	shfl.sync.down.b32 %r211, %r212, %r218, %r184, %r230;
	// end inline asm
	// begin inline asm
	shfl.sync.down.b32 %r216, %r217, %r218, %r184, %r230;
	// end inline asm
	mov.b64 	%rd247, {%r211, %r216};
	add.s32 	%r237, %r56, 8;
	setp.gt.s32 	%p58, %r237, %r184;
	selp.b64 	%rd248, 0, %rd247, %p58;
	add.s64 	%rd249, %rd248, %rd246;
	mov.b64 	{%r222, %r227}, %rd249;
	mov.b32 	%r228, 16;
	// begin inline asm
	shfl.sync.down.b32 %r221, %r222, %r228, %r184, %r230;
	// end inline asm
	// begin inline asm
	shfl.sync.down.b32 %r226, %r227, %r228, %r184, %r230;
	// end inline asm
	mov.b64 	%rd250, {%r221, %r226};
	setp.gt.s32 	%p59, %r42, %r184;
	selp.b64 	%rd251, 0, %rd250, %p59;
	add.s64 	%rd252, %rd249, %rd546;
	add.s64 	%rd546, %rd252, %rd251;
	add.s32 	%r536, %r536, -32;
	bra.uni 	$L__BB17_66;
$L__BB17_71:
	@%p33 bra 	$L__BB17_73;
	add.s64 	%rd231, %rd546, %rd102;
	add.s64 	%rd229, %rd105, 512;
	mov.b64 	%rd230, 101;
	// begin inline asm
	st.relaxed.gpu.v2.u64 [%rd229], {%rd230, %rd231};
	// end inline asm
	st.shared.u64 	[_ZZN3cub18CUB_300001_SM_10006detail4scan16DeviceScanKernelINS2_10policy_hubIlllmN4cuda3std3__44plusIvEEE10Policy1000EPlSC_NS0_13ScanTileStateIlLb1EEES9_NS1_10InputValueIlSC_EEmlLb0ElEEvT0_T1_T2_iT3_T4_T5_E12temp_storage+8], %rd546;
	st.shared.u64 	[_ZZN3cub18CUB_300001_SM_10006detail4scan16DeviceScanKernelINS2_10policy_hubIlllmN4cuda3std3__44plusIvEEE10Policy1000EPlSC_NS0_13ScanTileStateIlLb1EEES9_NS1_10InputValueIlSC_EEmlLb0ElEEvT0_T1_T2_iT3_T4_T5_E12temp_storage+16], %rd231;
$L__BB17_73:
	setp.ne.s32 	%p48, %r56, 0;
	mov.u64 	%rd550, %rd104;
	@%p48 bra 	$L__BB17_75;
	st.shared.u64 	[_ZZN3cub18CUB_300001_SM_10006detail4scan16DeviceScanKernelINS2_10policy_hubIlllmN4cuda3std3__44plusIvEEE10Policy1000EPlSC_NS0_13ScanTileStateIlLb1EEES9_NS1_10InputValueIlSC_EEmlLb0ElEEvT0_T1_T2_iT3_T4_T5_E12temp_storage+128], %rd546;
	mov.u64 	%rd550, %rd546;
$L__BB17_75:
	bar.sync 	0;
	setp.eq.s32 	%p49, %r20, 0;
	@%p49 bra 	$L__BB17_77;
	ld.shared.u64 	%rd232, [_ZZN3cub18CUB_300001_SM_10006detail4scan16DeviceScanKernelINS2_10policy_hubIlllmN4cuda3std3__44plusIvEEE10Policy1000EPlSC_NS0_13ScanTileStateIlLb1EEES9_NS1_10InputValueIlSC_EEmlLb0ElEEvT0_T1_T2_iT3_T4_T5_E12temp_storage+128];
	add.s64 	%rd550, %rd232, %rd550;
$L__BB17_77:
	add.s64 	%rd552, %rd85, %rd550;
$L__BB17_78:
	add.s64 	%rd311, %rd86, %rd552;
	add.s64 	%rd312, %rd87, %rd311;
	add.s64 	%rd313, %rd88, %rd312;
	add.s64 	%rd314, %rd89, %rd313;
	add.s64 	%rd315, %rd90, %rd314;
	add.s64 	%rd316, %rd91, %rd315;
	add.s64 	%rd317, %rd92, %rd316;
	add.s64 	%rd318, %rd93, %rd317;
	add.s64 	%rd319, %rd94, %rd318;
	bar.sync 	0;
	st.shared.u64 	[%r35], %rd550;
	st.shared.u64 	[%r35+8], %rd552;
	st.shared.u64 	[%r35+16], %rd311;
	st.shared.u64 	[%r35+24], %rd312;
	st.shared.u64 	[%r35+32], %rd313;
	st.shared.u64 	[%r35+40], %rd314;
	st.shared.u64 	[%r35+48], %rd315;
	st.shared.u64 	[%r35+56], %rd316;
	st.shared.u64 	[%r35+64], %rd317;
	st.shared.u64 	[%r35+72], %rd318;
	st.shared.u64 	[%r35+80], %rd319;
	bar.warp.sync 	-1;
	ld.shared.u64 	%rd135, [%r34];
	ld.shared.u64 	%rd136, [%r34+256];
	ld.shared.u64 	%rd137, [%r34+512];
	ld.shared.u64 	%rd138, [%r34+768];
	ld.shared.u64 	%rd139, [%r34+1024];
	ld.shared.u64 	%rd140, [%r34+1280];
	ld.shared.u64 	%rd141, [%r34+1536];
	ld.shared.u64 	%rd142, [%r34+1792];
	ld.shared.u64 	%rd143, [%r34+2048];
	ld.shared.u64 	%rd144, [%r34+2304];
	ld.shared.u64 	%rd145, [%r34+2560];
	setp.ne.s32 	%p76, %r20, 0;
	@%p76 bra 	$L__BB17_80;
	st.volatile.shared.u32 	[_ZZN3cub18CUB_300001_SM_10006detail4scan16DeviceScanKernelINS2_10policy_hubIlllmN4cuda3std3__44plusIvEEE10Policy1000EPlSC_NS0_13ScanTileStateIlLb1EEES9_NS1_10InputValueIlSC_EEmlLb0ElEEvT0_T1_T2_iT3_T4_T5_E12temp_storage+28160], %r19;
$L__BB17_80:
	ld.param.u64 	%rd521, [_ZN3cub18CUB_300001_SM_10006detail4scan16DeviceScanKernelINS2_10policy_hubIlllmN4cuda3std3__44plusIvEEE10Policy1000EPlSC_NS0_13ScanTileStateIlLb1EEES9_NS1_10InputValueIlSC_EEmlLb0ElEEvT0_T1_T2_iT3_T4_T5__param_1];
	bar.sync 	0;
	ld.volatile.shared.u32 	%r47, [_ZZN3cub18CUB_300001_SM_10006detail4scan16DeviceScanKernelINS2_10policy_hubIlllmN4cuda3std3__44plusIvEEE10Policy1000EPlSC_NS0_13ScanTileStateIlLb1EEES9_NS1_10InputValueIlSC_EEmlLb0ElEEvT0_T1_T2_iT3_T4_T5_E12temp_storage+28160];
	setp.ge.s32 	%p77, %r21, %r47;
	cvt.u64.u32 	%rd320, %r21;
	add.s64 	%rd321, %rd7, %rd320;
	cvta.to.global.u64 	%rd322, %rd521;
	shl.b64 	%rd323, %rd321, 3;
	add.s64 	%rd146, %rd322, %rd323;
	@%p77 bra 	$L__BB17_82;
	st.global.u64 	[%rd146], %rd135;
$L__BB17_82:
	setp.ge.s32 	%p78, %r22, %r47;
	@%p78 bra 	$L__BB17_84;
	st.global.u64 	[%rd146+256], %rd136;
$L__BB17_84:
	setp.ge.s32 	%p79, %r23, %r47;
	@%p79 bra 	$L__BB17_86;
	st.global.u64 	[%rd146+512], %rd137;
$L__BB17_86:
	setp.ge.s32 	%p80, %r24, %r47;
	@%p80 bra 	$L__BB17_88;
	st.global.u64 	[%rd146+768], %rd138;
$L__BB17_88:
	setp.ge.s32 	%p81, %r25, %r47;
	@%p81 bra 	$L__BB17_90;
	st.global.u64 	[%rd146+1024], %rd139;
$L__BB17_90:
	setp.ge.s32 	%p82, %r26, %r47;
	@%p82 bra 	$L__BB17_92;
	st.global.u64 	[%rd146+1280], %rd140;
$L__BB17_92:
	setp.ge.s32 	%p83, %r27, %r47;
	@%p83 bra 	$L__BB17_94;
	st.global.u64 	[%rd146+1536], %rd141;
$L__BB17_94:
	setp.ge.s32 	%p84, %r28, %r47;
	@%p84 bra 	$L__BB17_96;
	st.global.u64 	[%rd146+1792], %rd142;
$L__BB17_96:
	setp.ge.s32 	%p85, %r29, %r47;
	@%p85 bra 	$L__BB17_98;
	st.global.u64 	[%rd146+2048], %rd143;
$L__BB17_98:
	setp.ge.s32 	%p86, %r30, %r47;
	@%p86 bra 	$L__BB17_100;
	st.global.u64 	[%rd146+2304], %rd144;
$L__BB17_100:
	setp.ge.s32 	%p87, %r31, %r47;
	@%p87 bra 	$L__BB17_102;
	st.global.u64 	[%rd146+2560], %rd145;
$L__BB17_102:
	ret;

}
	// .globl	_ZN3cub18CUB_300001_SM_10006detail10radix_sort31DeviceRadixSortSingleTileKernelINS1_5radix10policy_hubIllyE10Policy1000ELNS0_9SortOrderE0EllyNS1_21identity_decomposer_tEEEvPKT1_PSA_PKT2_PSE_T3_iiT4_
.visible .entry _ZN3cub18CUB_300001_SM_10006detail10radix_sort31DeviceRadixSortSingleTileKernelINS1_5radix10policy_hubIllyE10Policy1000ELNS0_9SortOrderE0EllyNS1_21identity_decomposer_tEEEvPKT1_PSA_PKT2_PSE_T3_iiT4_(
	.param .u64 .ptr .align 1 _ZN3cub18CUB_300001_SM_10006detail10radix_sort31DeviceRadixSortSingleTileKernelINS1_5radix10policy_hubIllyE10Policy1000ELNS0_9SortOrderE0EllyNS1_21identity_decomposer_tEEEvPKT1_PSA_PKT2_PSE_T3_iiT4__param_0,
	.param .u64 .ptr .align 1 _ZN3cub18CUB_300001_SM_10006detail10radix_sort31DeviceRadixSortSingleTileKernelINS1_5radix10policy_hubIllyE10Policy1000ELNS0_9SortOrderE0EllyNS1_21identity_decomposer_tEEEvPKT1_PSA_PKT2_PSE_T3_iiT4__param_1,
	.param .u64 .ptr .align 1 _ZN3cub18CUB_300001_SM_10006detail10radix_sort31DeviceRadixSortSingleTileKernelINS1_5radix10policy_hubIllyE10Policy1000ELNS0_9SortOrderE0EllyNS1_21identity_decomposer_tEEEvPKT1_PSA_PKT2_PSE_T3_iiT4__param_2,
	.param .u64 .ptr .align 1 _ZN3cub18CUB_300001_SM_10006detail10radix_sort31DeviceRadixSortSingleTileKernelINS1_5radix10policy_hubIllyE10Policy1000ELNS0_9SortOrderE0EllyNS1_21identity_decomposer_tEEEvPKT1_PSA_PKT2_PSE_T3_iiT4__param_3,
	.param .u64 _ZN3cub18CUB_300001_SM_10006detail10radix_sort31DeviceRadixSortSingleTileKernelINS1_5radix10policy_hubIllyE10Policy1000ELNS0_9SortOrderE0EllyNS1_21identity_decomposer_tEEEvPKT1_PSA_PKT2_PSE_T3_iiT4__param_4,
	.param .u32 _ZN3cub18CUB_300001_SM_10006detail10radix_sort31DeviceRadixSortSingleTileKernelINS1_5radix10policy_hubIllyE10Policy1000ELNS0_9SortOrderE0EllyNS1_21identity_decomposer_tEEEvPKT1_PSA_PKT2_PSE_T3_iiT4__param_5,
	.param .u32 _ZN3cub18CUB_300001_SM_10006detail10radix_sort31DeviceRadixSortSingleTileKernelINS1_5radix10policy_hubIllyE10Policy1000ELNS0_9SortOrderE0EllyNS1_21identity_decomposer_tEEEvPKT1_PSA_PKT2_PSE_T3_iiT4__param_6,
	.param .align 1 .b8 _ZN3cub18CUB_300001_SM_10006detail10radix_sort31DeviceRadixSortSingleTileKernelINS1_5radix10policy_hubIllyE10Policy1000ELNS0_9SortOrderE0EllyNS1_21identity_decomposer_tEEEvPKT1_PSA_PKT2_PSE_T3_iiT4__param_7[1]
)
.maxntid 256
.minnctapersm 1
{
	.reg .pred 	%p<43>;
	.reg .b16 	%rs<19>;
	.reg .b32 	%r<360>;
	.reg .b64 	%rd<211>;
	// demoted variable
	.shared .align 16 .b8 _ZZN3cub18CUB_300001_SM_10006detail10radix_sort31DeviceRadixSortSingleTileKernelINS1_5radix10policy_hubIllyE10Policy1000ELNS0_9SortOrderE0EllyNS1_21identity_decomposer_tEEEvPKT1_PSA_PKT2_PSE_T3_iiT4_E12temp_storage[33856];
	ld.param.u64 	%rd100, [_ZN3cub18CUB_300001_SM_10006detail10radix_sort31DeviceRadixSortSingleTileKernelINS1_5radix10policy_hubIllyE10Policy1000ELNS0_9SortOrderE0EllyNS1_21identity_decomposer_tEEEvPKT1_PSA_PKT2_PSE_T3_iiT4__param_0];
	ld.param.u64 	%rd95, [_ZN3cub18CUB_300001_SM_10006detail10radix_sort31DeviceRadixSortSingleTileKernelINS1_5radix10policy_hubIllyE10Policy1000ELNS0_9SortOrderE0EllyNS1_21identity_decomposer_tEEEvPKT1_PSA_PKT2_PSE_T3_iiT4__param_1];
	ld.param.u64 	%rd96, [_ZN3cub18CUB_300001_SM_10006detail10radix_sort31DeviceRadixSortSingleTileKernelINS1_5radix10policy_hubIllyE10Policy1000ELNS0_9SortOrderE0EllyNS1_21identity_decomposer_tEEEvPKT1_PSA_PKT2_PSE_T3_iiT4__param_2];
	ld.param.u64 	%rd97, [_ZN3cub18CUB_300001_SM_10006detail10radix_sort31DeviceRadixSortSingleTileKernelINS1_5radix10policy_hubIllyE10Policy1000ELNS0_9SortOrderE0EllyNS1_21identity_decomposer_tEEEvPKT1_PSA_PKT2_PSE_T3_iiT4__param_3];
	ld.param.u64 	%rd98, [_ZN3cub18CUB_300001_SM_10006detail10radix_sort31DeviceRadixSortSingleTileKernelINS1_5radix10policy_hubIllyE10Policy1000ELNS0_9SortOrderE0EllyNS1_21identity_decomposer_tEEEvPKT1_PSA_PKT2_PSE_T3_iiT4__param_4];
	ld.param.u32 	%r84, [_ZN3cub18CUB_300001_SM_10006detail10radix_sort31DeviceRadixSortSingleTileKernelINS1_5radix10policy_hubIllyE10Policy1000ELNS0_9SortOrderE0EllyNS1_21identity_decomposer_tEEEvPKT1_PSA_PKT2_PSE_T3_iiT4__param_5];
	ld.param.u32 	%r85, [_ZN3cub18CUB_300001_SM_10006detail10radix_sort31DeviceRadixSortSingleTileKernelINS1_5radix10policy_hubIllyE10Policy1000ELNS0_9SortOrderE0EllyNS1_21identity_decomposer_tEEEvPKT1_PSA_PKT2_PSE_T3_iiT4__param_6];
	cvta.to.global.u64 	%rd101, %rd100;
	cvt.u32.u64 	%r1, %rd98;
	mov.u32 	%r2, %tid.x;
	mul.lo.s32 	%r3, %r2, 9;
	setp.ge.s32 	%p1, %r3, %r1;
	mul.wide.u32 	%rd102, %r3, 8;
	add.s64 	%rd1, %rd101, %rd102;
	mov.b64 	%rd201, -1;
	@%p1 bra 	$L__BB18_2;
	ld.global.u64 	%rd103, [%rd1];
	xor.b64  	%rd201, %rd103, -9223372036854775808;
$L__BB18_2:
	add.s32 	%r4, %r3, 1;
	setp.ge.s32 	%p2, %r4, %r1;
	mov.b64 	%rd200, -1;
	@%p2 bra 	$L__BB18_4;
	ld.global.u64 	%rd105, [%rd1+8];
	xor.b64  	%rd200, %rd105, -9223372036854775808;
$L__BB18_4:
	add.s32 	%r5, %r3, 2;
	setp.ge.s32 	%p3, %r5, %r1;
	mov.b64 	%rd199, -1;
	@%p3 bra 	$L__BB18_6;
	ld.global.u64 	%rd107, [%rd1+16];
	xor.b64  	%rd199, %rd107, -9223372036854775808;
$L__BB18_6:
	add.s32 	%r6, %r3, 3;
	setp.ge.s32 	%p4, %r6, %r1;
	mov.b64 	%rd198, -1;
	@%p4 bra 	$L__BB18_8;
	ld.global.u64 	%rd109, [%rd1+24];
	xor.b64  	%rd198, %rd109, -9223372036854775808;
$L__BB18_8:
	add.s32 	%r7, %r3, 4;
	setp.ge.s32 	%p5, %r7, %r1;
	mov.b64 	%rd197, -1;
	@%p5 bra 	$L__BB18_10;
	ld.global.u64 	%rd111, [%rd1+32];
	xor.b64  	%rd197, %rd111, -9223372036854775808;
$L__BB18_10:
	add.s32 	%r8, %r3, 5;
	setp.ge.s32 	%p6, %r8, %r1;
	mov.b64 	%rd196, -1;
	@%p6 bra 	$L__BB18_12;
	ld.global.u64 	%rd113, [%rd1+40];
	xor.b64  	%rd196, %rd113, -9223372036854775808;
$L__BB18_12:
	add.s32 	%r9, %r3, 6;
	setp.ge.s32 	%p7, %r9, %r1;
	mov.b64 	%rd195, -1;
	@%p7 bra 	$L__BB18_14;
	ld.global.u64 	%rd115, [%rd1+48];
	xor.b64  	%rd195, %rd115, -9223372036854775808;
$L__BB18_14:
	add.s32 	%r10, %r3, 7;
	setp.ge.s32 	%p8, %r10, %r1;
	mov.b64 	%rd194, -1;
	@%p8 bra 	$L__BB18_16;
	ld.global.u64 	%rd117, [%rd1+56];
	xor.b64  	%rd194, %rd117, -9223372036854775808;
$L__BB18_16:
	add.s32 	%r11, %r3, 8;
	setp.ge.s32 	%p9, %r11, %r1;
	mov.b64 	%rd193, -1;
	@%p9 bra 	$L__BB18_18;
	ld.global.u64 	%rd119, [%rd1+64];
	xor.b64  	%rd193, %rd119, -9223372036854775808;
$L__BB18_18:
	bar.sync 	0;
	mov.b64 	{%r86, %r87}, %rd98;
	shfl.sync.idx.b32	%r12|%p10, %r86, 0, 31, -1;
	shfl.sync.idx.b32	%r88|%p11, %r87, 0, 31, -1;
	mov.b64 	%rd20, {%r12, %r88};
	setp.ge.s32 	%p12, %r3, %r12;
	cvta.to.global.u64 	%rd121, %rd96;
	add.s64 	%rd21, %rd121, %rd102;
	@%p12 bra 	$L__BB18_20;
	ld.global.u64 	%rd210, [%rd21];
$L__BB18_20:
	setp.ge.s32 	%p13, %r4, %r12;
	@%p13 bra 	$L__BB18_22;
	ld.global.u64 	%rd209, [%rd21+8];
$L__BB18_22:
	setp.ge.s32 	%p14, %r5, %r12;
	@%p14 bra 	$L__BB18_24;
	ld.global.u64 	%rd208, [%rd21+16];
$L__BB18_24:
	setp.ge.s32 	%p15, %r6, %r12;
	@%p15 bra 	$L__BB18_26;
	ld.global.u64 	%rd207, [%rd21+24];
$L__BB18_26:
	setp.ge.s32 	%p16, %r7, %r12;
	@%p16 bra 	$L__BB18_28;
	ld.global.u64 	%rd206, [%rd21+32];
$L__BB18_28:
	setp.ge.s32 	%p17, %r8, %r12;
	@%p17 bra 	$L__BB18_30;
	ld.global.u64 	%rd205, [%rd21+40];
$L__BB18_30:
	setp.ge.s32 	%p18, %r9, %r12;
	@%p18 bra 	$L__BB18_32;
	ld.global.u64 	%rd204, [%rd21+48];
$L__BB18_32:
	setp.ge.s32 	%p19, %r10, %r12;
	@%p19 bra 	$L__BB18_34;
	ld.global.u64 	%rd203, [%rd21+56];
$L__BB18_34:
	setp.ge.s32 	%p20, %r11, %r12;
	@%p20 bra 	$L__BB18_36;
	ld.global.u64 	%rd202, [%rd21+64];
$L__BB18_36:
	bar.sync 	0;
	shr.u32 	%r13, %r2, 5;
	shl.b32 	%r90, %r2, 2;
	mov.u32 	%r91, _ZZN3cub18CUB_300001_SM_10006detail10radix_sort31DeviceRadixSortSingleTileKernelINS1_5radix10policy_hubIllyE10Policy1000ELNS0_9SortOrderE0EllyNS1_21identity_decomposer_tEEEvPKT1_PSA_PKT2_PSE_T3_iiT4_E12temp_storage;
	add.s32 	%r14, %r91, %r90;
	shl.b32 	%r92, %r2, 7;
	add.s32 	%r15, %r14, %r92;
	shl.b32 	%r93, %r13, 2;
	add.s32 	%r94, %r91, %r93;
	add.s32 	%r16, %r94, 33792;
	mad.lo.s32 	%r17, %r2, -60, %r15;
	add.s32 	%r357, %r84, 6;
	sub.s32 	%r356, %r85, %r84;
$L__BB18_37:
	add.s32 	%r105, %r357, -6;
	min.s32 	%r95, %r356, 6;
	mov.b32 	%r134, 0;
	st.shared.u32 	[%r14], %r134;
	st.shared.u32 	[%r14+1024], %r134;
	st.shared.u32 	[%r14+2048], %r134;
	st.shared.u32 	[%r14+3072], %r134;
	st.shared.u32 	[%r14+4096], %r134;
	st.shared.u32 	[%r14+5120], %r134;
	st.shared.u32 	[%r14+6144], %r134;
	st.shared.u32 	[%r14+7168], %r134;
	st.shared.u32 	[%r14+8192], %r134;
	st.shared.u32 	[%r14+9216], %r134;
	st.shared.u32 	[%r14+10240], %r134;
	st.shared.u32 	[%r14+11264], %r134;
	st.shared.u32 	[%r14+12288], %r134;
	st.shared.u32 	[%r14+13312], %r134;
	st.shared.u32 	[%r14+14336], %r134;
	st.shared.u32 	[%r14+15360], %r134;
	st.shared.u32 	[%r14+16384], %r134;
	st.shared.u32 	[%r14+17408], %r134;
	st.shared.u32 	[%r14+18432], %r134;
	st.shared.u32 	[%r14+19456], %r134;
	st.shared.u32 	[%r14+20480], %r134;
	st.shared.u32 	[%r14+21504], %r134;
	st.shared.u32 	[%r14+22528], %r134;
	st.shared.u32 	[%r14+23552], %r134;
	st.shared.u32 	[%r14+24576], %r134;
	st.shared.u32 	[%r14+25600], %r134;
	st.shared.u32 	[%r14+26624], %r134;
	st.shared.u32 	[%r14+27648], %r134;
	st.shared.u32 	[%r14+28672], %r134;
	st.shared.u32 	[%r14+29696], %r134;
	st.shared.u32 	[%r14+30720], %r134;
	st.shared.u32 	[%r14+31744], %r134;
	st.shared.u32 	[%r14+32768], %r134;
	mov.b64 	%rd132, 1;
	// begin inline asm
	shl.b64 %rd131, %rd132, %r95;
	// end inline asm
	add.s64 	%rd134, %rd131, -1;
	// begin inline asm
	shl.b64 %rd133, %rd134, %r134;
	// end inline asm
	// begin inline asm
	shr.b64 %rd135, %rd201, %r105;
	// end inline asm
	cvt.u32.u64 	%r137, %rd135;
	cvt.u32.u64 	%r138, %rd133;
	and.b32  	%r139, %r138, %r137;
	shl.b32 	%r140, %r139, 10;
	and.b32  	%r141, %r140, 31744;
	add.s32 	%r142, %r14, %r141;
	shr.u32 	%r143, %r139, 4;
	and.b32  	%r144, %r143, 268435454;
	add.s32 	%r23, %r142, %r144;
	ld.shared.u16 	%rs1, [%r23];
	add.s16 	%rs10, %rs1, 1;
	st.shared.u16 	[%r23], %rs10;
	// begin inline asm
	shr.b64 %rd137, %rd200, %r105;
	// end inline asm
	cvt.u32.u64 	%r145, %rd137;
	and.b32  	%r146, %r138, %r145;
	shl.b32 	%r147, %r146, 10;
	and.b32  	%r148, %r147, 31744;
	add.s32 	%r149, %r14, %r148;
	shr.u32 	%r150, %r146, 4;
	and.b32  	%r151, %r150, 268435454;
	add.s32 	%r24, %r149, %r151;
	ld.shared.u16 	%rs2, [%r24];
	add.s16 	%rs11, %rs2, 1;
	st.shared.u16 	[%r24], %rs11;
	// begin inline asm
	shr.b64 %rd139, %rd199, %r105;
	// end inline asm
	cvt.u32.u64 	%r152, %rd139;
	and.b32  	%r153, %r138, %r152;
	shl.b32 	%r154, %r153, 10;
	and.b32  	%r155, %r154, 31744;
	add.s32 	%r156, %r14, %r155;
	shr.u32 	%r157, %r153, 4;
	and.b32  	%r158, %r157, 268435454;
	add.s32 	%r25, %r156, %r158;
	ld.shared.u16 	%rs3, [%r25];
	add.s16 	%rs12, %rs3, 1;
	st.shared.u16 	[%r25], %rs12;
	// begin inline asm
	shr.b64 %rd141, %rd198, %r105;
	// end inline asm
	cvt.u32.u64 	%r159, %rd141;
	and.b32  	%r160, %r138, %r159;
	shl.b32 	%r161, %r160, 10;
	and.b32  	%r162, %r161, 31744;
	add.s32 	%r163, %r14, %r162;
	shr.u32 	%r164, %r160, 4;
	and.b32  	%r165, %r164, 268435454;
	add.s32 	%r26, %r163, %r165;
	ld.shared.u16 	%rs4, [%r26];
	add.s16 	%rs13, %rs4, 1;
	st.shared.u16 	[%r26], %rs13;
	// begin inline asm
	shr.b64 %rd143, %rd197, %r105;
	// end inline asm
	cvt.u32.u64 	%r166, %rd143;
	and.b32  	%r167, %r138, %r166;
	shl.b32 	%r168, %r167, 10;
	and.b32  	%r169, %r168, 31744;
	add.s32 	%r170, %r14, %r169;
	shr.u32 	%r171, %r167, 4;
	and.b32  	%r172, %r171, 268435454;
	add.s32 	%r27, %r170, %r172;
	ld.shared.u16 	%rs5, [%r27];
	add.s16 	%rs14, %rs5, 1;
	st.shared.u16 	[%r27], %rs14;
	// begin inline asm
	shr.b64 %rd145, %rd196, %r105;
	// end inline asm
	cvt.u32.u64 	%r173, %rd145;
	and.b32  	%r174, %r138, %r173;
	shl.b32 	%r175, %r174, 10;
	and.b32  	%r176, %r175, 31744;
	add.s32 	%r177, %r14, %r176;
	shr.u32 	%r178, %r174, 4;
	and.b32  	%r179, %r178, 268435454;
	add.s32 	%r28, %r177, %r179;
	ld.shared.u16 	%rs6, [%r28];
	add.s16 	%rs15, %rs6, 1;
	st.shared.u16 	[%r28], %rs15;
	// begin inline asm
	shr.b64 %rd147, %rd195, %r105;
	// end inline asm
	cvt.u32.u64 	%r180, %rd147;
	and.b32  	%r181, %r138, %r180;
	shl.b32 	%r182, %r181, 10;
	and.b32  	%r183, %r182, 31744;
	add.s32 	%r184, %r14, %r183;
	shr.u32 	%r185, %r181, 4;
	and.b32  	%r186, %r185, 268435454;
	add.s32 	%r29, %r184, %r186;
	ld.shared.u16 	%rs7, [%r29];
	add.s16 	%rs16, %rs7, 1;
	st.shared.u16 	[%r29], %rs16;
	// begin inline asm
	shr.b64 %rd149, %rd194, %r105;
	// end inline asm
	cvt.u32.u64 	%r187, %rd149;
	and.b32  	%r188, %r138, %r187;
	shl.b32 	%r189, %r188, 10;
	and.b32  	%r190, %r189, 31744;
	add.s32 	%r191, %r14, %r190;
	shr.u32 	%r192, %r188, 4;
	and.b32  	%r193, %r192, 268435454;
	add.s32 	%r30, %r191, %r193;
	ld.shared.u16 	%rs8, [%r30];
	add.s16 	%rs17, %rs8, 1;
	st.shared.u16 	[%r30], %rs17;
	// begin inline asm
	shr.b64 %rd151, %rd193, %r105;
	// end inline asm
	cvt.u32.u64 	%r194, %rd151;
	and.b32  	%r195, %r138, %r194;
	shl.b32 	%r196, %r195, 10;
	and.b32  	%r197, %r196, 31744;
	add.s32 	%r198, %r14, %r197;
	shr.u32 	%r199, %r195, 4;
	and.b32  	%r200, %r199, 268435454;
	add.s32 	%r31, %r198, %r200;
	ld.shared.u16 	%rs9, [%r31];
	add.s16 	%rs18, %rs9, 1;
	st.shared.u16 	[%r31], %rs18;
	bar.sync 	0;
	ld.shared.u32 	%r32, [%r15];
	ld.shared.u32 	%r201, [%r15+4];
	ld.shared.u32 	%r202, [%r15+8];
	ld.shared.u32 	%r203, [%r15+12];
	ld.shared.u32 	%r204, [%r15+16];
	ld.shared.u32 	%r205, [%r15+20];
	ld.shared.u32 	%r206, [%r15+24];
	ld.shared.u32 	%r207, [%r15+28];
	ld.shared.u32 	%r208, [%r15+32];
	ld.shared.u32 	%r209, [%r15+36];
	ld.shared.u32 	%r210, [%r15+40];
	ld.shared.u32 	%r211, [%r15+44];
	ld.shared.u32 	%r212, [%r15+48];
	ld.shared.u32 	%r213, [%r15+52];
	ld.shared.u32 	%r214, [%r15+56];
	ld.shared.u32 	%r215, [%r15+60];
	ld.shared.u32 	%r216, [%r15+64];
	ld.shared.u32 	%r217, [%r15+68];
	ld.shared.u32 	%r218, [%r15+72];
	ld.shared.u32 	%r219, [%r15+76];
	ld.shared.u32 	%r220, [%r15+80];
	ld.shared.u32 	%r221, [%r15+84];
	ld.shared.u32 	%r222, [%r15+88];
	ld.shared.u32 	%r223, [%r15+92];
	ld.shared.u32 	%r224, [%r15+96];
	ld.shared.u32 	%r225, [%r15+100];
	ld.shared.u32 	%r226, [%r15+104];
	ld.shared.u32 	%r227, [%r15+108];
	ld.shared.u32 	%r228, [%r15+112];
	ld.shared.u32 	%r229, [%r15+116];
	ld.shared.u32 	%r230, [%r15+120];
	ld.shared.u32 	%r231, [%r15+124];
	ld.shared.u32 	%r232, [%r15+128];
	add.s32 	%r33, %r201, %r32;
	add.s32 	%r34, %r202, %r33;
	add.s32 	%r35, %r203, %r34;
	add.s32 	%r36, %r204, %r35;
	add.s32 	%r37, %r205, %r36;
	add.s32 	%r38, %r206, %r37;
	add.s32 	%r39, %r207, %r38;
	add.s32 	%r40, %r208, %r39;
	add.s32 	%r41, %r209, %r40;
	add.s32 	%r42, %r210, %r41;
	add.s32 	%r43, %r211, %r42;
	add.s32 	%r44, %r212, %r43;
	add.s32 	%r45, %r213, %r44;
	add.s32 	%r46, %r214, %r45;
	add.s32 	%r47, %r215, %r46;
	add.s32 	%r48, %r216, %r47;
	add.s32 	%r49, %r217, %r48;
	add.s32 	%r50, %r218, %r49;
	add.s32 	%r51, %r219, %r50;
	add.s32 	%r52, %r220, %r51;
	add.s32 	%r53, %r221, %r52;
	add.s32 	%r54, %r222, %r53;
	add.s32 	%r55, %r223, %r54;
	add.s32 	%r56, %r224, %r55;
	add.s32 	%r57, %r225, %r56;
	add.s32 	%r58, %r226, %r57;
	add.s32 	%r59, %r227, %r58;
	add.s32 	%r60, %r228, %r59;
	add.s32 	%r61, %r229, %r60;
	add.s32 	%r62, %r230, %r61;
	add.s32 	%r63, %r231, %r62;
	add.s32 	%r111, %r232, %r63;
	// begin inline asm
	mov.u32 %r106, %laneid;
	// end inline asm
	mov.b32 	%r109, 1;
	mov.b32 	%r136, -1;
	// begin inline asm
	{  .reg .u32 r0;  .reg .pred p;  shfl.sync.up.b32 r0|p, %r111, %r109, %r134, %r136;  @p add.u32 r0, r0, %r111;  mov.u32 %r107, r0;}
	// end inline asm
	mov.b32 	%r115, 2;
	// begin inline asm
	{  .reg .u32 r0;  .reg .pred p;  shfl.sync.up.b32 r0|p, %r107, %r115, %r134, %r136;  @p add.u32 r0, r0, %r107;  mov.u32 %r113, r0;}
	// end inline asm
	mov.b32 	%r121, 4;
	// begin inline asm
	{  .reg .u32 r0;  .reg .pred p;  shfl.sync.up.b32 r0|p, %r113, %r121, %r134, %r136;  @p add.u32 r0, r0, %r113;  mov.u32 %r119, r0;}
	// end inline asm
	mov.b32 	%r127, 8;
	// begin inline asm
	{  .reg .u32 r0;  .reg .pred p;  shfl.sync.up.b32 r0|p, %r119, %r127, %r134, %r136;  @p add.u32 r0, r0, %r119;  mov.u32 %r125, r0;}
	// end inline asm
	mov.b32 	%r133, 16;
	// begin inline asm
	{  .reg .u32 r0;  .reg .pred p;  shfl.sync.up.b32 r0|p, %r125, %r133, %r134, %r136;  @p add.u32 r0, r0, %r125;  mov.u32 %r131, r0;}
	// end inline asm
	setp.ne.s32 	%p21, %r106, 31;
	@%p21 bra 	$L__BB18_39;
	st.shared.u32 	[%r16], %r131;
$L__BB18_39:
	sub.s32 	%r233, %r131, %r111;
	setp.gt.u32 	%p22, %r2, 31;
	setp.eq.s32 	%p23, %r13, 7;
	setp.eq.s32 	%p24, %r13, 6;
	setp.eq.s32 	%p25, %r13, 5;
	setp.eq.s32 	%p26, %r13, 4;
	setp.eq.s32 	%p27, %r13, 3;
	setp.eq.s32 	%p28, %r13, 2;
	setp.eq.s32 	%p29, %r13, 1;
	bar.sync 	0;
	ld.shared.v4.u32 	{%r234, %r235, %r236, %r237}, [_ZZN3cub18CUB_300001_SM_10006detail10radix_sort31DeviceRadixSortSingleTileKernelINS1_5radix10policy_hubIllyE10Policy1000ELNS0_9SortOrderE0EllyNS1_21identity_decomposer_tEEEvPKT1_PSA_PKT2_PSE_T3_iiT4_E12temp_storage+33792];
	selp.b32 	%r238, %r234, %r358, %p29;
	add.s32 	%r239, %r235, %r234;
	selp.b32 	%r240, %r239, %r238, %p28;
	add.s32 	%r241, %r239, %r236;
	selp.b32 	%r242, %r241, %r240, %p27;
	add.s32 	%r243, %r241, %r237;
	selp.b32 	%r244, %r243, %r242, %p26;
	ld.shared.v4.u32 	{%r245, %r246, %r247, %r248}, [_ZZN3cub18CUB_300001_SM_10006detail10radix_sort31DeviceRadixSortSingleTileKernelINS1_5radix10policy_hubIllyE10Policy1000ELNS0_9SortOrderE0EllyNS1_21identity_decomposer_tEEEvPKT1_PSA_PKT2_PSE_T3_iiT4_E12temp_storage+33808];
	add.s32 	%r249, %r243, %r245;
	selp.b32 	%r250, %r249, %r244, %p25;
	add.s32 	%r251, %r249, %r246;
	selp.b32 	%r252, %r251, %r250, %p24;
	add.s32 	%r253, %r251, %r247;
	selp.b32 	%r358, %r253, %r252, %p23;
	add.s32 	%r68, %r253, %r248;
	setp.ne.s32 	%p30, %r106, 0;
	selp.b32 	%r254, %r233, 0, %p30;
	add.s32 	%r255, %r358, %r254;
	or.pred  	%p31, %p22, %p30;
	selp.b32 	%r359, %r255, %r233, %p22;
	@%p31 bra 	$L__BB18_41;
	shl.b32 	%r359, %r68, 16;
	st.shared.u32 	[_ZZN3cub18CUB_300001_SM_10006detail10radix_sort31DeviceRadixSortSingleTileKernelINS1_5radix10policy_hubIllyE10Policy1000ELNS0_9SortOrderE0EllyNS1_21identity_decomposer_tEEEvPKT1_PSA_PKT2_PSE_T3_iiT4_E12temp_storage+33832], %r359;
$L__BB18_41:
	setp.eq.s32 	%p32, %r2, 0;
	bar.sync 	0;
	ld.shared.u32 	%r256, [_ZZN3cub18CUB_300001_SM_10006detail10radix_sort31DeviceRadixSortSingleTileKernelINS1_5radix10policy_hubIllyE10Policy1000ELNS0_9SortOrderE0EllyNS1_21identity_decomposer_tEEEvPKT1_PSA_PKT2_PSE_T3_iiT4_E12temp_storage+33832];
	selp.b32 	%r257, 0, %r256, %p32;
	add.s32 	%r258, %r359, %r257;
	add.s32 	%r259, %r32, %r258;
	add.s32 	%r260, %r33, %r258;
	add.s32 	%r261, %r34, %r258;
	add.s32 	%r262, %r35, %r258;
	add.s32 	%r263, %r36, %r258;
	add.s32 	%r264, %r37, %r258;
	add.s32 	%r265, %r38, %r258;
	add.s32 	%r266, %r39, %r258;
	add.s32 	%r267, %r40, %r258;
	add.s32 	%r268, %r41, %r258;
	add.s32 	%r269, %r42, %r258;
	add.s32 	%r270, %r43, %r258;
	add.s32 	%r271, %r44, %r258;
	add.s32 	%r272, %r45, %r258;
	add.s32 	%r273, %r46, %r258;
	add.s32 	%r274, %r47, %r258;
	add.s32 	%r275, %r48, %r258;
	add.s32 	%r276, %r49, %r258;
	add.s32 	%r277, %r50, %r258;
	add.s32 	%r278, %r51, %r258;
	add.s32 	%r279, %r52, %r258;
	add.s32 	%r280, %r53, %r258;
	add.s32 	%r281, %r54, %r258;
	add.s32 	%r282, %r55, %r258;
	add.s32 	%r283, %r56, %r258;
	add.s32 	%r284, %r57, %r258;
	add.s32 	%r285, %r58, %r258;
	add.s32 	%r286, %r59, %r258;
	add.s32 	%r287, %r60, %r258;
	add.s32 	%r288, %r61, %r258;
	add.s32 	%r289, %r62, %r258;
	add.s32 	%r290, %r63, %r258;
	st.shared.u32 	[%r15], %r258;
	st.shared.u32 	[%r15+4], %r259;
	st.shared.u32 	[%r15+8], %r260;
	st.shared.u32 	[%r15+12], %r261;
	st.shared.u32 	[%r15+16], %r262;
	st.shared.u32 	[%r15+20], %r263;
	st.shared.u32 	[%r15+24], %r264;
	st.shared.u32 	[%r15+28], %r265;
	st.shared.u32 	[%r15+32], %r266;
	st.shared.u32 	[%r15+36], %r267;
	st.shared.u32 	[%r15+40], %r268;
	st.shared.u32 	[%r15+44], %r269;
	st.shared.u32 	[%r15+48], %r270;
	st.shared.u32 	[%r15+52], %r271;
	st.shared.u32 	[%r15+56], %r272;
	st.shared.u32 	[%r15+60], %r273;
	st.shared.u32 	[%r15+64], %r274;
	st.shared.u32 	[%r15+68], %r275;
	st.shared.u32 	[%r15+72], %r276;
	st.shared.u32 	[%r15+76], %r277;
	st.shared.u32 	[%r15+80], %r278;
	st.shared.u32 	[%r15+84], %r279;
	st.shared.u32 	[%r15+88], %r280;
	st.shared.u32 	[%r15+92], %r281;
	st.shared.u32 	[%r15+96], %r282;
	st.shared.u32 	[%r15+100], %r283;
	st.shared.u32 	[%r15+104], %r284;
	st.shared.u32 	[%r15+108], %r285;
	st.shared.u32 	[%r15+112], %r286;
	st.shared.u32 	[%r15+116], %r287;
	st.shared.u32 	[%r15+120], %r288;
	st.shared.u32 	[%r15+124], %r289;
	st.shared.u32 	[%r15+128], %r290;
	bar.sync 	0;
	cvt.u32.u16 	%r291, %rs1;
	ld.shared.u16 	%r292, [%r23];
	add.s32 	%r72, %r292, %r291;
	cvt.u32.u16 	%r293, %rs2;
	ld.shared.u16 	%r294, [%r24];
	add.s32 	%r73, %r294, %r293;
	cvt.u32.u16 	%r295, %rs3;
	ld.shared.u16 	%r296, [%r25];
	add.s32 	%r74, %r296, %r295;
	cvt.u32.u16 	%r297, %rs4;
	ld.shared.u16 	%r298, [%r26];
	add.s32 	%r75, %r298, %r297;
	cvt.u32.u16 	%r299, %rs5;
	ld.shared.u16 	%r300, [%r27];
	add.s32 	%r76, %r300, %r299;
	cvt.u32.u16 	%r301, %rs6;
	ld.shared.u16 	%r302, [%r28];
	add.s32 	%r77, %r302, %r301;
	cvt.u32.u16 	%r303, %rs7;
	ld.shared.u16 	%r304, [%r29];
	add.s32 	%r78, %r304, %r303;
	cvt.u32.u16 	%r305, %rs8;
	ld.shared.u16 	%r306, [%r30];
	add.s32 	%r79, %r306, %r305;
	cvt.u32.u16 	%r307, %rs9;
	ld.shared.u16 	%r308, [%r31];
	add.s32 	%r80, %r308, %r307;
	bar.sync 	0;
	setp.lt.s32 	%p33, %r357, %r85;
	@%p33 bra 	$L__BB18_61;
	cvt.u64.u32 	%rd153, %r2;
	shl.b32 	%r309, %r72, 3;
	mov.u32 	%r310, _ZZN3cub18CUB_300001_SM_10006detail10radix_sort31DeviceRadixSortSingleTileKernelINS1_5radix10policy_hubIllyE10Policy1000ELNS0_9SortOrderE0EllyNS1_21identity_decomposer_tEEEvPKT1_PSA_PKT2_PSE_T3_iiT4_E12temp_storage;
	add.s32 	%r311, %r310, %r309;
	st.shared.u64 	[%r311], %rd201;
	shl.b32 	%r312, %r73, 3;
	add.s32 	%r313, %r310, %r312;
	st.shared.u64 	[%r313], %rd200;
	shl.b32 	%r314, %r74, 3;
	add.s32 	%r315, %r310, %r314;
	st.shared.u64 	[%r315], %rd199;
	shl.b32 	%r316, %r75, 3;
	add.s32 	%r317, %r310, %r316;
	st.shared.u64 	[%r317], %rd198;
	shl.b32 	%r318, %r76, 3;
	add.s32 	%r319, %r310, %r318;
	st.shared.u64 	[%r319], %rd197;
	shl.b32 	%r320, %r77, 3;
	add.s32 	%r321, %r310, %r320;
	st.shared.u64 	[%r321], %rd196;
	shl.b32 	%r322, %r78, 3;
	add.s32 	%r323, %r310, %r322;
	st.shared.u64 	[%r323], %rd195;
	shl.b32 	%r324, %r79, 3;
	add.s32 	%r325, %r310, %r324;
	st.shared.u64 	[%r325], %rd194;
	shl.b32 	%r326, %r80, 3;
	add.s32 	%r327, %r310, %r326;
	st.shared.u64 	[%r327], %rd193;
	bar.sync 	0;
	shl.b32 	%r328, %r2, 6;
	sub.s32 	%r81, %r17, %r328;
	ld.shared.u64 	%rd58, [%r81];
	ld.shared.u64 	%rd59, [%r81+2048];
	ld.shared.u64 	%rd60, [%r81+4096];
	ld.shared.u64 	%rd61, [%r81+6144];
	ld.shared.u64 	%rd62, [%r81+8192];
	ld.shared.u64 	%rd63, [%r81+10240];
	ld.shared.u64 	%rd64, [%r81+12288];
	ld.shared.u64 	%rd65, [%r81+14336];
	ld.shared.u64 	%rd66, [%r81+16384];
	bar.sync 	0;
	st.shared.u64 	[%r311], %rd210;
	st.shared.u64 	[%r313], %rd209;
	st.shared.u64 	[%r315], %rd208;
	st.shared.u64 	[%r317], %rd207;
	st.shared.u64 	[%r319], %rd206;
	st.shared.u64 	[%r321], %rd205;
	st.shared.u64 	[%r323], %rd204;
	st.shared.u64 	[%r325], %rd203;
	st.shared.u64 	[%r327], %rd202;
	bar.sync 	0;
	ld.shared.u64 	%rd67, [%r81+2048];
	ld.shared.u64 	%rd68, [%r81+4096];
	ld.shared.u64 	%rd69, [%r81+6144];
	ld.shared.u64 	%rd70, [%r81+8192];
	ld.shared.u64 	%rd71, [%r81+10240];
	ld.shared.u64 	%rd72, [%r81+12288];
	ld.shared.u64 	%rd73, [%r81+14336];
	ld.shared.u64 	%rd74, [%r81+16384];
	setp.gt.u64 	%p34, %rd20, %rd153;
	cvta.to.global.u64 	%rd154, %rd95;
	mul.wide.u32 	%rd155, %r2, 8;
	add.s64 	%rd75, %rd154, %rd155;
	cvta.to.global.u64 	%rd156, %rd97;
	add.s64 	%rd76, %rd156, %rd155;
	@%p34 bra 	$L__BB18_43;
	bra.uni 	$L__BB18_44;
$L__BB18_43:
	xor.b64  	%rd157, %rd58, -9223372036854775808;
	ld.shared.u64 	%rd158, [%r81];
	st.global.u64 	[%rd75], %rd157;
	st.global.u64 	[%rd76], %rd158;
$L__BB18_44:
	add.s32 	%r329, %r2, 256;
	cvt.u64.u32 	%rd159, %r329;
	setp.le.u64 	%p35, %rd20, %rd159;
	@%p35 bra 	$L__BB18_46;
	xor.b64  	%rd160, %rd59, -9223372036854775808;
	st.global.u64 	[%rd75+2048], %rd160;
	st.global.u64 	[%rd76+2048], %rd67;
$L__BB18_46:
	add.s32 	%r330, %r2, 512;
	cvt.u64.u32 	%rd161, %r330;
	setp.le.u64 	%p36, %rd20, %rd161;
	@%p36 bra 	$L__BB18_48;
	xor.b64  	%rd162, %rd60, -9223372036854775808;
	st.global.u64 	[%rd75+4096], %rd162;
	st.global.u64 	[%rd76+4096], %rd68;
$L__BB18_48:
	add.s32 	%r331, %r2, 768;
	cvt.u64.u32 	%rd163, %r331;
	setp.le.u64 	%p37, %rd20, %rd163;
	@%p37 bra 	$L__BB18_50;
	xor.b64  	%rd164, %rd61, -9223372036854775808;
	st.global.u64 	[%rd75+6144], %rd164;
	st.global.u64 	[%rd76+6144], %rd69;
$L__BB18_50:
	or.b32  	%r332, %r2, 1024;
	cvt.u64.u32 	%rd165, %r332;
	setp.le.u64 	%p38, %rd20, %rd165;
	@%p38 bra 	$L__BB18_52;
	xor.b64  	%rd166, %rd62, -9223372036854775808;
	st.global.u64 	[%rd75+8192], %rd166;
	st.global.u64 	[%rd76+8192], %rd70;
$L__BB18_52:
	add.s32 	%r333, %r2, 1280;
	cvt.u64.u32 	%rd167, %r333;
	setp.le.u64 	%p39, %rd20, %rd167;
	@%p39 bra 	$L__BB18_54;
	xor.b64  	%rd168, %rd63, -9223372036854775808;
	st.global.u64 	[%rd75+10240], %rd168;
	st.global.u64 	[%rd76+10240], %rd71;
$L__BB18_54:
	add.s32 	%r334, %r2, 1536;
	cvt.u64.u32 	%rd169, %r334;
	setp.le.u64 	%p40, %rd20, %rd169;
	@%p40 bra 	$L__BB18_56;
	xor.b64  	%rd170, %rd64, -9223372036854775808;
	st.global.u64 	[%rd75+12288], %rd170;
	st.global.u64 	[%rd76+12288], %rd72;
$L__BB18_56:
	add.s32 	%r335, %r2, 1792;
	cvt.u64.u32 	%rd171, %r335;
	setp.le.u64 	%p41, %rd20, %rd171;
	@%p41 bra 	$L__BB18_58;
	xor.b64  	%rd172, %rd65, -9223372036854775808;
	st.global.u64 	[%rd75+14336], %rd172;
	st.global.u64 	[%rd76+14336], %rd73;
$L__BB18_58:
	or.b32  	%r336, %r2, 2048;
	cvt.u64.u32 	%rd173, %r336;
	setp.le.u64 	%p42, %rd20, %rd173;
	@%p42 bra 	$L__BB18_60;
	xor.b64  	%rd174, %rd66, -9223372036854775808;
	st.global.u64 	[%rd75+16384], %rd174;
	st.global.u64 	[%rd76+16384], %rd74;
$L__BB18_60:
	ret;
$L__BB18_61:
	shl.b32 	%r337, %r72, 3;
	mov.u32 	%r338, _ZZN3cub18CUB_300001_SM_10006detail10radix_sort31DeviceRadixSortSingleTileKernelINS1_5radix10policy_hubIllyE10Policy1000ELNS0_9SortOrderE0EllyNS1_21identity_decomposer_tEEEvPKT1_PSA_PKT2_PSE_T3_iiT4_E12temp_storage;
	add.s32 	%r339, %r338, %r337;
	st.shared.u64 	[%r339], %rd201;
	shl.b32 	%r340, %r73, 3;
	add.s32 	%r341, %r338, %r340;
	st.shared.u64 	[%r341], %rd200;
	shl.b32 	%r342, %r74, 3;
	add.s32 	%r343, %r338, %r342;
	st.shared.u64 	[%r343], %rd199;
	shl.b32 	%r344, %r75, 3;
	add.s32 	%r345, %r338, %r344;
	st.shared.u64 	[%r345], %rd198;
	shl.b32 	%r346, %r76, 3;
	add.s32 	%r347, %r338, %r346;
	st.shared.u64 	[%r347], %rd197;
	shl.b32 	%r348, %r77, 3;
	add.s32 	%r349, %r338, %r348;
	st.shared.u64 	[%r349], %rd196;
	shl.b32 	%r350, %r78, 3;
	add.s32 	%r351, %r338, %r350;
	st.shared.u64 	[%r351], %rd195;
	shl.b32 	%r352, %r79, 3;
	add.s32 	%r353, %r338, %r352;
	st.shared.u64 	[%r353], %rd194;
	shl.b32 	%r354, %r80, 3;
	add.s32 	%r355, %r338, %r354;
	st.shared.u64 	[%r355], %rd193;
	bar.sync 	0;
	ld.shared.u64 	%rd201, [%r17];
	ld.shared.u64 	%rd200, [%r17+8];
	ld.shared.u64 	%rd199, [%r17+16];
	ld.shared.u64 	%rd198, [%r17+24];
	ld.shared.u64 	%rd197, [%r17+32];
	ld.shared.u64 	%rd196, [%r17+40];
	ld.shared.u64 	%rd195, [%r17+48];
	ld.shared.u64 	%rd194, [%r17+56];
	ld.shared.u64 	%rd193, [%r17+64];
	bar.sync 	0;
	st.shared.u64 	[%r339], %rd210;
	st.shared.u64 	[%r341], %rd209;
	st.shared.u64 	[%r343], %rd208;
	st.shared.u64 	[%r345], %rd207;
	st.shared.u64 	[%r347], %rd206;
	st.shared.u64 	[%r349], %rd205;
	st.shared.u64 	[%r351], %rd204;
	st.shared.u64 	[%r353], %rd203;
	st.shared.u64 	[%r355], %rd202;
	bar.sync 	0;
	ld.shared.u64 	%rd210, [%r17];
	ld.shared.u64 	%rd209, [%r17+8];
	ld.shared.u64 	%rd208, [%r17+16];
	ld.shared.u64 	%rd207, [%r17+24];
	ld.shared.u64 	%rd206, [%r17+32];
	ld.shared.u64 	%rd205, [%r17+40];
	ld.shared.u64 	%rd204, [%r17+48];
	ld.shared.u64 	%rd203, [%r17+56];
	ld.shared.u64 	%rd202, [%r17+64];
	bar.sync 	0;
	add.s32 	%r357, %r357, 6;
	add.s32 	%r356, %r356, -6;
	bra.uni 	$L__BB18_37;

}
	// .globl	_ZN3cub18CUB_300001_SM_10006detail10radix_sort30DeviceRadixSortHistogramKernelINS1_5radix10policy_hubIllyE10Policy1000ELNS0_9SortOrderE0ElyNS1_21identity_decomposer_tEEEvPT2_PKT1_SA_iiT3_
.visible .entry _ZN3cub18CUB_300001_SM_10006detail10radix_sort30DeviceRadixSortHistogramKernelINS1_5radix10policy_hubIllyE10Policy1000ELNS0_9SortOrderE0ElyNS1_21identity_decomposer_tEEEvPT2_PKT1_SA_iiT3_(
	.param .u64 .ptr .align 1 _ZN3cub18CUB_300001_SM_10006detail10radix_sort30DeviceRadixSortHistogramKernelINS1_5radix10policy_hubIllyE10Policy1000ELNS0_9SortOrderE0ElyNS1_21identity_decomposer_tEEEvPT2_PKT1_SA_iiT3__param_0,
	.param .u64 .ptr .align 1 _ZN3cub18CUB_300001_SM_10006detail10radix_sort30DeviceRadixSortHistogramKernelINS1_5radix10policy_hubIllyE10Policy1000ELNS0_9SortOrderE0ElyNS1_21identity_decomposer_tEEEvPT2_PKT1_SA_iiT3__param_1,
	.param .u64 _ZN3cub18CUB_300001_SM_10006detail10radix_sort30DeviceRadixSortHistogramKernelINS1_5radix10policy_hubIllyE10Policy1000ELNS0_9SortOrderE0ElyNS1_21identity_decomposer_tEEEvPT2_PKT1_SA_iiT3__param_2,
	.param .u32 _ZN3cub18CUB_300001_SM_10006detail10radix_sort30DeviceRadixSortHistogramKernelINS1_5radix10policy_hubIllyE10Policy1000ELNS0_9SortOrderE0ElyNS1_21identity_decomposer_tEEEvPT2_PKT1_SA_iiT3__param_3,
	.param .u32 _ZN3cub18CUB_300001_SM_10006detail10radix_sort30DeviceRadixSortHistogramKernelINS1_5radix10policy_hubIllyE10Policy1000ELNS0_9SortOrderE0ElyNS1_21identity_decomposer_tEEEvPT2_PKT1_SA_iiT3__param_4,
	.param .align 1 .b8 _ZN3cub18CUB_300001_SM_10006detail10radix_sort30DeviceRadixSortHistogramKernelINS1_5radix10policy_hubIllyE10Policy1000ELNS0_9SortOrderE0ElyNS1_21identity_decomposer_tEEEvPT2_PKT1_SA_iiT3__param_5[1]
)
.maxntid 128
{
	.reg .pred 	%p<91>;
	.reg .b32 	%r<362>;
	.reg .b64 	%rd<279>;
	// demoted variable
	.shared .align 4 .b8 _ZZN3cub18CUB_300001_SM_10006detail10radix_sort30DeviceRadixSortHistogramKernelINS1_5radix10policy_hubIllyE10Policy1000ELNS0_9SortOrderE0ElyNS1_21identity_decomposer_tEEEvPT2_PKT1_SA_iiT3_E12temp_storage[8192];
	ld.param.u64 	%rd97, [_ZN3cub18CUB_300001_SM_10006detail10radix_sort30DeviceRadixSortHistogramKernelINS1_5radix10policy_hubIllyE10Policy1000ELNS0_9SortOrderE0ElyNS1_21identity_decomposer_tEEEvPT2_PKT1_SA_iiT3__param_0];
	ld.param.u64 	%rd98, [_ZN3cub18CUB_300001_SM_10006detail10radix_sort30DeviceRadixSortHistogramKernelINS1_5radix10policy_hubIllyE10Policy1000ELNS0_9SortOrderE0ElyNS1_21identity_decomposer_tEEEvPT2_PKT1_SA_iiT3__param_1];
	ld.param.u64 	%rd96, [_ZN3cub18CUB_300001_SM_10006detail10radix_sort30DeviceRadixSortHistogramKernelINS1_5radix10policy_hubIllyE10Policy1000ELNS0_9SortOrderE0ElyNS1_21identity_decomposer_tEEEvPT2_PKT1_SA_iiT3__param_2];
	ld.param.u32 	%r93, [_ZN3cub18CUB_300001_SM_10006detail10radix_sort30DeviceRadixSortHistogramKernelINS1_5radix10policy_hubIllyE10Policy1000ELNS0_9SortOrderE0ElyNS1_21identity_decomposer_tEEEvPT2_PKT1_SA_iiT3__param_3];
	ld.param.u32 	%r94, [_ZN3cub18CUB_300001_SM_10006detail10radix_sort30DeviceRadixSortHistogramKernelINS1_5radix10policy_hubIllyE10Policy1000ELNS0_9SortOrderE0ElyNS1_21identity_decomposer_tEEEvPT2_PKT1_SA_iiT3__param_4];
	cvta.to.global.u64 	%rd1, %rd98;
	cvta.to.global.u64 	%rd2, %rd97;
	setp.eq.s64 	%p2, %rd96, 0;
	@%p2 bra 	$L__BB19_153;
	sub.s32 	%r95, %r94, %r93;
	add.s32 	%r96, %r95, 7;
	shr.s32 	%r97, %r96, 31;
	shr.u32 	%r98, %r97, 29;
	add.s32 	%r99, %r96, %r98;
	shr.s32 	%r100, %r99, 3;
	mov.u32 	%r101, %tid.x;
	setp.gt.u32 	%p3, %r101, 255;
	setp.lt.s32 	%p4, %r96, 8;
	mov.u32 	%r102, %ctaid.x;
	shl.b32 	%r103, %r102, 11;
	cvt.u64.u32 	%rd3, %r103;
	mov.u32 	%r104, %nctaid.x;
	shl.b32 	%r105, %r104, 11;
	cvt.u64.u32 	%rd4, %r105;
	add.s32 	%r1, %r100, -1;
	and.b32  	%r2, %r100, 15;
	and.b32  	%r3, %r100, 7;
	add.s32 	%r4, %r3, -1;
	and.b32  	%r5, %r100, 3;
	or.pred  	%p1, %p3, %p4;
	shl.b32 	%r106, %r101, 2;
	mov.u32 	%r107, _ZZN3cub18CUB_300001_SM_10006detail10radix_sort30DeviceRadixSortHistogramKernelINS1_5radix10policy_hubIllyE10Policy1000ELNS0_9SortOrderE0ElyNS1_21identity_decomposer_tEEEvPT2_PKT1_SA_iiT3_E12temp_storage;
	add.s32 	%r6, %r107, %r106;
	and.b32  	%r7, %r100, 268435440;
	cvt.u64.u32 	%rd5, %r101;
	add.s32 	%r8, %r101, 128;
	add.s32 	%r9, %r101, 256;
	add.s32 	%r10, %r101, 512;
	add.s32 	%r11, %r101, 640;
	add.s32 	%r12, %r101, 768;
	add.s32 	%r13, %r101, 1920;
	and.b32  	%r14, %r100, 268435448;
	and.b32  	%r15, %r100, 1;
	neg.s32 	%r16, %r7;
	add.s32 	%r17, %r6, 8192;
	add.s64 	%rd100, %rd96, -1;
	shr.u64 	%rd101, %rd100, 30;
	add.s64 	%rd102, %rd101, 1;
	min.u64 	%rd6, %rd102, %rd96;
	mov.b64 	%rd246, 0;
$L__BB19_2:
	@%p1 bra 	$L__BB19_30;
	setp.lt.u32 	%p5, %r1, 15;
	mov.b32 	%r346, 0;
	@%p5 bra 	$L__BB19_6;
	mov.u32 	%r343, %r17;
	mov.u32 	%r344, %r16;
$L__BB19_5:
	.pragma "nounroll";
	mov.b32 	%r109, 0;
	st.shared.u32 	[%r343+-8192], %r109;
	st.shared.u32 	[%r343+-7168], %r109;
	st.shared.u32 	[%r343+-6144], %r109;
	st.shared.u32 	[%r343+-5120], %r109;
	st.shared.u32 	[%r343+-4096], %r109;
	st.shared.u32 	[%r343+-3072], %r109;
	st.shared.u32 	[%r343+-2048], %r109;
	st.shared.u32 	[%r343+-1024], %r109;
	st.shared.u32 	[%r343], %r109;
	st.shared.u32 	[%r343+1024], %r109;
	st.shared.u32 	[%r343+2048], %r109;
	st.shared.u32 	[%r343+3072], %r109;
	st.shared.u32 	[%r343+4096], %r109;
	st.shared.u32 	[%r343+5120], %r109;
	st.shared.u32 	[%r343+6144], %r109;
	st.shared.u32 	[%r343+7168], %r109;
	add.s32 	%r344, %r344, 16;
	add.s32 	%r343, %r343, 16384;
	setp.ne.s32 	%p6, %r344, 0;
	mov.u32 	%r346, %r7;
	@%p6 bra 	$L__BB19_5;
$L__BB19_6:
	add.s32 	%r23, %r2, -1;
	setp.eq.s32 	%p7, %r2, 0;
	@%p7 bra 	$L__BB19_16;
	setp.lt.u32 	%p8, %r23, 7;
	@%p8 bra 	$L__BB19_9;
	shl.b32 	%r110, %r346, 10;
	add.s32 	%r111, %r6, %r110;
	mov.b32 	%r112, 0;
	st.shared.u32 	[%r111], %r112;
	st.shared.u32 	[%r111+1024], %r112;
	st.shared.u32 	[%r111+2048], %r112;
	st.shared.u32 	[%r111+3072], %r112;
	st.shared.u32 	[%r111+4096], %r112;
	st.shared.u32 	[%r111+5120], %r112;
	st.shared.u32 	[%r111+6144], %r112;
	st.shared.u32 	[%r111+7168], %r112;
	add.s32 	%r346, %r346, 8;
$L__BB19_9:
	setp.eq.s32 	%p9, %r3, 0;
	@%p9 bra 	$L__BB19_16;
	setp.lt.u32 	%p10, %r4, 3;
	@%p10 bra 	$L__BB19_12;
	shl.b32 	%r113, %r346, 10;
	add.s32 	%r114, %r6, %r113;
	mov.b32 	%r115, 0;
	st.shared.u32 	[%r114], %r115;
	st.shared.u32 	[%r114+1024], %r115;
	st.shared.u32 	[%r114+2048], %r115;
	st.shared.u32 	[%r114+3072], %r115;
	add.s32 	%r346, %r346, 4;
$L__BB19_12:
	setp.eq.s32 	%p11, %r5, 0;
	@%p11 bra 	$L__BB19_16;
	setp.eq.s32 	%p12, %r5, 1;
	shl.b32 	%r116, %r346, 10;
	add.s32 	%r28, %r6, %r116;
	mov.b32 	%r117, 0;
	st.shared.u32 	[%r28], %r117;
	@%p12 bra 	$L__BB19_16;
	setp.eq.s32 	%p13, %r5, 2;
	mov.b32 	%r118, 0;
	st.shared.u32 	[%r28+1024], %r118;
	@%p13 bra 	$L__BB19_16;
	mov.b32 	%r119, 0;
	st.shared.u32 	[%r28+2048], %r119;
$L__BB19_16:
	cvt.u32.u64 	%r120, %rd5;
	setp.gt.u32 	%p14, %r120, 127;
	@%p14 bra 	$L__BB19_30;
	setp.lt.u32 	%p15, %r1, 15;
	mov.b32 	%r350, 0;
	@%p15 bra 	$L__BB19_20;
	mov.b32 	%r348, 0;
$L__BB19_19:
	.pragma "nounroll";
	shl.b32 	%r123, %r348, 10;
	add.s32 	%r124, %r6, %r123;
	mov.b32 	%r125, 0;
	st.shared.u32 	[%r124+512], %r125;
	st.shared.u32 	[%r124+1536], %r125;
	st.shared.u32 	[%r124+2560], %r125;
	st.shared.u32 	[%r124+3584], %r125;
	st.shared.u32 	[%r124+4608], %r125;
	st.shared.u32 	[%r124+5632], %r125;
	st.shared.u32 	[%r124+6656], %r125;
	st.shared.u32 	[%r124+7680], %r125;
	st.shared.u32 	[%r124+8704], %r125;
	st.shared.u32 	[%r124+9728], %r125;
	st.shared.u32 	[%r124+10752], %r125;
	st.shared.u32 	[%r124+11776], %r125;
	st.shared.u32 	[%r124+12800], %r125;
	st.shared.u32 	[%r124+13824], %r125;
	st.shared.u32 	[%r124+14848], %r125;
	st.shared.u32 	[%r124+15872], %r125;
	add.s32 	%r348, %r348, 16;
	setp.ne.s32 	%p16, %r348, %r7;
	mov.u32 	%r350, %r7;
	@%p16 bra 	$L__BB19_19;
$L__BB19_20:
	setp.eq.s32 	%p17, %r2, 0;
	@%p17 bra 	$L__BB19_30;
	setp.lt.u32 	%p18, %r23, 7;
	@%p18 bra 	$L__BB19_23;
	shl.b32 	%r126, %r350, 10;
	add.s32 	%r127, %r6, %r126;
	mov.b32 	%r128, 0;
	st.shared.u32 	[%r127+512], %r128;
	st.shared.u32 	[%r127+1536], %r128;
	st.shared.u32 	[%r127+2560], %r128;
	st.shared.u32 	[%r127+3584], %r128;
	st.shared.u32 	[%r127+4608], %r128;
	st.shared.u32 	[%r127+5632], %r128;
	st.shared.u32 	[%r127+6656], %r128;
	st.shared.u32 	[%r127+7680], %r128;
	add.s32 	%r350, %r350, 8;
$L__BB19_23:
	setp.eq.s32 	%p19, %r3, 0;
	@%p19 bra 	$L__BB19_30;
	setp.lt.u32 	%p20, %r4, 3;
	@%p20 bra 	$L__BB19_26;
	shl.b32 	%r129, %r350, 10;
	add.s32 	%r130, %r6, %r129;
	mov.b32 	%r131, 0;
	st.shared.u32 	[%r130+512], %r131;
	st.shared.u32 	[%r130+1536], %r131;
	st.shared.u32 	[%r130+2560], %r131;
	st.shared.u32 	[%r130+3584], %r131;
	add.s32 	%r350, %r350, 4;
$L__BB19_26:
	setp.eq.s32 	%p21, %r5, 0;
	@%p21 bra 	$L__BB19_30;
	setp.eq.s32 	%p22, %r5, 1;
	shl.b32 	%r132, %r350, 10;
	add.s32 	%r36, %r6, %r132;
	mov.b32 	%r133, 0;
	st.shared.u32 	[%r36+512], %r133;
	@%p22 bra 	$L__BB19_30;
	setp.eq.s32 	%p23, %r5, 2;
	mov.b32 	%r134, 0;
	st.shared.u32 	[%r36+1536], %r134;
	@%p23 bra 	$L__BB19_30;
	mov.b32 	%r135, 0;
	st.shared.u32 	[%r36+2560], %r135;
$L__BB19_30:
	bar.sync 	0;
	bar.sync 	0;
	shl.b64 	%rd8, %rd246, 30;
	sub.s64 	%rd103, %rd96, %rd8;
	min.u64 	%rd9, %rd103, 1073741824;
	setp.le.u64 	%p24, %rd9, %rd3;
	@%p24 bra 	$L__BB19_70;
	mov.u64 	%rd247, %rd3;
$L__BB19_32:
	add.s64 	%rd11, %rd247, %rd8;
	sub.s64 	%rd12, %rd96, %rd11;
	setp.lt.u64 	%p25, %rd12, 2048;
	@%p25 bra 	$L__BB19_34;
	add.s64 	%rd122, %rd11, %rd5;
	shl.b64 	%rd123, %rd122, 3;
	add.s64 	%rd124, %rd1, %rd123;
	ld.global.u64 	%rd278, [%rd124];
	ld.global.u64 	%rd277, [%rd124+1024];
	ld.global.u64 	%rd276, [%rd124+2048];
	ld.global.u64 	%rd275, [%rd124+3072];
	ld.global.u64 	%rd274, [%rd124+4096];
	ld.global.u64 	%rd273, [%rd124+5120];
	ld.global.u64 	%rd272, [%rd124+6144];
	ld.global.u64 	%rd271, [%rd124+7168];
	ld.global.u64 	%rd270, [%rd124+8192];
	ld.global.u64 	%rd269, [%rd124+9216];
	ld.global.u64 	%rd268, [%rd124+10240];
	ld.global.u64 	%rd267, [%rd124+11264];
	ld.global.u64 	%rd266, [%rd124+12288];
	ld.global.u64 	%rd265, [%rd124+13312];
	ld.global.u64 	%rd264, [%rd124+14336];
	ld.global.u64 	%rd263, [%rd124+15360];
	bra.uni 	$L__BB19_66;
$L__BB19_34:
	cvt.u32.u64 	%r136, %rd5;
	cvt.u32.u64 	%r37, %rd12;
	setp.ge.s32 	%p26, %r136, %r37;
	add.s64 	%rd105, %rd11, %rd5;
	shl.b64 	%rd106, %rd105, 3;
	add.s64 	%rd29, %rd1, %rd106;
	mov.b64 	%rd278, 9223372036854775807;
	@%p26 bra 	$L__BB19_36;
	ld.global.u64 	%rd278, [%rd29];
$L__BB19_36:
	setp.ge.s32 	%p27, %r8, %r37;
	mov.b64 	%rd277, 9223372036854775807;
	@%p27 bra 	$L__BB19_38;
	ld.global.u64 	%rd277, [%rd29+1024];
$L__BB19_38:
	setp.ge.s32 	%p28, %r9, %r37;
	mov.b64 	%rd276, 9223372036854775807;
	@%p28 bra 	$L__BB19_40;
	ld.global.u64 	%rd276, [%rd29+2048];
$L__BB19_40:
	mov.u32 	%r137, %tid.x;
	add.s32 	%r138, %r137, 384;
	setp.ge.s32 	%p29, %r138, %r37;
	mov.b64 	%rd275, 9223372036854775807;
	@%p29 bra 	$L__BB19_42;
	ld.global.u64 	%rd275, [%rd29+3072];
$L__BB19_42:
	setp.ge.s32 	%p30, %r10, %r37;
	mov.b64 	%rd274, 9223372036854775807;
	@%p30 bra 	$L__BB19_44;
	ld.global.u64 	%rd274, [%rd29+4096];
$L__BB19_44:
	setp.ge.s32 	%p31, %r11, %r37;
	mov.b64 	%rd273, 9223372036854775807;
	@%p31 bra 	$L__BB19_46;
	ld.global.u64 	%rd273, [%rd29+5120];
$L__BB19_46:
	setp.ge.s32 	%p32, %r12, %r37;
	mov.b64 	%rd272, 9223372036854775807;
	@%p32 bra 	$L__BB19_48;
	ld.global.u64 	%rd272, [%rd29+6144];
$L__BB19_48:
	add.s32 	%r140, %r137, 896;
	setp.ge.s32 	%p33, %r140, %r37;
	mov.b64 	%rd271, 9223372036854775807;
	@%p33 bra 	$L__BB19_50;
	ld.global.u64 	%rd271, [%rd29+7168];
$L__BB19_50:
	or.b32  	%r142, %r137, 1024;
	setp.ge.s32 	%p34, %r142, %r37;
	mov.b64 	%rd270, 9223372036854775807;
	@%p34 bra 	$L__BB19_52;
	ld.global.u64 	%rd270, [%rd29+8192];
$L__BB19_52:
	add.s32 	%r144, %r137, 1152;
	setp.ge.s32 	%p35, %r144, %r37;
	mov.b64 	%rd269, 9223372036854775807;
	@%p35 bra 	$L__BB19_54;
	ld.global.u64 	%rd269, [%rd29+9216];
$L__BB19_54:
	add.s32 	%r146, %r137, 1280;
	setp.ge.s32 	%p36, %r146, %r37;
	mov.b64 	%rd268, 9223372036854775807;
	@%p36 bra 	$L__BB19_56;
	ld.global.u64 	%rd268, [%rd29+10240];
$L__BB19_56:
	add.s32 	%r148, %r137, 1408;
	setp.ge.s32 	%p37, %r148, %r37;
	mov.b64 	%rd267, 9223372036854775807;
	@%p37 bra 	$L__BB19_58;
	ld.global.u64 	%rd267, [%rd29+11264];
$L__BB19_58:
	add.s32 	%r150, %r137, 1536;
	setp.ge.s32 	%p38, %r150, %r37;
	mov.b64 	%rd266, 9223372036854775807;
	@%p38 bra 	$L__BB19_60;
	ld.global.u64 	%rd266, [%rd29+12288];
$L__BB19_60:
	add.s32 	%r152, %r137, 1664;
	setp.ge.s32 	%p39, %r152, %r37;
	mov.b64 	%rd265, 9223372036854775807;
	@%p39 bra 	$L__BB19_62;
	ld.global.u64 	%rd265, [%rd29+13312];
$L__BB19_62:
	add.s32 	%r154, %r137, 1792;
	setp.ge.s32 	%p40, %r154, %r37;
	mov.b64 	%rd264, 9223372036854775807;
	@%p40 bra 	$L__BB19_64;
	ld.global.u64 	%rd264, [%rd29+14336];
$L__BB19_64:
	setp.ge.s32 	%p41, %r13, %r37;
	mov.b64 	%rd263, 9223372036854775807;
	@%p41 bra 	$L__BB19_66;
	ld.global.u64 	%rd263, [%rd29+15360];
$L__BB19_66:
	setp.le.s32 	%p42, %r94, %r93;
	@%p42 bra 	$L__BB19_69;
	xor.b64  	%rd77, %rd263, -9223372036854775808;
	xor.b64  	%rd78, %rd264, -9223372036854775808;
	xor.b64  	%rd79, %rd265, -9223372036854775808;
	xor.b64  	%rd80, %rd266, -9223372036854775808;
	xor.b64  	%rd81, %rd267, -9223372036854775808;
	xor.b64  	%rd82, %rd268, -9223372036854775808;
	xor.b64  	%rd83, %rd269, -9223372036854775808;
	xor.b64  	%rd84, %rd270, -9223372036854775808;
	xor.b64  	%rd85, %rd271, -9223372036854775808;
	xor.b64  	%rd86, %rd272, -9223372036854775808;
	xor.b64  	%rd87, %rd273, -9223372036854775808;
	xor.b64  	%rd88, %rd274, -9223372036854775808;
	xor.b64  	%rd89, %rd275, -9223372036854775808;
	xor.b64  	%rd90, %rd276, -9223372036854775808;
	xor.b64  	%rd91, %rd277, -9223372036854775808;
	xor.b64  	%rd92, %rd278, -9223372036854775808;
	mov.b32 	%r352, 0;
	mov.u32 	%r353, %r93;
$L__BB19_68:
	sub.s32 	%r156, %r94, %r353;
	shl.b32 	%r157, %r352, 10;
	mov.u32 	%r158, _ZZN3cub18CUB_300001_SM_10006detail10radix_sort30DeviceRadixSortHistogramKernelINS1_5radix10policy_hubIllyE10Policy1000ELNS0_9SortOrderE0ElyNS1_21identity_decomposer_tEEEvPT2_PKT1_SA_iiT3_E12temp_storage;
	add.s32 	%r159, %r158, %r157;
	min.s32 	%r160, %r156, 8;
	mov.b32 	%r161, -1;
	shl.b32 	%r162, %r161, %r160;
	not.b32 	%r163, %r162;
	shr.u64 	%rd125, %rd92, %r353;
	cvt.u32.u64 	%r164, %rd125;
	and.b32  	%r165, %r164, %r163;
	shl.b32 	%r166, %r165, 2;
	add.s32 	%r167, %r159, %r166;
	atom.shared.add.u32 	%r168, [%r167], 1;
	shr.u64 	%rd126, %rd91, %r353;
	cvt.u32.u64 	%r169, %rd126;
	and.b32  	%r170, %r169, %r163;
	shl.b32 	%r171, %r170, 2;
	add.s32 	%r172, %r159, %r171;
	atom.shared.add.u32 	%r173, [%r172], 1;
	shr.u64 	%rd127, %rd90, %r353;
	cvt.u32.u64 	%r174, %rd127;
	and.b32  	%r175, %r174, %r163;
	shl.b32 	%r176, %r175, 2;
	add.s32 	%r177, %r159, %r176;
	atom.shared.add.u32 	%r178, [%r177], 1;
	shr.u64 	%rd128, %rd89, %r353;
	cvt.u32.u64 	%r179, %rd128;
	and.b32  	%r180, %r179, %r163;
	shl.b32 	%r181, %r180, 2;
	add.s32 	%r182, %r159, %r181;
	atom.shared.add.u32 	%r183, [%r182], 1;
	shr.u64 	%rd129, %rd88, %r353;
	cvt.u32.u64 	%r184, %rd129;
	and.b32  	%r185, %r184, %r163;
	shl.b32 	%r186, %r185, 2;
	add.s32 	%r187, %r159, %r186;
	atom.shared.add.u32 	%r188, [%r187], 1;
	shr.u64 	%rd130, %rd87, %r353;
	cvt.u32.u64 	%r189, %rd130;
	and.b32  	%r190, %r189, %r163;
	shl.b32 	%r191, %r190, 2;
	add.s32 	%r192, %r159, %r191;
	atom.shared.add.u32 	%r193, [%r192], 1;
	shr.u64 	%rd131, %rd86, %r353;
	cvt.u32.u64 	%r194, %rd131;
	and.b32  	%r195, %r194, %r163;
	shl.b32 	%r196, %r195, 2;
	add.s32 	%r197, %r159, %r196;
	atom.shared.add.u32 	%r198, [%r197], 1;
	shr.u64 	%rd132, %rd85, %r353;
	cvt.u32.u64 	%r199, %rd132;
	and.b32  	%r200, %r199, %r163;
	shl.b32 	%r201, %r200, 2;
	add.s32 	%r202, %r159, %r201;
	atom.shared.add.u32 	%r203, [%r202], 1;
	shr.u64 	%rd133, %rd84, %r353;
	cvt.u32.u64 	%r204, %rd133;
	and.b32  	%r205, %r204, %r163;
	shl.b32 	%r206, %r205, 2;
	add.s32 	%r207, %r159, %r206;
	atom.shared.add.u32 	%r208, [%r207], 1;
	shr.u64 	%rd134, %rd83, %r353;
	cvt.u32.u64 	%r209, %rd134;
	and.b32  	%r210, %r209, %r163;
	shl.b32 	%r211, %r210, 2;
	add.s32 	%r212, %r159, %r211;
	atom.shared.add.u32 	%r213, [%r212], 1;
	shr.u64 	%rd135, %rd82, %r353;
	cvt.u32.u64 	%r214, %rd135;
	and.b32  	%r215, %r214, %r163;
	shl.b32 	%r216, %r215, 2;
	add.s32 	%r217, %r159, %r216;
	atom.shared.add.u32 	%r218, [%r217], 1;
	shr.u64 	%rd136, %rd81, %r353;
	cvt.u32.u64 	%r219, %rd136;
	and.b32  	%r220, %r219, %r163;
	shl.b32 	%r221, %r220, 2;
	add.s32 	%r222, %r159, %r221;
	atom.shared.add.u32 	%r223, [%r222], 1;
	shr.u64 	%rd137, %rd80, %r353;
	cvt.u32.u64 	%r224, %rd137;
	and.b32  	%r225, %r224, %r163;
	shl.b32 	%r226, %r225, 2;
	add.s32 	%r227, %r159, %r226;
	atom.shared.add.u32 	%r228, [%r227], 1;
	shr.u64 	%rd138, %rd79, %r353;
	cvt.u32.u64 	%r229, %rd138;
	and.b32  	%r230, %r229, %r163;
	shl.b32 	%r231, %r230, 2;
	add.s32 	%r232, %r159, %r231;
	atom.shared.add.u32 	%r233, [%r232], 1;
	shr.u64 	%rd139, %rd78, %r353;
	cvt.u32.u64 	%r234, %rd139;
	and.b32  	%r235, %r234, %r163;
	shl.b32 	%r236, %r235, 2;
	add.s32 	%r237, %r159, %r236;
	atom.shared.add.u32 	%r238, [%r237], 1;
	shr.u64 	%rd140, %rd77, %r353;
	cvt.u32.u64 	%r239, %rd140;
	and.b32  	%r240, %r239, %r163;
	shl.b32 	%r241, %r240, 2;
	add.s32 	%r242, %r159, %r241;
	atom.shared.add.u32 	%r243, [%r242], 1;
	add.s32 	%r353, %r353, 8;
	add.s32 	%r352, %r352, 1;
	setp.lt.s32 	%p43, %r353, %r94;
	@%p43 bra 	$L__BB19_68;
$L__BB19_69:
	add.s64 	%rd247, %rd247, %rd4;
	setp.lt.u64 	%p44, %rd247, %rd9;
	@%p44 bra 	$L__BB19_32;
$L__BB19_70:
	bar.sync 	0;
	@%p1 bra 	$L__BB19_152;
	setp.lt.u32 	%p45, %r1, 7;
	mov.b32 	%r356, 0;
	@%p45 bra 	$L__BB19_90;
	mov.b32 	%r354, 0;
$L__BB19_73:
	.pragma "nounroll";
	shl.b32 	%r246, %r354, 10;
	add.s32 	%r43, %r6, %r246;
	ld.shared.u32 	%r44, [%r43];
	setp.eq.s32 	%p46, %r44, 0;
	@%p46 bra 	$L__BB19_75;
	cvt.u32.u64 	%r247, %rd5;
	shl.b32 	%r248, %r354, 8;
	add.s32 	%r249, %r248, %r247;
	mul.wide.u32 	%rd141, %r249, 8;
	add.s64 	%rd142, %rd2, %rd141;
	cvt.u64.u32 	%rd143, %r44;
	atom.global.add.u64 	%rd144, [%rd142], %rd143;
$L__BB19_75:
	ld.shared.u32 	%r45, [%r43+1024];
	setp.eq.s32 	%p47, %r45, 0;
	@%p47 bra 	$L__BB19_77;
	cvt.u32.u64 	%r250, %rd5;
	shl.b32 	%r251, %r354, 8;
	add.s32 	%r252, %r251, %r250;
	add.s32 	%r253, %r252, 256;
	mul.wide.u32 	%rd145, %r253, 8;
	add.s64 	%rd146, %rd2, %rd145;
	cvt.u64.u32 	%rd147, %r45;
	atom.global.add.u64 	%rd148, [%rd146], %rd147;
$L__BB19_77:
	ld.shared.u32 	%r46, [%r43+2048];
	setp.eq.s32 	%p48, %r46, 0;
	@%p48 bra 	$L__BB19_79;
	cvt.u32.u64 	%r254, %rd5;
	shl.b32 	%r255, %r354, 8;
	add.s32 	%r256, %r255, %r254;
	add.s32 	%r257, %r256, 512;
	mul.wide.u32 	%rd149, %r257, 8;
	add.s64 	%rd150, %rd2, %rd149;
	cvt.u64.u32 	%rd151, %r46;
	atom.global.add.u64 	%rd152, [%rd150], %rd151;
$L__BB19_79:
	ld.shared.u32 	%r47, [%r43+3072];
	setp.eq.s32 	%p49, %r47, 0;
	@%p49 bra 	$L__BB19_81;
	cvt.u32.u64 	%r258, %rd5;
	shl.b32 	%r259, %r354, 8;
	add.s32 	%r260, %r259, %r258;
	add.s32 	%r261, %r260, 768;
	mul.wide.u32 	%rd153, %r261, 8;
	add.s64 	%rd154, %rd2, %rd153;
	cvt.u64.u32 	%rd155, %r47;
	atom.global.add.u64 	%rd156, [%rd154], %rd155;
$L__BB19_81:
	ld.shared.u32 	%r48, [%r43+4096];
	setp.eq.s32 	%p50, %r48, 0;
	@%p50 bra 	$L__BB19_83;
	cvt.u32.u64 	%r262, %rd5;
	shl.b32 	%r263, %r354, 8;
	add.s32 	%r264, %r263, %r262;
	add.s32 	%r265, %r264, 1024;
	mul.wide.u32 	%rd157, %r265, 8;
	add.s64 	%rd158, %rd2, %rd157;
	cvt.u64.u32 	%rd159, %r48;
	atom.global.add.u64 	%rd160, [%rd158], %rd159;
$L__BB19_83:
	ld.shared.u32 	%r49, [%r43+5120];
	setp.eq.s32 	%p51, %r49, 0;
	@%p51 bra 	$L__BB19_85;
	cvt.u32.u64 	%r266, %rd5;
	shl.b32 	%r267, %r354, 8;
	add.s32 	%r268, %r267, %r266;
	add.s32 	%r269, %r268, 1280;
	mul.wide.u32 	%rd161, %r269, 8;
	add.s64 	%rd162, %rd2, %rd161;
	cvt.u64.u32 	%rd163, %r49;
	atom.global.add.u64 	%rd164, [%rd162], %rd163;
$L__BB19_85:
	ld.shared.u32 	%r50, [%r43+6144];
	setp.eq.s32 	%p52, %r50, 0;
	@%p52 bra 	$L__BB19_87;
	cvt.u32.u64 	%r270, %rd5;
	shl.b32 	%r271, %r354, 8;
	add.s32 	%r272, %r271, %r270;
	add.s32 	%r273, %r272, 1536;
	mul.wide.u32 	%rd165, %r273, 8;
	add.s64 	%rd166, %rd2, %rd165;
	cvt.u64.u32 	%rd167, %r50;
	atom.global.add.u64 	%rd168, [%rd166], %rd167;
$L__BB19_87:
	ld.shared.u32 	%r51, [%r43+7168];
	setp.eq.s32 	%p53, %r51, 0;
	@%p53 bra 	$L__BB19_89;
	cvt.u32.u64 	%r274, %rd5;
	shl.b32 	%r275, %r354, 8;
	add.s32 	%r276, %r275, %r274;
	add.s32 	%r277, %r276, 1792;
	mul.wide.u32 	%rd169, %r277, 8;
	add.s64 	%rd170, %rd2, %rd169;
	cvt.u64.u32 	%rd171, %r51;
	atom.global.add.u64 	%rd172, [%rd170], %rd171;
$L__BB19_89:
	add.s32 	%r354, %r354, 8;
	setp.ne.s32 	%p54, %r354, %r14;
	mov.u32 	%r356, %r14;
	@%p54 bra 	$L__BB19_73;
$L__BB19_90:
	add.s32 	%r54, %r5, -1;
	setp.eq.s32 	%p55, %r3, 0;
	@%p55 bra 	$L__BB19_111;
	setp.lt.u32 	%p56, %r4, 3;
	@%p56 bra 	$L__BB19_101;
	shl.b32 	%r278, %r356, 10;
	add.s32 	%r55, %r6, %r278;
	ld.shared.u32 	%r56, [%r55];
	setp.eq.s32 	%p57, %r56, 0;
	@%p57 bra 	$L__BB19_94;
	cvt.u32.u64 	%r279, %rd5;
	shl.b32 	%r280, %r356, 8;
	add.s32 	%r281, %r280, %r279;
	mul.wide.u32 	%rd173, %r281, 8;
	add.s64 	%rd174, %rd2, %rd173;
	cvt.u64.u32 	%rd175, %r56;
	atom.global.add.u64 	%rd176, [%rd174], %rd175;
$L__BB19_94:
	ld.shared.u32 	%r57, [%r55+1024];
	setp.eq.s32 	%p58, %r57, 0;
	@%p58 bra 	$L__BB19_96;
	cvt.u32.u64 	%r282, %rd5;
	shl.b32 	%r283, %r356, 8;
	add.s32 	%r284, %r283, %r282;
	add.s32 	%r285, %r284, 256;
	mul.wide.u32 	%rd177, %r285, 8;
	add.s64 	%rd178, %rd2, %rd177;
	cvt.u64.u32 	%rd179, %r57;
	atom.global.add.u64 	%rd180, [%rd178], %rd179;
$L__BB19_96:
	ld.shared.u32 	%r58, [%r55+2048];
	setp.eq.s32 	%p59, %r58, 0;
	@%p59 bra 	$L__BB19_98;
	cvt.u32.u64 	%r286, %rd5;
	shl.b32 	%r287, %r356, 8;
	add.s32 	%r288, %r287, %r286;
	add.s32 	%r289, %r288, 512;
	mul.wide.u32 	%rd181, %r289, 8;
	add.s64 	%rd182, %rd2, %rd181;
	cvt.u64.u32 	%rd183, %r58;
	atom.global.add.u64 	%rd184, [%rd182], %rd183;
$L__BB19_98:
	ld.shared.u32 	%r59, [%r55+3072];
	setp.eq.s32 	%p60, %r59, 0;
	@%p60 bra 	$L__BB19_100;
	cvt.u32.u64 	%r290, %rd5;
	shl.b32 	%r291, %r356, 8;
	add.s32 	%r292, %r291, %r290;
	add.s32 	%r293, %r292, 768;
	mul.wide.u32 	%rd185, %r293, 8;
	add.s64 	%rd186, %rd2, %rd185;
	cvt.u64.u32 	%rd187, %r59;
	atom.global.add.u64 	%rd188, [%rd186], %rd187;
$L__BB19_100:
	add.s32 	%r356, %r356, 4;
$L__BB19_101:
	setp.eq.s32 	%p61, %r5, 0;
	@%p61 bra 	$L__BB19_111;
	setp.eq.s32 	%p62, %r54, 0;
	@%p62 bra 	$L__BB19_108;
	shl.b32 	%r294, %r356, 10;
	add.s32 	%r62, %r6, %r294;
	ld.shared.u32 	%r63, [%r62];
	setp.eq.s32 	%p63, %r63, 0;
	@%p63 bra 	$L__BB19_105;
	cvt.u32.u64 	%r295, %rd5;
	shl.b32 	%r296, %r356, 8;
	add.s32 	%r297, %r296, %r295;
	mul.wide.u32 	%rd189, %r297, 8;
	add.s64 	%rd190, %rd2, %rd189;
	cvt.u64.u32 	%rd191, %r63;
	atom.global.add.u64 	%rd192, [%rd190], %rd191;
$L__BB19_105:
	ld.shared.u32 	%r64, [%r62+1024];
	setp.eq.s32 	%p64, %r64, 0;
	@%p64 bra 	$L__BB19_107;
	cvt.u32.u64 	%r298, %rd5;
	shl.b32 	%r299, %r356, 8;
	add.s32 	%r300, %r299, %r298;
	add.s32 	%r301, %r300, 256;
	mul.wide.u32 	%rd193, %r301, 8;
	add.s64 	%rd194, %rd2, %rd193;
	cvt.u64.u32 	%rd195, %r64;
	atom.global.add.u64 	%rd196, [%rd194], %rd195;
$L__BB19_107:
	add.s32 	%r356, %r356, 2;
$L__BB19_108:
	setp.eq.s32 	%p65, %r15, 0;
	@%p65 bra 	$L__BB19_111;
	shl.b32 	%r302, %r356, 10;
	add.s32 	%r303, %r6, %r302;
	ld.shared.u32 	%r67, [%r303];
	setp.eq.s32 	%p66, %r67, 0;
	@%p66 bra 	$L__BB19_111;
	cvt.u32.u64 	%r304, %rd5;
	shl.b32 	%r305, %r356, 8;
	add.s32 	%r306, %r305, %r304;
	mul.wide.u32 	%rd197, %r306, 8;
	add.s64 	%rd198, %rd2, %rd197;
	cvt.u64.u32 	%rd199, %r67;
	atom.global.add.u64 	%rd200, [%rd198], %rd199;
$L__BB19_111:
	cvt.u32.u64 	%r307, %rd5;
	setp.gt.u32 	%p67, %r307, 127;
	@%p67 bra 	$L__BB19_152;
	setp.lt.u32 	%p68, %r1, 7;
	mov.b32 	%r360, 0;
	@%p68 bra 	$L__BB19_131;
	mov.b32 	%r358, 0;
$L__BB19_114:
	.pragma "nounroll";
	shl.b32 	%r311, %r358, 10;
	add.s32 	%r69, %r6, %r311;
	ld.shared.u32 	%r70, [%r69+512];
	setp.eq.s32 	%p69, %r70, 0;
	shl.b32 	%r312, %r358, 8;
	add.s32 	%r313, %r312, %r307;
	mul.wide.u32 	%rd201, %r313, 8;
	add.s64 	%rd94, %rd2, %rd201;
	@%p69 bra 	$L__BB19_116;
	cvt.u64.u32 	%rd202, %r70;
	atom.global.add.u64 	%rd203, [%rd94+1024], %rd202;
$L__BB19_116:
	ld.shared.u32 	%r71, [%r69+1536];
	setp.eq.s32 	%p70, %r71, 0;
	@%p70 bra 	$L__BB19_118;
	cvt.u64.u32 	%rd204, %r71;
	atom.global.add.u64 	%rd205, [%rd94+3072], %rd204;
$L__BB19_118:
	ld.shared.u32 	%r72, [%r69+2560];
	setp.eq.s32 	%p71, %r72, 0;
	@%p71 bra 	$L__BB19_120;
	cvt.u64.u32 	%rd206, %r72;
	atom.global.add.u64 	%rd207, [%rd94+5120], %rd206;
$L__BB19_120:
	ld.shared.u32 	%r73, [%r69+3584];
	setp.eq.s32 	%p72, %r73, 0;
	@%p72 bra 	$L__BB19_122;
	cvt.u64.u32 	%rd208, %r73;
	atom.global.add.u64 	%rd209, [%rd94+7168], %rd208;
$L__BB19_122:
	ld.shared.u32 	%r74, [%r69+4608];
	setp.eq.s32 	%p73, %r74, 0;
	@%p73 bra 	$L__BB19_124;
	cvt.u64.u32 	%rd210, %r74;
	atom.global.add.u64 	%rd211, [%rd94+9216], %rd210;
$L__BB19_124:
	ld.shared.u32 	%r75, [%r69+5632];
	setp.eq.s32 	%p74, %r75, 0;
	@%p74 bra 	$L__BB19_126;
	cvt.u64.u32 	%rd212, %r75;
	atom.global.add.u64 	%rd213, [%rd94+11264], %rd212;
$L__BB19_126:
	ld.shared.u32 	%r76, [%r69+6656];
	setp.eq.s32 	%p75, %r76, 0;
	@%p75 bra 	$L__BB19_128;
	cvt.u64.u32 	%rd214, %r76;
	atom.global.add.u64 	%rd215, [%rd94+13312], %rd214;
$L__BB19_128:
	ld.shared.u32 	%r77, [%r69+7680];
	setp.eq.s32 	%p76, %r77, 0;
	@%p76 bra 	$L__BB19_130;
	cvt.u64.u32 	%rd216, %r77;
	atom.global.add.u64 	%rd217, [%rd94+15360], %rd216;
$L__BB19_130:
	add.s32 	%r358, %r358, 8;
	setp.ne.s32 	%p77, %r358, %r14;
	mov.u32 	%r360, %r14;
	@%p77 bra 	$L__BB19_114;
$L__BB19_131:
	setp.eq.s32 	%p78, %r3, 0;
	@%p78 bra 	$L__BB19_152;
	setp.lt.u32 	%p79, %r4, 3;
	@%p79 bra 	$L__BB19_142;
	shl.b32 	%r314, %r360, 10;
	add.s32 	%r80, %r6, %r314;
	ld.shared.u32 	%r81, [%r80+512];
	setp.eq.s32 	%p80, %r81, 0;
	@%p80 bra 	$L__BB19_135;
	shl.b32 	%r316, %r360, 8;
	add.s32 	%r317, %r316, %r307;
	mul.wide.u32 	%rd218, %r317, 8;
	add.s64 	%rd219, %rd2, %rd218;
	cvt.u64.u32 	%rd220, %r81;
	atom.global.add.u64 	%rd221, [%rd219+1024], %rd220;
$L__BB19_135:
	ld.shared.u32 	%r82, [%r80+1536];
	setp.eq.s32 	%p81, %r82, 0;
	@%p81 bra 	$L__BB19_137;
	shl.b32 	%r319, %r360, 8;
	add.s32 	%r320, %r319, %r307;
	add.s32 	%r321, %r320, 256;
	mul.wide.u32 	%rd222, %r321, 8;
	add.s64 	%rd223, %rd2, %rd222;
	cvt.u64.u32 	%rd224, %r82;
	atom.global.add.u64 	%rd225, [%rd223+1024], %rd224;
$L__BB19_137:
	ld.shared.u32 	%r83, [%r80+2560];
	setp.eq.s32 	%p82, %r83, 0;
	@%p82 bra 	$L__BB19_139;
	shl.b32 	%r323, %r360, 8;
	add.s32 	%r324, %r323, %r307;
	add.s32 	%r325, %r324, 512;
	mul.wide.u32 	%rd226, %r325, 8;
	add.s64 	%rd227, %rd2, %rd226;
	cvt.u64.u32 	%rd228, %r83;
	atom.global.add.u64 	%rd229, [%rd227+1024], %rd228;
$L__BB19_139:
	ld.shared.u32 	%r84, [%r80+3584];
	setp.eq.s32 	%p83, %r84, 0;
	@%p83 bra 	$L__BB19_141;
	shl.b32 	%r327, %r360, 8;
	add.s32 	%r328, %r327, %r307;
	add.s32 	%r329, %r328, 768;
	mul.wide.u32 	%rd230, %r329, 8;
	add.s64 	%rd231, %rd2, %rd230;
	cvt.u64.u32 	%rd232, %r84;
	atom.global.add.u64 	%rd233, [%rd231+1024], %rd232;
$L__BB19_141:
	add.s32 	%r360, %r360, 4;
$L__BB19_142:
	setp.eq.s32 	%p84, %r5, 0;
	@%p84 bra 	$L__BB19_152;
	setp.eq.s32 	%p85, %r54, 0;
	@%p85 bra 	$L__BB19_149;
	shl.b32 	%r330, %r360, 10;
	add.s32 	%r87, %r6, %r330;
	ld.shared.u32 	%r88, [%r87+512];
	setp.eq.s32 	%p86, %r88, 0;
	@%p86 bra 	$L__BB19_146;
	shl.b32 	%r332, %r360, 8;
	add.s32 	%r333, %r332, %r307;
	mul.wide.u32 	%rd234, %r333, 8;
	add.s64 	%rd235, %rd2, %rd234;
	cvt.u64.u32 	%rd236, %r88;
	atom.global.add.u64 	%rd237, [%rd235+1024], %rd236;
$L__BB19_146:
	ld.shared.u32 	%r89, [%r87+1536];
	setp.eq.s32 	%p87, %r89, 0;
	@%p87 bra 	$L__BB19_148;
	shl.b32 	%r335, %r360, 8;
	add.s32 	%r336, %r335, %r307;
	add.s32 	%r337, %r336, 256;
	mul.wide.u32 	%rd238, %r337, 8;
	add.s64 	%rd239, %rd2, %rd238;
	cvt.u64.u32 	%rd240, %r89;
	atom.global.add.u64 	%rd241, [%rd239+1024], %rd240;
$L__BB19_148:
	add.s32 	%r360, %r360, 2;
$L__BB19_149:
	setp.eq.s32 	%p88, %r15, 0;
	@%p88 bra 	$L__BB19_152;
	shl.b32 	%r338, %r360, 10;
	add.s32 	%r339, %r6, %r338;
	ld.shared.u32 	%r92, [%r339+512];
	setp.eq.s32 	%p89, %r92, 0;
	@%p89 bra 	$L__BB19_152;
	shl.b32 	%r341, %r360, 8;
	add.s32 	%r342, %r341, %r307;
	mul.wide.u32 	%rd242, %r342, 8;
	add.s64 	%rd243, %rd2, %rd242;
	cvt.u64.u32 	%rd244, %r92;
	atom.global.add.u64 	%rd245, [%rd243+1024], %rd244;
$L__BB19_152:
	bar.sync 	0;
	add.s64 	%rd246, %rd246, 1;
	setp.ne.s64 	%p90, %rd246, %rd6;
	@%p90 bra 	$L__BB19_2;
$L__BB19_153:
	ret;

}
	// .globl	_ZN3cub18CUB_300001_SM_10006detail10radix_sort33DeviceRadixSortExclusiveSumKernelINS1_5radix10policy_hubIllyE10Policy1000EyEEvPT0_
.visible .entry _ZN3cub18CUB_300001_SM_10006detail10radix_sort33DeviceRadixSortExclusiveSumKernelINS1_5radix10policy_hubIllyE10Policy1000EyEEvPT0_(
	.param .u64 .ptr .align 1 _ZN3cub18CUB_300001_SM_10006detail10radix_sort33DeviceRadixSortExclusiveSumKernelINS1_5radix10policy_hubIllyE10Policy1000EyEEvPT0__param_0
)
{
	.reg .pred 	%p<4>;
	.reg .b32 	%r<28>;
	.reg .b64 	%rd<54>;
	// demoted variable
	.shared .align 16 .b8 _ZZN3cub18CUB_300001_SM_10006detail10radix_sort33DeviceRadixSortExclusiveSumKernelINS1_5radix10policy_hubIllyE10Policy1000EyEEvPT0_E12temp_storage[2336];
	ld.param.u64 	%rd5, [_ZN3cub18CUB_300001_SM_10006detail10radix_sort33DeviceRadixSortExclusiveSumKernelINS1_5radix10policy_hubIllyE10Policy1000EyEEvPT0__param_0];
	cvta.to.global.u64 	%rd6, %rd5;
	mov.u32 	%r3, %ctaid.x;
	shl.b32 	%r4, %r3, 8;
	mov.u32 	%r1, %tid.x;
	setp.gt.u32 	%p1, %r1, 255;
	add.s32 	%r5, %r4, %r1;
	mul.wide.s32 	%rd7, %r5, 8;
	add.s64 	%rd1, %rd6, %rd7;
	@%p1 bra 	$L__BB20_2;
	ld.global.u64 	%rd53, [%rd1];
$L__BB20_2:
	shr.u32 	%r6, %r1, 3;
	add.s32 	%r7, %r6, %r1;
	shl.b32 	%r8, %r7, 3;
	mov.u32 	%r9, _ZZN3cub18CUB_300001_SM_10006detail10radix_sort33DeviceRadixSortExclusiveSumKernelINS1_5radix10policy_hubIllyE10Policy1000EyEEvPT0_E12temp_storage;
	add.s32 	%r10, %r9, %r8;
	add.s32 	%r2, %r10, 16;
	st.shared.u64 	[%r10+16], %rd53;
	bar.sync 	0;
	setp.gt.u32 	%p2, %r1, 31;
	@%p2 bra 	$L__BB20_4;
	mad.lo.s32 	%r27, %r1, 72, %r9;
	ld.shared.u64 	%rd23, [%r27+16];
	ld.shared.u64 	%rd24, [%r27+24];
	ld.shared.u64 	%rd25, [%r27+32];
	ld.shared.u64 	%rd26, [%r27+40];
	ld.shared.u64 	%rd27, [%r27+48];
	ld.shared.u64 	%rd28, [%r27+56];
	ld.shared.u64 	%rd29, [%r27+64];
	ld.shared.u64 	%rd30, [%r27+72];
	add.s64 	%rd31, %rd24, %rd23;
	add.s64 	%rd32, %rd31, %rd25;
	add.s64 	%rd33, %rd32, %rd26;
	add.s64 	%rd34, %rd33, %rd27;
	add.s64 	%rd35, %rd34, %rd28;
	add.s64 	%rd36, %rd35, %rd29;
	add.s64 	%rd10, %rd36, %rd30;
	mov.b32 	%r11, 1;
	mov.b32 	%r24, 0;
	mov.b32 	%r25, -1;
	// begin inline asm
	{  .reg .u64 r0;  .reg .u32 lo;  .reg .u32 hi;  .reg .pred p;  mov.b64 {lo, hi}, %rd10;  shfl.sync.up.b32 lo|p, lo, %r11, %r24, %r25;  shfl.sync.up.b32 hi|p, hi, %r11, %r24, %r25;  mov.b64 r0, {lo, hi};  @p add.u64 r0, r0, %rd10;  mov.u64 %rd8, r0;}
	// end inline asm
	mov.b32 	%r14, 2;
	// begin inline asm
	{  .reg .u64 r0;  .reg .u32 lo;  .reg .u32 hi;  .reg .pred p;  mov.b64 {lo, hi}, %rd8;  shfl.sync.up.b32 lo|p, lo, %r14, %r24, %r25;  shfl.sync.up.b32 hi|p, hi, %r14, %r24, %r25;  mov.b64 r0, {lo, hi};  @p add.u64 r0, r0, %rd8;  mov.u64 %rd11, r0;}
	// end inline asm
	mov.b32 	%r17, 4;
	// begin inline asm
	{  .reg .u64 r0;  .reg .u32 lo;  .reg .u32 hi;  .reg .pred p;  mov.b64 {lo, hi}, %rd11;  shfl.sync.up.b32 lo|p, lo, %r17, %r24, %r25;  shfl.sync.up.b32 hi|p, hi, %r17, %r24, %r25;  mov.b64 r0, {lo, hi};  @p add.u64 r0, r0, %rd11;  mov.u64 %rd14, r0;}
	// end inline asm
	mov.b32 	%r20, 8;
	// begin inline asm
	{  .reg .u64 r0;  .reg .u32 lo;  .reg .u32 hi;  .reg .pred p;  mov.b64 {lo, hi}, %rd14;  shfl.sync.up.b32 lo|p, lo, %r20, %r24, %r25;  shfl.sync.up.b32 hi|p, hi, %r20, %r24, %r25;  mov.b64 r0, {lo, hi};  @p add.u64 r0, r0, %rd14;  mov.u64 %rd17, r0;}
	// end inline asm
	mov.b32 	%r23, 16;
	// begin inline asm
	{  .reg .u64 r0;  .reg .u32 lo;  .reg .u32 hi;  .reg .pred p;  mov.b64 {lo, hi}, %rd17;  shfl.sync.up.b32 lo|p, lo, %r23, %r24, %r25;  shfl.sync.up.b32 hi|p, hi, %r23, %r24, %r25;  mov.b64 r0, {lo, hi};  @p add.u64 r0, r0, %rd17;  mov.u64 %rd20, r0;}
	// end inline asm
	sub.s64 	%rd37, %rd20, %rd10;
	ld.shared.u64 	%rd38, [%r27+16];
	ld.shared.u64 	%rd39, [%r27+24];
	ld.shared.u64 	%rd40, [%r27+32];
	ld.shared.u64 	%rd41, [%r27+40];
	ld.shared.u64 	%rd42, [%r27+48];
	ld.shared.u64 	%rd43, [%r27+56];
	ld.shared.u64 	%rd44, [%r27+64];
	add.s64 	%rd45, %rd38, %rd37;
	add.s64 	%rd46, %rd39, %rd45;
	add.s64 	%rd47, %rd40, %rd46;
	add.s64 	%rd48, %rd41, %rd47;
	add.s64 	%rd49, %rd42, %rd48;
	add.s64 	%rd50, %rd43, %rd49;
	add.s64 	%rd51, %rd44, %rd50;
	st.shared.u64 	[%r27+16], %rd37;
	st.shared.u64 	[%r27+24], %rd45;
	st.shared.u64 	[%r27+32], %rd46;
	st.shared.u64 	[%r27+40], %rd47;
	st.shared.u64 	[%r27+48], %rd48;
	st.shared.u64 	[%r27+56], %rd49;
	st.shared.u64 	[%r27+64], %rd50;
	st.shared.u64 	[%r27+72], %rd51;
$L__BB20_4:
	setp.gt.u32 	%p3, %r1, 255;
	bar.sync 	0;
	@%p3 bra 	$L__BB20_6;
	ld.shared.u64 	%rd52, [%r2];
	st.global.u64 	[%rd1], %rd52;
$L__BB20_6:
	ret;

}
	// .globl	_ZN3cub18CUB_300001_SM_10006detail10radix_sort29DeviceRadixSortOnesweepKernelINS1_5radix10policy_hubIllyE10Policy1000ELNS0_9SortOrderE0EllyiiNS1_21identity_decomposer_tEEEvPT5_SB_PT3_PKSC_PT1_PKSG_PT2_PKSK_T4_iiT6_
.visible .entry _ZN3cub18CUB_300001_SM_10006detail10radix_sort29DeviceRadixSortOnesweepKernelINS1_5radix10policy_hubIllyE10Policy1000ELNS0_9SortOrderE0EllyiiNS1_21identity_decomposer_tEEEvPT5_SB_PT3_PKSC_PT1_PKSG_PT2_PKSK_T4_iiT6_(
	.param .u64 .ptr .align 1 _ZN3cub18CUB_300001_SM_10006detail10radix_sort29DeviceRadixSortOnesweepKernelINS1_5radix10policy_hubIllyE10Policy1000ELNS0_9SortOrderE0EllyiiNS1_21identity_decomposer_tEEEvPT5_SB_PT3_PKSC_PT1_PKSG_PT2_PKSK_T4_iiT6__param_0,
	.param .u64 .ptr .align 1 _ZN3cub18CUB_300001_SM_10006detail10radix_sort29DeviceRadixSortOnesweepKernelINS1_5radix10policy_hubIllyE10Policy1000ELNS0_9SortOrderE0EllyiiNS1_21identity_decomposer_tEEEvPT5_SB_PT3_PKSC_PT1_PKSG_PT2_PKSK_T4_iiT6__param_1,
	.param .u64 .ptr .align 1 _ZN3cub18CUB_300001_SM_10006detail10radix_sort29DeviceRadixSortOnesweepKernelINS1_5radix10policy_hubIllyE10Policy1000ELNS0_9SortOrderE0EllyiiNS1_21identity_decomposer_tEEEvPT5_SB_PT3_PKSC_PT1_PKSG_PT2_PKSK_T4_iiT6__param_2,
	.param .u64 .ptr .align 1 _ZN3cub18CUB_300001_SM_10006detail10radix_sort29DeviceRadixSortOnesweepKernelINS1_5radix10policy_hubIllyE10Policy1000ELNS0_9SortOrderE0EllyiiNS1_21identity_decomposer_tEEEvPT5_SB_PT3_PKSC_PT1_PKSG_PT2_PKSK_T4_iiT6__param_3,
	.param .u64 .ptr .align 1 _ZN3cub18CUB_300001_SM_10006detail10radix_sort29DeviceRadixSortOnesweepKernelINS1_5radix10policy_hubIllyE10Policy1000ELNS0_9SortOrderE0EllyiiNS1_21identity_decomposer_tEEEvPT5_SB_PT3_PKSC_PT1_PKSG_PT2_PKSK_T4_iiT6__param_4,
	.param .u64 .ptr .align 1 _ZN3cub18CUB_300001_SM_10006detail10radix_sort29DeviceRadixSortOnesweepKernelINS1_5radix10policy_hubIllyE10Policy1000ELNS0_9SortOrderE0EllyiiNS1_21identity_decomposer_tEEEvPT5_SB_PT3_PKSC_PT1_PKSG_PT2_PKSK_T4_iiT6__param_5,
	.param .u64 .ptr .align 1 _ZN3cub18CUB_300001_SM_10006detail10radix_sort29DeviceRadixSortOnesweepKernelINS1_5radix10policy_hubIllyE10Policy1000ELNS0_9SortOrderE0EllyiiNS1_21identity_decomposer_tEEEvPT5_SB_PT3_PKSC_PT1_PKSG_PT2_PKSK_T4_iiT6__param_6,
	.param .u64 .ptr .align 1 _ZN3cub18CUB_300001_SM_10006detail10radix_sort29DeviceRadixSortOnesweepKernelINS1_5radix10policy_hubIllyE10Policy1000ELNS0_9SortOrderE0EllyiiNS1_21identity_decomposer_tEEEvPT5_SB_PT3_PKSC_PT1_PKSG_PT2_PKSK_T4_iiT6__param_7,
	.param .u32 _ZN3cub18CUB_300001_SM_10006detail10radix_sort29DeviceRadixSortOnesweepKernelINS1_5radix10policy_hubIllyE10Policy1000ELNS0_9SortOrderE0EllyiiNS1_21identity_decomposer_tEEEvPT5_SB_PT3_PKSC_PT1_PKSG_PT2_PKSK_T4_iiT6__param_8,
	.param .u32 _ZN3cub18CUB_300001_SM_10006detail10radix_sort29DeviceRadixSortOnesweepKernelINS1_5radix10policy_hubIllyE10Policy1000ELNS0_9SortOrderE0EllyiiNS1_21identity_decomposer_tEEEvPT5_SB_PT3_PKSC_PT1_PKSG_PT2_PKSK_T4_iiT6__param_9,
	.param .u32 _ZN3cub18CUB_300001_SM_10006detail10radix_sort29DeviceRadixSortOnesweepKernelINS1_5radix10policy_hubIllyE10Policy1000ELNS0_9SortOrderE0EllyiiNS1_21identity_decomposer_tEEEvPT5_SB_PT3_PKSC_PT1_PKSG_PT2_PKSK_T4_iiT6__param_10,
	.param .align 1 .b8 _ZN3cub18CUB_300001_SM_10006detail10radix_sort29DeviceRadixSortOnesweepKernelINS1_5radix10policy_hubIllyE10Policy1000ELNS0_9SortOrderE0EllyiiNS1_21identity_decomposer_tEEEvPT5_SB_PT3_PKSC_PT1_PKSG_PT2_PKSK_T4_iiT6__param_11[1]
)
.maxntid 384
{
	.reg .pred 	%p<159>;
	.reg .b32 	%r<1251>;
	.reg .b64 	%rd<715>;
	// demoted variable
	.shared .align 16 .b8 _ZZN3cub18CUB_300001_SM_10006detail10radix_sort29DeviceRadixSortOnesweepKernelINS1_5radix10policy_hubIllyE10Policy1000ELNS0_9SortOrderE0EllyiiNS1_21identity_decomposer_tEEEvPT5_SB_PT3_PKSC_PT1_PKSG_PT2_PKSK_T4_iiT6_E1s[38912];
	ld.param.u64 	%rd208, [_ZN3cub18CUB_300001_SM_10006detail10radix_sort29DeviceRadixSortOnesweepKernelINS1_5radix10policy_hubIllyE10Policy1000ELNS0_9SortOrderE0EllyiiNS1_21identity_decomposer_tEEEvPT5_SB_PT3_PKSC_PT1_PKSG_PT2_PKSK_T4_iiT6__param_0];
	ld.param.u64 	%rd204, [_ZN3cub18CUB_300001_SM_10006detail10radix_sort29DeviceRadixSortOnesweepKernelINS1_5radix10policy_hubIllyE10Policy1000ELNS0_9SortOrderE0EllyiiNS1_21identity_decomposer_tEEEvPT5_SB_PT3_PKSC_PT1_PKSG_PT2_PKSK_T4_iiT6__param_1];
	ld.param.u64 	%rd209, [_ZN3cub18CUB_300001_SM_10006detail10radix_sort29DeviceRadixSortOnesweepKernelINS1_5radix10policy_hubIllyE10Policy1000ELNS0_9SortOrderE0EllyiiNS1_21identity_decomposer_tEEEvPT5_SB_PT3_PKSC_PT1_PKSG_PT2_PKSK_T4_iiT6__param_4];
	ld.param.u64 	%rd210, [_ZN3cub18CUB_300001_SM_10006detail10radix_sort29DeviceRadixSortOnesweepKernelINS1_5radix10policy_hubIllyE10Policy1000ELNS0_9SortOrderE0EllyiiNS1_21identity_decomposer_tEEEvPT5_SB_PT3_PKSC_PT1_PKSG_PT2_PKSK_T4_iiT6__param_5];
	ld.param.u64 	%rd211, [_ZN3cub18CUB_300001_SM_10006detail10radix_sort29DeviceRadixSortOnesweepKernelINS1_5radix10policy_hubIllyE10Policy1000ELNS0_9SortOrderE0EllyiiNS1_21identity_decomposer_tEEEvPT5_SB_PT3_PKSC_PT1_PKSG_PT2_PKSK_T4_iiT6__param_6];
	ld.param.u32 	%r159, [_ZN3cub18CUB_300001_SM_10006detail10radix_sort29DeviceRadixSortOnesweepKernelINS1_5radix10policy_hubIllyE10Policy1000ELNS0_9SortOrderE0EllyiiNS1_21identity_decomposer_tEEEvPT5_SB_PT3_PKSC_PT1_PKSG_PT2_PKSK_T4_iiT6__param_8];
	ld.param.u32 	%r161, [_ZN3cub18CUB_300001_SM_10006detail10radix_sort29DeviceRadixSortOnesweepKernelINS1_5radix10policy_hubIllyE10Policy1000ELNS0_9SortOrderE0EllyiiNS1_21identity_decomposer_tEEEvPT5_SB_PT3_PKSC_PT1_PKSG_PT2_PKSK_T4_iiT6__param_10];
	cvta.to.global.u64 	%rd1, %rd211;
	cvta.to.global.u64 	%rd2, %rd209;
	cvta.to.global.u64 	%rd3, %rd208;
	cvta.to.global.u64 	%rd4, %rd210;
	mov.u32 	%r1, %tid.x;
	shr.u32 	%r2, %r1, 5;
	// begin inline asm
	mov.u32 %r162, %laneid;
	// end inline asm
	setp.ne.s32 	%p1, %r1, 0;
	@%p1 bra 	$L__BB21_2;
	cvta.to.global.u64 	%rd212, %rd204;
	atom.global.add.u32 	%r163, [%rd212], 1;
	st.shared.u32 	[_ZZN3cub18CUB_300001_SM_10006detail10radix_sort29DeviceRadixSortOnesweepKernelINS1_5radix10policy_hubIllyE10Policy1000ELNS0_9SortOrderE0EllyiiNS1_21identity_decomposer_tEEEvPT5_SB_PT3_PKSC_PT1_PKSG_PT2_PKSK_T4_iiT6_E1s+36864], %r163;
$L__BB21_2:
	bar.sync 	0;
	ld.shared.u32 	%r4, [_ZZN3cub18CUB_300001_SM_10006detail10radix_sort29DeviceRadixSortOnesweepKernelINS1_5radix10policy_hubIllyE10Policy1000ELNS0_9SortOrderE0EllyiiNS1_21identity_decomposer_tEEEvPT5_SB_PT3_PKSC_PT1_PKSG_PT2_PKSK_T4_iiT6_E1s+36864];
	mul.lo.s32 	%r164, %r4, 4608;
	add.s32 	%r5, %r164, 4608;
	setp.gt.s32 	%p2, %r5, %r159;
	cvt.s64.s32 	%rd5, %r164;
	@%p2 bra 	$L__BB21_4;
	and.b32  	%r165, %r1, 31;
	and.b32  	%r166, %r1, 992;
	mul.lo.s32 	%r167, %r166, 12;
	or.b32  	%r168, %r167, %r165;
	cvt.u64.u32 	%rd213, %r168;
	add.s64 	%rd214, %rd213, %rd5;
	shl.b64 	%rd215, %rd214, 3;
	add.s64 	%rd216, %rd4, %rd215;
	ld.global.u64 	%rd654, [%rd216];
	ld.global.u64 	%rd653, [%rd216+256];
	ld.global.u64 	%rd652, [%rd216+512];
	ld.global.u64 	%rd651, [%rd216+768];
	ld.global.u64 	%rd650, [%rd216+1024];
	ld.global.u64 	%rd649, [%rd216+1280];
	ld.global.u64 	%rd648, [%rd216+1536];
	ld.global.u64 	%rd647, [%rd216+1792];
	ld.global.u64 	%rd646, [%rd216+2048];
	ld.global.u64 	%rd645, [%rd216+2304];
	ld.global.u64 	%rd644, [%rd216+2560];
	ld.global.u64 	%rd643, [%rd216+2816];
	bra.uni 	$L__BB21_28;
$L__BB21_4:
	cvt.u32.u64 	%r169, %rd5;
	sub.s32 	%r6, %r159, %r169;
	and.b32  	%r170, %r1, 31;
	and.b32  	%r171, %r1, 992;
	mul.lo.s32 	%r172, %r171, 12;
	or.b32  	%r7, %r172, %r170;
	setp.ge.s32 	%p3, %r7, %r6;
	cvt.u64.u32 	%rd218, %r7;
	add.s64 	%rd219, %rd218, %rd5;
	shl.b64 	%rd220, %rd219, 3;
	add.s64 	%rd18, %rd4, %rd220;
	mov.b64 	%rd654, 9223372036854775807;
	@%p3 bra 	$L__BB21_6;
	ld.global.u64 	%rd654, [%rd18];
$L__BB21_6:
	add.s32 	%r173, %r7, 32;
	setp.ge.s32 	%p4, %r173, %r6;
	mov.b64 	%rd653, 9223372036854775807;
	@%p4 bra 	$L__BB21_8;
	ld.global.u64 	%rd653, [%rd18+256];
$L__BB21_8:
	add.s32 	%r174, %r7, 64;
	setp.ge.s32 	%p5, %r174, %r6;
	mov.b64 	%rd652, 9223372036854775807;
	@%p5 bra 	$L__BB21_10;
	ld.global.u64 	%rd652, [%rd18+512];
$L__BB21_10:
	add.s32 	%r175, %r7, 96;
	setp.ge.s32 	%p6, %r175, %r6;
	mov.b64 	%rd651, 9223372036854775807;
	@%p6 bra 	$L__BB21_12;
	ld.global.u64 	%rd651, [%rd18+768];
$L__BB21_12:
	add.s32 	%r176, %r7, 128;
	setp.ge.s32 	%p7, %r176, %r6;
	mov.b64 	%rd650, 9223372036854775807;
	@%p7 bra 	$L__BB21_14;
	ld.global.u64 	%rd650, [%rd18+1024];
$L__BB21_14:
	add.s32 	%r177, %r7, 160;
	setp.ge.s32 	%p8, %r177, %r6;
	mov.b64 	%rd649, 9223372036854775807;
	@%p8 bra 	$L__BB21_16;
	ld.global.u64 	%rd649, [%rd18+1280];
$L__BB21_16:
	add.s32 	%r178, %r7, 192;
	setp.ge.s32 	%p9, %r178, %r6;
	mov.b64 	%rd648, 9223372036854775807;
	@%p9 bra 	$L__BB21_18;
	ld.global.u64 	%rd648, [%rd18+1536];
$L__BB21_18:
	add.s32 	%r179, %r7, 224;
	setp.ge.s32 	%p10, %r179, %r6;
	mov.b64 	%rd647, 9223372036854775807;
	@%p10 bra 	$L__BB21_20;
	ld.global.u64 	%rd647, [%rd18+1792];
$L__BB21_20:
	add.s32 	%r180, %r7, 256;
	setp.ge.s32 	%p11, %r180, %r6;
	mov.b64 	%rd646, 9223372036854775807;
	@%p11 bra 	$L__BB21_22;
	ld.global.u64 	%rd646, [%rd18+2048];
$L__BB21_22:
	add.s32 	%r181, %r7, 288;
	setp.ge.s32 	%p12, %r181, %r6;
	mov.b64 	%rd645, 9223372036854775807;
	@%p12 bra 	$L__BB21_24;
	ld.global.u64 	%rd645, [%rd18+2304];
$L__BB21_24:
	add.s32 	%r182, %r7, 320;
	setp.ge.s32 	%p13, %r182, %r6;
	mov.b64 	%rd644, 9223372036854775807;
	@%p13 bra 	$L__BB21_26;
	ld.global.u64 	%rd644, [%rd18+2560];
$L__BB21_26:
	add.s32 	%r183, %r7, 352;
	setp.ge.s32 	%p14, %r183, %r6;
	mov.b64 	%rd643, 9223372036854775807;
	@%p14 bra 	$L__BB21_28;
	ld.global.u64 	%rd643, [%rd18+2816];
$L__BB21_28:
	xor.b64  	%rd684, %rd648, -9223372036854775808;
	xor.b64  	%rd683, %rd647, -9223372036854775808;
	xor.b64  	%rd682, %rd646, -9223372036854775808;
	xor.b64  	%rd681, %rd645, -9223372036854775808;
	mov.b32 	%r184, -1;
	shl.b32 	%r185, %r184, %r161;
	not.b32 	%r8, %r185;
	shl.b32 	%r186, %r2, 10;
	mov.u32 	%r187, _ZZN3cub18CUB_300001_SM_10006detail10radix_sort29DeviceRadixSortOnesweepKernelINS1_5radix10policy_hubIllyE10Policy1000ELNS0_9SortOrderE0EllyiiNS1_21identity_decomposer_tEEEvPT5_SB_PT3_PKSC_PT1_PKSG_PT2_PKSK_T4_iiT6_E1s;
	add.s32 	%r9, %r187, %r186;
	setp.gt.s32 	%p15, %r162, 255;
	@%p15 bra 	$L__BB21_41;
	max.s32 	%r188, %r162, 224;
	sub.s32 	%r189, %r188, %r162;
	add.s32 	%r190, %r189, 31;
	shr.u32 	%r191, %r190, 5;
	add.s32 	%r10, %r191, 1;
	and.b32  	%r11, %r10, 15;
	setp.lt.u32 	%p16, %r190, 480;
	mov.u32 	%r1225, %r162;
	@%p16 bra 	$L__BB21_32;
	and.b32  	%r192, %r10, 268435440;
	neg.s32 	%r1223, %r192;
	shl.b32 	%r194, %r162, 2;
	add.s32 	%r195, %r186, %r194;
	add.s32 	%r197, %r195, %r187;
	add.s32 	%r1222, %r197, 1024;
	mov.u32 	%r1225, %r162;
$L__BB21_31:
	.pragma "nounroll";
	mov.b32 	%r198, 0;
	st.shared.u32 	[%r1222+-1024], %r198;
	st.shared.u32 	[%r1222+-896], %r198;
	st.shared.u32 	[%r1222+-768], %r198;
	st.shared.u32 	[%r1222+-640], %r198;
	st.shared.u32 	[%r1222+-512], %r198;
	st.shared.u32 	[%r1222+-384], %r198;
	st.shared.u32 	[%r1222+-256], %r198;
	st.shared.u32 	[%r1222+-128], %r198;
	st.shared.u32 	[%r1222], %r198;
	st.shared.u32 	[%r1222+128], %r198;
	st.shared.u32 	[%r1222+256], %r198;
	st.shared.u32 	[%r1222+384], %r198;
	st.shared.u32 	[%r1222+512], %r198;
	st.shared.u32 	[%r1222+640], %r198;
	st.shared.u32 	[%r1222+768], %r198;
	st.shared.u32 	[%r1222+896], %r198;
	add.s32 	%r1225, %r1225, 512;
	add.s32 	%r1223, %r1223, 16;
	add.s32 	%r1222, %r1222, 2048;
	setp.ne.s32 	%p17, %r1223, 0;
	@%p17 bra 	$L__BB21_31;
$L__BB21_32:
	setp.eq.s32 	%p18, %r11, 0;
	@%p18 bra 	$L__BB21_41;
	and.b32  	%r21, %r10, 7;
	setp.lt.u32 	%p19, %r11, 8;
	@%p19 bra 	$L__BB21_35;
	shl.b32 	%r199, %r1225, 2;
	add.s32 	%r200, %r9, %r199;
	mov.b32 	%r201, 0;
	st.shared.u32 	[%r200], %r201;
	st.shared.u32 	[%r200+128], %r201;
	st.shared.u32 	[%r200+256], %r201;
	st.shared.u32 	[%r200+384], %r201;
	st.shared.u32 	[%r200+512], %r201;
	st.shared.u32 	[%r200+640], %r201;
	st.shared.u32 	[%r200+768], %r201;
	st.shared.u32 	[%r200+896], %r201;
	add.s32 	%r1225, %r1225, 256;
$L__BB21_35:
	setp.eq.s32 	%p20, %r21, 0;
	@%p20 bra 	$L__BB21_41;
	and.b32  	%r24, %r10, 3;
	setp.lt.u32 	%p21, %r21, 4;
	@%p21 bra 	$L__BB21_38;
	shl.b32 	%r202, %r1225, 2;
	add.s32 	%r203, %r9, %r202;
	mov.b32 	%r204, 0;
	st.shared.u32 	[%r203], %r204;
	st.shared.u32 	[%r203+128], %r204;
	st.shared.u32 	[%r203+256], %r204;
	st.shared.u32 	[%r203+384], %r204;
	add.s32 	%r1225, %r1225, 128;
$L__BB21_38:
	setp.eq.s32 	%p22, %r24, 0;
	@%p22 bra 	$L__BB21_41;
	shl.b32 	%r206, %r1225, 2;
	add.s32 	%r207, %r186, %r206;
	add.s32 	%r1229, %r187, %r207;
	neg.s32 	%r1228, %r24;
$L__BB21_40:
	.pragma "nounroll";
	mov.b32 	%r209, 0;
	st.shared.u32 	[%r1229], %r209;
	add.s32 	%r1229, %r1229, 128;
	add.s32 	%r1228, %r1228, 1;
	setp.ne.s32 	%p23, %r1228, 0;
	@%p23 bra 	$L__BB21_40;
$L__BB21_41:
	ld.param.u32 	%r1221, [_ZN3cub18CUB_300001_SM_10006detail10radix_sort29DeviceRadixSortOnesweepKernelINS1_5radix10policy_hubIllyE10Policy1000ELNS0_9SortOrderE0EllyiiNS1_21identity_decomposer_tEEEvPT5_SB_PT3_PKSC_PT1_PKSG_PT2_PKSK_T4_iiT6__param_9];
	bar.warp.sync 	-1;
	cvt.u64.u32 	%rd58, %r1221;
	xor.b64  	%rd232, %rd654, -9223372036854775808;
	shr.u64 	%rd233, %rd232, %r1221;
	cvt.u32.u64 	%r211, %rd233;
	and.b32  	%r33, %r211, %r8;
	shl.b32 	%r212, %r33, 2;
	add.s32 	%r213, %r9, %r212;
	atom.shared.add.u32 	%r214, [%r213], 1;
	xor.b64  	%rd234, %rd653, -9223372036854775808;
	shr.u64 	%rd235, %rd234, %r1221;
	cvt.u32.u64 	%r215, %rd235;
	and.b32  	%r216, %r215, %r8;
	shl.b32 	%r217, %r216, 2;
	add.s32 	%r218, %r9, %r217;
	atom.shared.add.u32 	%r219, [%r218], 1;
	xor.b64  	%rd236, %rd652, -9223372036854775808;
	shr.u64 	%rd237, %rd236, %r1221;
	cvt.u32.u64 	%r220, %rd237;
	and.b32  	%r221, %r220, %r8;
	shl.b32 	%r222, %r221, 2;
	add.s32 	%r223, %r9, %r222;
	atom.shared.add.u32 	%r224, [%r223], 1;
	xor.b64  	%rd238, %rd651, -9223372036854775808;
	shr.u64 	%rd239, %rd238, %r1221;
	cvt.u32.u64 	%r225, %rd239;
	and.b32  	%r226, %r225, %r8;
	shl.b32 	%r227, %r226, 2;
	add.s32 	%r228, %r9, %r227;
	atom.shared.add.u32 	%r229, [%r228], 1;
	xor.b64  	%rd240, %rd650, -9223372036854775808;
	shr.u64 	%rd241, %rd240, %r1221;
	cvt.u32.u64 	%r230, %rd241;
	and.b32  	%r231, %r230, %r8;
	shl.b32 	%r232, %r231, 2;
	add.s32 	%r233, %r9, %r232;
	atom.shared.add.u32 	%r234, [%r233], 1;
	xor.b64  	%rd242, %rd649, -9223372036854775808;
	shr.u64 	%rd243, %rd242, %r1221;
	cvt.u32.u64 	%r235, %rd243;
	and.b32  	%r236, %r235, %r8;
	shl.b32 	%r237, %r236, 2;
	add.s32 	%r238, %r9, %r237;
	atom.shared.add.u32 	%r239, [%r238], 1;
	shr.u64 	%rd244, %rd684, %r1221;
	cvt.u32.u64 	%r240, %rd244;
	and.b32  	%r241, %r240, %r8;
	shl.b32 	%r242, %r241, 2;
	add.s32 	%r243, %r9, %r242;
	atom.shared.add.u32 	%r244, [%r243], 1;
	shr.u64 	%rd245, %rd683, %r1221;
	cvt.u32.u64 	%r245, %rd245;
	and.b32  	%r246, %r245, %r8;
	shl.b32 	%r247, %r246, 2;
	add.s32 	%r248, %r9, %r247;
	atom.shared.add.u32 	%r249, [%r248], 1;
	shr.u64 	%rd246, %rd682, %r1221;
	cvt.u32.u64 	%r250, %rd246;
	and.b32  	%r251, %r250, %r8;
	shl.b32 	%r252, %r251, 2;
	add.s32 	%r253, %r9, %r252;
	atom.shared.add.u32 	%r254, [%r253], 1;
	shr.u64 	%rd247, %rd681, %r1221;
	cvt.u32.u64 	%r255, %rd247;
	and.b32  	%r256, %r255, %r8;
	shl.b32 	%r257, %r256, 2;
	add.s32 	%r258, %r9, %r257;
	atom.shared.add.u32 	%r259, [%r258], 1;
	xor.b64  	%rd248, %rd644, -9223372036854775808;
	shr.u64 	%rd249, %rd248, %r1221;
	cvt.u32.u64 	%r260, %rd249;
	and.b32  	%r261, %r260, %r8;
	shl.b32 	%r262, %r261, 2;
	add.s32 	%r263, %r9, %r262;
	atom.shared.add.u32 	%r264, [%r263], 1;
	xor.b64  	%rd250, %rd643, -9223372036854775808;
	shr.u64 	%rd251, %rd250, %r1221;
	cvt.u32.u64 	%r265, %rd251;
	and.b32  	%r266, %r265, %r8;
	shl.b32 	%r267, %r266, 2;
	add.s32 	%r268, %r9, %r267;
	atom.shared.add.u32 	%r269, [%r268], 1;
	bar.sync 	0;
	setp.gt.u32 	%p24, %r1, 255;
	shl.b32 	%r270, %r1, 2;
	add.s32 	%r34, %r187, %r270;
	mov.b32 	%r1230, 0;
	@%p24 bra 	$L__BB21_43;
	ld.shared.u32 	%r272, [%r34];
	mov.b32 	%r273, 0;
	st.shared.u32 	[%r34], %r273;
	ld.shared.u32 	%r274, [%r34+1024];
	st.shared.u32 	[%r34+1024], %r272;
	add.s32 	%r275, %r274, %r272;
	ld.shared.u32 	%r276, [%r34+2048];
	st.shared.u32 	[%r34+2048], %r275;
	add.s32 	%r277, %r276, %r275;
	ld.shared.u32 	%r278, [%r34+3072];
	st.shared.u32 	[%r34+3072], %r277;
	add.s32 	%r279, %r278, %r277;
	ld.shared.u32 	%r280, [%r34+4096];
	st.shared.u32 	[%r34+4096], %r279;
	add.s32 	%r281, %r280, %r279;
	ld.shared.u32 	%r282, [%r34+5120];
	st.shared.u32 	[%r34+5120], %r281;
	add.s32 	%r283, %r282, %r281;
	ld.shared.u32 	%r284, [%r34+6144];
	st.shared.u32 	[%r34+6144], %r283;
	add.s32 	%r285, %r284, %r283;
	ld.shared.u32 	%r286, [%r34+7168];
	st.shared.u32 	[%r34+7168], %r285;
	add.s32 	%r287, %r286, %r285;
	ld.shared.u32 	%r288, [%r34+8192];
	st.shared.u32 	[%r34+8192], %r287;
	add.s32 	%r289, %r288, %r287;
	ld.shared.u32 	%r290, [%r34+9216];
	st.shared.u32 	[%r34+9216], %r289;
	add.s32 	%r291, %r290, %r289;
	ld.shared.u32 	%r292, [%r34+10240];
	st.shared.u32 	[%r34+10240], %r291;
	add.s32 	%r293, %r292, %r291;
	ld.shared.u32 	%r294, [%r34+11264];
	st.shared.u32 	[%r34+11264], %r293;
	add.s32 	%r1230, %r294, %r293;
$L__BB21_43:
	setp.gt.u32 	%p25, %r1, 255;
	shl.b32 	%r295, %r4, 8;
	add.s32 	%r296, %r295, %r1;
	mul.wide.s32 	%rd252, %r296, 4;
	add.s64 	%rd59, %rd3, %rd252;
	@%p25 bra 	$L__BB21_45;
	or.b32  	%r297, %r1230, 1073741824;
	st.volatile.global.u32 	[%rd59], %r297;
$L__BB21_45:
	ld.param.u64 	%rd631, [_ZN3cub18CUB_300001_SM_10006detail10radix_sort29DeviceRadixSortOnesweepKernelINS1_5radix10policy_hubIllyE10Policy1000ELNS0_9SortOrderE0EllyiiNS1_21identity_decomposer_tEEEvPT5_SB_PT3_PKSC_PT1_PKSG_PT2_PKSK_T4_iiT6__param_7];
	ld.param.u64 	%rd630, [_ZN3cub18CUB_300001_SM_10006detail10radix_sort29DeviceRadixSortOnesweepKernelINS1_5radix10policy_hubIllyE10Policy1000ELNS0_9SortOrderE0EllyiiNS1_21identity_decomposer_tEEEvPT5_SB_PT3_PKSC_PT1_PKSG_PT2_PKSK_T4_iiT6__param_3];
	ld.param.u64 	%rd626, [_ZN3cub18CUB_300001_SM_10006detail10radix_sort29DeviceRadixSortOnesweepKernelINS1_5radix10policy_hubIllyE10Policy1000ELNS0_9SortOrderE0EllyiiNS1_21identity_decomposer_tEEEvPT5_SB_PT3_PKSC_PT1_PKSG_PT2_PKSK_T4_iiT6__param_2];
	xor.b64  	%rd679, %rd643, -9223372036854775808;
	xor.b64  	%rd680, %rd644, -9223372036854775808;
	xor.b64  	%rd689, %rd653, -9223372036854775808;
	xor.b64  	%rd687, %rd651, -9223372036854775808;
	xor.b64  	%rd685, %rd649, -9223372036854775808;
	xor.b64  	%rd686, %rd650, -9223372036854775808;
	xor.b64  	%rd688, %rd652, -9223372036854775808;
	xor.b64  	%rd690, %rd654, -9223372036854775808;
	setp.lt.u32 	%p26, %r1, 256;
	setp.eq.s32 	%p27, %r1230, 4608;
	and.pred  	%p28, %p26, %p27;
	selp.u32 	%r298, 1, 0, %p28;
	{ 
	.reg .pred 	%p1; 
	.reg .pred 	%p2; 
	setp.ne.u32 	%p1, %r298, 0; 
	bar.red.or.pred 	%p2, 0, %p1; 
	selp.u32 	%r299, 1, 0, %p2; 
	}
	setp.eq.s32 	%p29, %r299, 0;
	and.b32  	%r300, %r1, 992;
	and.b32  	%r301, %r1, 31;
	mul.lo.s32 	%r302, %r300, 12;
	or.b32  	%r303, %r302, %r301;
	cvt.u64.u32 	%rd68, %r303;
	add.s64 	%rd253, %rd68, %rd5;
	cvta.to.global.u64 	%rd254, %rd631;
	shl.b64 	%rd255, %rd253, 3;
	add.s64 	%rd69, %rd254, %rd255;
	cvt.u64.u32 	%rd70, %r1;
	cvta.to.global.u64 	%rd256, %rd626;
	mul.wide.u32 	%rd257, %r1, 8;
	add.s64 	%rd71, %rd256, %rd257;
	cvta.to.global.u64 	%rd258, %rd630;
	add.s64 	%rd72, %rd258, %rd257;
	@%p29 bra 	$L__BB21_135;
	setp.gt.u32 	%p30, %r1, 255;
	setp.gt.u32 	%p31, %r1, %r33;
	selp.b32 	%r37, 4608, 0, %p31;
	shl.b32 	%r304, %r1, 3;
	mov.u32 	%r305, _ZZN3cub18CUB_300001_SM_10006detail10radix_sort29DeviceRadixSortOnesweepKernelINS1_5radix10policy_hubIllyE10Policy1000ELNS0_9SortOrderE0EllyiiNS1_21identity_decomposer_tEEEvPT5_SB_PT3_PKSC_PT1_PKSG_PT2_PKSK_T4_iiT6_E1s;
	add.s32 	%r306, %r305, %r304;
	add.s32 	%r38, %r306, 36864;
	@%p30 bra 	$L__BB21_54;
	ld.global.u64 	%rd259, [%rd72];
	cvt.u64.u32 	%rd260, %r37;
	sub.s64 	%rd655, %rd259, %rd260;
	st.shared.u64 	[%r38], %rd655;
	setp.lt.s32 	%p32, %r4, 1;
	mov.u32 	%r1234, %r1230;
	@%p32 bra 	$L__BB21_53;
	mov.b32 	%r1232, -1;
	mov.u32 	%r1231, %r4;
	mov.u32 	%r1234, %r1230;
$L__BB21_49:
	add.s32 	%r42, %r1231, -1;
	shl.b32 	%r308, %r42, 8;
	add.s32 	%r309, %r308, %r1;
	mul.wide.s32 	%rd261, %r309, 4;
	add.s64 	%rd74, %rd3, %rd261;
$L__BB21_50:
	membar.cta;
	ld.volatile.global.u32 	%r43, [%rd74];
	setp.eq.s32 	%p33, %r43, 0;
	@%p33 bra 	$L__BB21_50;
	and.b32  	%r310, %r43, 1073741823;
	add.s32 	%r1234, %r310, %r1234;
	setp.gt.s32 	%p34, %r43, -1;
	vote.sync.ballot.b32 	%r1232, %p34, %r1232;
	setp.gt.u32 	%p36, %r1231, 1;
	and.pred  	%p37, %p34, %p36;
	mov.u32 	%r1231, %r42;
	@%p37 bra 	$L__BB21_49;
	ld.shared.u64 	%rd655, [%r38];
$L__BB21_53:
	or.b32  	%r311, %r1234, -2147483648;
	st.volatile.global.u32 	[%rd59], %r311;
	sub.s32 	%r312, %r1234, %r1230;
	cvt.s64.s32 	%rd262, %r312;
	add.s64 	%rd263, %rd655, %rd262;
	st.shared.u64 	[%r38], %rd263;
$L__BB21_54:
	ld.param.u64 	%rd627, [_ZN3cub18CUB_300001_SM_10006detail10radix_sort29DeviceRadixSortOnesweepKernelINS1_5radix10policy_hubIllyE10Policy1000ELNS0_9SortOrderE0EllyiiNS1_21identity_decomposer_tEEEvPT5_SB_PT3_PKSC_PT1_PKSG_PT2_PKSK_T4_iiT6__param_2];
	setp.gt.u32 	%p38, %r1, 255;
	setp.lt.s32 	%p39, %r5, %r159;
	setp.eq.s64 	%p40, %rd627, 0;
	or.pred  	%p41, %p40, %p39;
	or.pred  	%p42, %p38, %p41;
	@%p42 bra 	$L__BB21_56;
	ld.shared.u64 	%rd264, [%r38];
	cvt.u64.u32 	%rd265, %r37;
	cvt.s64.s32 	%rd266, %r1230;
	add.s64 	%rd267, %rd265, %rd266;
	add.s64 	%rd268, %rd267, %rd264;
	st.global.u64 	[%rd71], %rd268;
$L__BB21_56:
	setp.gt.s32 	%p43, %r5, %r159;
	bar.sync 	0;
	shl.b32 	%r313, %r33, 3;
	add.s32 	%r315, %r305, %r313;
	ld.shared.u64 	%rd77, [%r315+36864];
	@%p43 bra 	$L__BB21_58;
	add.s64 	%rd269, %rd77, %rd68;
	shl.b64 	%rd270, %rd269, 3;
	add.s64 	%rd271, %rd2, %rd270;
	st.global.u64 	[%rd271], %rd654;
	st.global.u64 	[%rd271+256], %rd653;
	st.global.u64 	[%rd271+512], %rd652;
	st.global.u64 	[%rd271+768], %rd651;
	st.global.u64 	[%rd271+1024], %rd650;
	st.global.u64 	[%rd271+1280], %rd649;
	st.global.u64 	[%rd271+1536], %rd648;
	st.global.u64 	[%rd271+1792], %rd647;
	st.global.u64 	[%rd271+2048], %rd646;
	st.global.u64 	[%rd271+2304], %rd645;
	st.global.u64 	[%rd271+2560], %rd644;
	st.global.u64 	[%rd271+2816], %rd643;
	bra.uni 	$L__BB21_82;
$L__BB21_58:
	cvt.u32.u64 	%r316, %rd68;
	mad.lo.s32 	%r47, %r4, -4608, %r159;
	setp.ge.s32 	%p44, %r316, %r47;
	add.s64 	%rd272, %rd77, %rd68;
	shl.b64 	%rd273, %rd272, 3;
	add.s64 	%rd78, %rd2, %rd273;
	@%p44 bra 	$L__BB21_60;
	st.global.u64 	[%rd78], %rd654;
$L__BB21_60:
	add.s32 	%r318, %r316, 32;
	setp.ge.s32 	%p45, %r318, %r47;
	@%p45 bra 	$L__BB21_62;
	st.global.u64 	[%rd78+256], %rd653;
$L__BB21_62:
	add.s32 	%r320, %r316, 64;
	setp.ge.s32 	%p46, %r320, %r47;
	@%p46 bra 	$L__BB21_64;
	st.global.u64 	[%rd78+512], %rd652;
$L__BB21_64:
	add.s32 	%r322, %r316, 96;
	setp.ge.s32 	%p47, %r322, %r47;
	@%p47 bra 	$L__BB21_66;
	st.global.u64 	[%rd78+768], %rd651;
$L__BB21_66:
	add.s32 	%r324, %r316, 128;
	setp.ge.s32 	%p48, %r324, %r47;
	@%p48 bra 	$L__BB21_68;
	st.global.u64 	[%rd78+1024], %rd650;
$L__BB21_68:
	add.s32 	%r326, %r316, 160;
	setp.ge.s32 	%p49, %r326, %r47;
	@%p49 bra 	$L__BB21_70;
	st.global.u64 	[%rd78+1280], %rd649;
$L__BB21_70:
	add.s32 	%r328, %r316, 192;
	setp.ge.s32 	%p50, %r328, %r47;
	@%p50 bra 	$L__BB21_72;
	st.global.u64 	[%rd78+1536], %rd648;
$L__BB21_72:
	add.s32 	%r330, %r316, 224;
	setp.ge.s32 	%p51, %r330, %r47;
	@%p51 bra 	$L__BB21_74;
	st.global.u64 	[%rd78+1792], %rd647;
$L__BB21_74:
	add.s32 	%r332, %r316, 256;
	setp.ge.s32 	%p52, %r332, %r47;
	@%p52 bra 	$L__BB21_76;
	st.global.u64 	[%rd78+2048], %rd646;
$L__BB21_76:
	add.s32 	%r334, %r316, 288;
	setp.ge.s32 	%p53, %r334, %r47;
	@%p53 bra 	$L__BB21_78;
	st.global.u64 	[%rd78+2304], %rd645;
$L__BB21_78:
	add.s32 	%r336, %r316, 320;
	setp.ge.s32 	%p54, %r336, %r47;
	@%p54 bra 	$L__BB21_80;
	st.global.u64 	[%rd78+2560], %rd644;
$L__BB21_80:
	add.s32 	%r338, %r316, 352;
	setp.ge.s32 	%p55, %r338, %r47;
	@%p55 bra 	$L__BB21_82;
	st.global.u64 	[%rd78+2816], %rd643;
$L__BB21_82:
	setp.gt.s32 	%p56, %r5, %r159;
	@%p56 bra 	$L__BB21_84;
	ld.global.u64 	%rd678, [%rd69];
	ld.global.u64 	%rd677, [%rd69+256];
	ld.global.u64 	%rd676, [%rd69+512];
	ld.global.u64 	%rd675, [%rd69+768];
	ld.global.u64 	%rd674, [%rd69+1024];
	ld.global.u64 	%rd673, [%rd69+1280];
	ld.global.u64 	%rd672, [%rd69+1536];
	ld.global.u64 	%rd671, [%rd69+1792];
	ld.global.u64 	%rd670, [%rd69+2048];
	ld.global.u64 	%rd669, [%rd69+2304];
	ld.global.u64 	%rd668, [%rd69+2560];
	ld.global.u64 	%rd667, [%rd69+2816];
	bra.uni 	$L__BB21_108;
$L__BB21_84:
	cvt.u32.u64 	%r339, %rd68;
	cvt.u32.u64 	%r340, %rd5;
	sub.s32 	%r48, %r159, %r340;
	setp.ge.s32 	%p57, %r339, %r48;
	@%p57 bra 	$L__BB21_86;
	ld.global.u64 	%rd678, [%rd69];
$L__BB21_86:
	add.s32 	%r342, %r339, 32;
	setp.ge.s32 	%p58, %r342, %r48;
	@%p58 bra 	$L__BB21_88;
	ld.global.u64 	%rd677, [%rd69+256];
$L__BB21_88:
	add.s32 	%r344, %r339, 64;
	setp.ge.s32 	%p59, %r344, %r48;
	@%p59 bra 	$L__BB21_90;
	ld.global.u64 	%rd676, [%rd69+512];
$L__BB21_90:
	add.s32 	%r346, %r339, 96;
	setp.ge.s32 	%p60, %r346, %r48;
	@%p60 bra 	$L__BB21_92;
	ld.global.u64 	%rd675, [%rd69+768];
$L__BB21_92:
	add.s32 	%r348, %r339, 128;
	setp.ge.s32 	%p61, %r348, %r48;
	@%p61 bra 	$L__BB21_94;
	ld.global.u64 	%rd674, [%rd69+1024];
$L__BB21_94:
	add.s32 	%r350, %r339, 160;
	setp.ge.s32 	%p62, %r350, %r48;
	@%p62 bra 	$L__BB21_96;
	ld.global.u64 	%rd673, [%rd69+1280];
$L__BB21_96:
	add.s32 	%r352, %r339, 192;
	setp.ge.s32 	%p63, %r352, %r48;
	@%p63 bra 	$L__BB21_98;
	ld.global.u64 	%rd672, [%rd69+1536];
$L__BB21_98:
	add.s32 	%r354, %r339, 224;
	setp.ge.s32 	%p64, %r354, %r48;
	@%p64 bra 	$L__BB21_100;
	ld.global.u64 	%rd671, [%rd69+1792];
$L__BB21_100:
	add.s32 	%r356, %r339, 256;
	setp.ge.s32 	%p65, %r356, %r48;
	@%p65 bra 	$L__BB21_102;
	ld.global.u64 	%rd670, [%rd69+2048];
$L__BB21_102:
	add.s32 	%r358, %r339, 288;
	setp.ge.s32 	%p66, %r358, %r48;
	@%p66 bra 	$L__BB21_104;
	ld.global.u64 	%rd669, [%rd69+2304];
$L__BB21_104:
	add.s32 	%r360, %r339, 320;
	setp.ge.s32 	%p67, %r360, %r48;
	@%p67 bra 	$L__BB21_106;
	ld.global.u64 	%rd668, [%rd69+2560];
$L__BB21_106:
	add.s32 	%r362, %r339, 352;
	setp.ge.s32 	%p68, %r362, %r48;
	@%p68 bra 	$L__BB21_108;
	ld.global.u64 	%rd667, [%rd69+2816];
$L__BB21_108:
	setp.gt.s32 	%p69, %r5, %r159;
	@%p69 bra 	$L__BB21_110;
	add.s64 	%rd286, %rd77, %rd68;
	shl.b64 	%rd287, %rd286, 3;
	add.s64 	%rd288, %rd1, %rd287;
	st.global.u64 	[%rd288], %rd678;
	st.global.u64 	[%rd288+256], %rd677;
	st.global.u64 	[%rd288+512], %rd676;
	st.global.u64 	[%rd288+768], %rd675;
	st.global.u64 	[%rd288+1024], %rd674;
	st.global.u64 	[%rd288+1280], %rd673;
	st.global.u64 	[%rd288+1536], %rd672;
	st.global.u64 	[%rd288+1792], %rd671;
	st.global.u64 	[%rd288+2048], %rd670;
	st.global.u64 	[%rd288+2304], %rd669;
	st.global.u64 	[%rd288+2560], %rd668;
	st.global.u64 	[%rd288+2816], %rd667;
	bra.uni 	$L__BB21_134;
$L__BB21_110:
	cvt.u32.u64 	%r363, %rd68;
	mad.lo.s32 	%r49, %r4, -4608, %r159;
	setp.ge.s32 	%p70, %r363, %r49;
	add.s64 	%rd289, %rd77, %rd68;
	shl.b64 	%rd290, %rd289, 3;
	add.s64 	%rd126, %rd1, %rd290;
	@%p70 bra 	$L__BB21_112;
	st.global.u64 	[%rd126], %rd678;
$L__BB21_112:
	add.s32 	%r365, %r363, 32;
	setp.ge.s32 	%p71, %r365, %r49;
	@%p71 bra 	$L__BB21_114;
	st.global.u64 	[%rd126+256], %rd677;
$L__BB21_114:
	add.s32 	%r367, %r363, 64;
	setp.ge.s32 	%p72, %r367, %r49;
	@%p72 bra 	$L__BB21_116;
	st.global.u64 	[%rd126+512], %rd676;
$L__BB21_116:
	add.s32 	%r369, %r363, 96;
	setp.ge.s32 	%p73, %r369, %r49;
	@%p73 bra 	$L__BB21_118;
	st.global.u64 	[%rd126+768], %rd675;
$L__BB21_118:
	add.s32 	%r371, %r363, 128;
	setp.ge.s32 	%p74, %r371, %r49;
	@%p74 bra 	$L__BB21_120;
	st.global.u64 	[%rd126+1024], %rd674;
$L__BB21_120:
	add.s32 	%r373, %r363, 160;
	setp.ge.s32 	%p75, %r373, %r49;
	@%p75 bra 	$L__BB21_122;
	st.global.u64 	[%rd126+1280], %rd673;
$L__BB21_122:
	add.s32 	%r375, %r363, 192;
	setp.ge.s32 	%p76, %r375, %r49;
	@%p76 bra 	$L__BB21_124;
	st.global.u64 	[%rd126+1536], %rd672;
$L__BB21_124:
	add.s32 	%r377, %r363, 224;
	setp.ge.s32 	%p77, %r377, %r49;
	@%p77 bra 	$L__BB21_126;
	st.global.u64 	[%rd126+1792], %rd671;
$L__BB21_126:
	add.s32 	%r379, %r363, 256;
	setp.ge.s32 	%p78, %r379, %r49;
	@%p78 bra 	$L__BB21_128;
	st.global.u64 	[%rd126+2048], %rd670;
$L__BB21_128:
	add.s32 	%r381, %r363, 288;
	setp.ge.s32 	%p79, %r381, %r49;
	@%p79 bra 	$L__BB21_130;
	st.global.u64 	[%rd126+2304], %rd669;
$L__BB21_130:
	add.s32 	%r383, %r363, 320;
	setp.ge.s32 	%p80, %r383, %r49;
	@%p80 bra 	$L__BB21_132;
	st.global.u64 	[%rd126+2560], %rd668;
$L__BB21_132:
	add.s32 	%r385, %r363, 352;
	setp.ge.s32 	%p81, %r385, %r49;
	@%p81 bra 	$L__BB21_134;
	st.global.u64 	[%rd126+2816], %rd667;
$L__BB21_134:
	// begin inline asm
	exit;
	// end inline asm
	mov.u64 	%rd679, %rd643;
	mov.u64 	%rd680, %rd644;
	mov.u64 	%rd681, %rd645;
	mov.u64 	%rd682, %rd646;
	mov.u64 	%rd683, %rd647;
	mov.u64 	%rd684, %rd648;
	mov.u64 	%rd685, %rd649;
	mov.u64 	%rd686, %rd650;
	mov.u64 	%rd687, %rd651;
	mov.u64 	%rd688, %rd652;
	mov.u64 	%rd689, %rd653;
	mov.u64 	%rd690, %rd654;
$L__BB21_135:
	mul.hi.u32 	%r386, %r1, 357913942;
	add.s32 	%r387, %r386, %r1;
	shl.b32 	%r388, %r387, 2;
	mov.u32 	%r389, _ZZN3cub18CUB_300001_SM_10006detail10radix_sort29DeviceRadixSortOnesweepKernelINS1_5radix10policy_hubIllyE10Policy1000ELNS0_9SortOrderE0EllyiiNS1_21identity_decomposer_tEEEvPT5_SB_PT3_PKSC_PT1_PKSG_PT2_PKSK_T4_iiT6_E1s;
	add.s32 	%r390, %r389, %r388;
	add.s32 	%r50, %r390, 13328;
	st.shared.u32 	[%r390+13328], %r1230;
	bar.sync 	0;
	setp.gt.u32 	%p82, %r1, 31;
	@%p82 bra 	$L__BB21_137;
	mad.lo.s32 	%r422, %r1, 52, %r389;
	ld.shared.u32 	%r423, [%r422+13328];
	ld.shared.u32 	%r424, [%r422+13332];
	ld.shared.u32 	%r425, [%r422+13336];
	ld.shared.u32 	%r426, [%r422+13340];
	ld.shared.u32 	%r427, [%r422+13344];
	ld.shared.u32 	%r428, [%r422+13348];
	ld.shared.u32 	%r429, [%r422+13352];
	ld.shared.u32 	%r430, [%r422+13356];
	ld.shared.u32 	%r431, [%r422+13360];
	ld.shared.u32 	%r432, [%r422+13364];
	ld.shared.u32 	%r433, [%r422+13368];
	ld.shared.u32 	%r434, [%r422+13372];
	add.s32 	%r435, %r424, %r423;
	add.s32 	%r436, %r435, %r425;
	add.s32 	%r437, %r436, %r426;
	add.s32 	%r438, %r437, %r427;
	add.s32 	%r439, %r438, %r428;
	add.s32 	%r440, %r439, %r429;
	add.s32 	%r441, %r440, %r430;
	add.s32 	%r442, %r441, %r431;
	add.s32 	%r443, %r442, %r432;
	add.s32 	%r444, %r443, %r433;
	add.s32 	%r395, %r444, %r434;
	mov.b32 	%r393, 1;
	mov.b32 	%r418, 0;
	mov.b32 	%r420, -1;
	// begin inline asm
	{  .reg .s32 r0;  .reg .pred p;  shfl.sync.up.b32 r0|p, %r395, %r393, %r418, %r420;  @p add.s32 r0, r0, %r395;  mov.s32 %r391, r0;}
	// end inline asm
	mov.b32 	%r399, 2;
	// begin inline asm
	{  .reg .s32 r0;  .reg .pred p;  shfl.sync.up.b32 r0|p, %r391, %r399, %r418, %r420;  @p add.s32 r0, r0, %r391;  mov.s32 %r397, r0;}
	// end inline asm
	mov.b32 	%r405, 4;
	// begin inline asm
	{  .reg .s32 r0;  .reg .pred p;  shfl.sync.up.b32 r0|p, %r397, %r405, %r418, %r420;  @p add.s32 r0, r0, %r397;  mov.s32 %r403, r0;}
	// end inline asm
	mov.b32 	%r411, 8;
	// begin inline asm
	{  .reg .s32 r0;  .reg .pred p;  shfl.sync.up.b32 r0|p, %r403, %r411, %r418, %r420;  @p add.s32 r0, r0, %r403;  mov.s32 %r409, r0;}
	// end inline asm
	mov.b32 	%r417, 16;
	// begin inline asm
	{  .reg .s32 r0;  .reg .pred p;  shfl.sync.up.b32 r0|p, %r409, %r417, %r418, %r420;  @p add.s32 r0, r0, %r409;  mov.s32 %r415, r0;}
	// end inline asm
	sub.s32 	%r445, %r415, %r395;
	add.s32 	%r446, %r423, %r445;
	add.s32 	%r447, %r424, %r446;
	add.s32 	%r448, %r425, %r447;
	add.s32 	%r449, %r426, %r448;
	add.s32 	%r450, %r427, %r449;
	add.s32 	%r451, %r428, %r450;
	add.s32 	%r452, %r429, %r451;
	add.s32 	%r453, %r430, %r452;
	add.s32 	%r454, %r431, %r453;
	add.s32 	%r455, %r432, %r454;
	add.s32 	%r456, %r433, %r455;
	st.shared.u32 	[%r422+13328], %r445;
	st.shared.u32 	[%r422+13332], %r446;
	st.shared.u32 	[%r422+13336], %r447;
	st.shared.u32 	[%r422+13340], %r448;
	st.shared.u32 	[%r422+13344], %r449;
	st.shared.u32 	[%r422+13348], %r450;
	st.shared.u32 	[%r422+13352], %r451;
	st.shared.u32 	[%r422+13356], %r452;
	st.shared.u32 	[%r422+13360], %r453;
	st.shared.u32 	[%r422+13364], %r454;
	st.shared.u32 	[%r422+13368], %r455;
	st.shared.u32 	[%r422+13372], %r456;
$L__BB21_137:
	setp.gt.u32 	%p83, %r1, 255;
	bar.sync 	0;
	ld.shared.s32 	%rd140, [%r50];
	@%p83 bra 	$L__BB21_139;
	cvt.u32.u64 	%r457, %rd140;
	shl.b32 	%r459, %r1, 2;
	add.s32 	%r461, %r389, %r459;
	ld.shared.u32 	%r462, [%r461];
	add.s32 	%r463, %r462, %r457;
	st.shared.u32 	[%r461], %r463;
	ld.shared.u32 	%r464, [%r461+1024];
	add.s32 	%r465, %r464, %r457;
	st.shared.u32 	[%r461+1024], %r465;
	ld.shared.u32 	%r466, [%r461+2048];
	add.s32 	%r467, %r466, %r457;
	st.shared.u32 	[%r461+2048], %r467;
	ld.shared.u32 	%r468, [%r461+3072];
	add.s32 	%r469, %r468, %r457;
	st.shared.u32 	[%r461+3072], %r469;
	ld.shared.u32 	%r470, [%r461+4096];
	add.s32 	%r471, %r470, %r457;
	st.shared.u32 	[%r461+4096], %r471;
	ld.shared.u32 	%r472, [%r461+5120];
	add.s32 	%r473, %r472, %r457;
	st.shared.u32 	[%r461+5120], %r473;
	ld.shared.u32 	%r474, [%r461+6144];
	add.s32 	%r475, %r474, %r457;
	st.shared.u32 	[%r461+6144], %r475;
	ld.shared.u32 	%r476, [%r461+7168];
	add.s32 	%r477, %r476, %r457;
	st.shared.u32 	[%r461+7168], %r477;
	ld.shared.u32 	%r478, [%r461+8192];
	add.s32 	%r479, %r478, %r457;
	st.shared.u32 	[%r461+8192], %r479;
	ld.shared.u32 	%r480, [%r461+9216];
	add.s32 	%r481, %r480, %r457;
	st.shared.u32 	[%r461+9216], %r481;
	ld.shared.u32 	%r482, [%r461+10240];
	add.s32 	%r483, %r482, %r457;
	st.shared.u32 	[%r461+10240], %r483;
	ld.shared.u32 	%r484, [%r461+11264];
	add.s32 	%r485, %r484, %r457;
	st.shared.u32 	[%r461+11264], %r485;
$L__BB21_139:
	bar.sync 	0;
	// begin inline asm
	mov.u32 %r486, %lanemask_le;
	// end inline asm
	cvt.u32.u64 	%r512, %rd58;
	shr.u64 	%rd291, %rd690, %r512;
	cvt.u32.u64 	%r513, %rd291;
	and.b32  	%r509, %r513, %r8;
	mov.b32 	%r489, 1;
	// begin inline asm
	{
    .reg .pred p;
    and.b32 %r487, %r509, %r489;    setp.ne.u32 p, %r487, 0;
    vote.ballot.sync.b32 %r487, p, 0xffffffff;
    @!p not.b32 %r487, %r487;
}

	// end inline asm
	mov.b32 	%r492, 2;
	// begin inline asm
	{
    .reg .pred p;
    and.b32 %r490, %r509, %r492;    setp.ne.u32 p, %r490, 0;
    vote.ballot.sync.b32 %r490, p, 0xffffffff;
    @!p not.b32 %r490, %r490;
}

	// end inline asm
	and.b32  	%r514, %r490, %r487;
	mov.b32 	%r495, 4;
	// begin inline asm
	{
    .reg .pred p;
    and.b32 %r493, %r509, %r495;    setp.ne.u32 p, %r493, 0;
    vote.ballot.sync.b32 %r493, p, 0xffffffff;
    @!p not.b32 %r493, %r493;
}

	// end inline asm
	and.b32  	%r515, %r493, %r514;
	mov.b32 	%r498, 8;
	// begin inline asm
	{
    .reg .pred p;
    and.b32 %r496, %r509, %r498;    setp.ne.u32 p, %r496, 0;
    vote.ballot.sync.b32 %r496, p, 0xffffffff;
    @!p not.b32 %r496, %r496;
}

	// end inline asm
	and.b32  	%r516, %r496, %r515;
	mov.b32 	%r501, 16;
	// begin inline asm
	{
    .reg .pred p;
    and.b32 %r499, %r509, %r501;    setp.ne.u32 p, %r499, 0;
    vote.ballot.sync.b32 %r499, p, 0xffffffff;
    @!p not.b32 %r499, %r499;
}

	// end inline asm
	and.b32  	%r517, %r499, %r516;
	mov.b32 	%r504, 32;
	// begin inline asm
	{
    .reg .pred p;
    and.b32 %r502, %r509, %r504;    setp.ne.u32 p, %r502, 0;
    vote.ballot.sync.b32 %r502, p, 0xffffffff;
    @!p not.b32 %r502, %r502;
}

	// end inline asm
	and.b32  	%r518, %r502, %r517;
	mov.b32 	%r507, 64;
	// begin inline asm
	{
    .reg .pred p;
    and.b32 %r505, %r509, %r507;    setp.ne.u32 p, %r505, 0;
    vote.ballot.sync.b32 %r505, p, 0xffffffff;
    @!p not.b32 %r505, %r505;
}

	// end inline asm
	and.b32  	%r519, %r505, %r518;
	mov.b32 	%r510, 128;
	// begin inline asm
	{
    .reg .pred p;
    and.b32 %r508, %r509, %r510;    setp.ne.u32 p, %r508, 0;
    vote.ballot.sync.b32 %r508, p, 0xffffffff;
    @!p not.b32 %r508, %r508;
}

	// end inline asm
	and.b32  	%r520, %r508, %r519;
	clz.b32 	%r521, %r520;
	sub.s32 	%r53, 31, %r521;
	and.b32  	%r522, %r486, %r520;
	popc.b32 	%r54, %r522;
	setp.ne.s32 	%p84, %r162, %r53;
	mov.b32 	%r1235, 0;
	@%p84 bra 	$L__BB21_141;
	shl.b32 	%r523, %r509, 2;
	add.s32 	%r524, %r9, %r523;
	atom.shared.add.u32 	%r1235, [%r524], %r54;
$L__BB21_141:
	shfl.sync.idx.b32	%r550|%p85, %r1235, %r53, 31, -1;
	add.s32 	%r57, %r54, %r550;
	shr.u64 	%rd292, %rd689, %r512;
	cvt.u32.u64 	%r552, %rd292;
	and.b32  	%r547, %r552, %r8;
	mov.b32 	%r527, 1;
	// begin inline asm
	{
    .reg .pred p;
    and.b32 %r525, %r547, %r527;    setp.ne.u32 p, %r525, 0;
    vote.ballot.sync.b32 %r525, p, 0xffffffff;
    @!p not.b32 %r525, %r525;
}

	// end inline asm
	mov.b32 	%r530, 2;
	// begin inline asm
	{
    .reg .pred p;
    and.b32 %r528, %r547, %r530;    setp.ne.u32 p, %r528, 0;
    vote.ballot.sync.b32 %r528, p, 0xffffffff;
    @!p not.b32 %r528, %r528;
}

	// end inline asm
	and.b32  	%r553, %r528, %r525;
	mov.b32 	%r533, 4;
	// begin inline asm
	{
    .reg .pred p;
    and.b32 %r531, %r547, %r533;    setp.ne.u32 p, %r531, 0;
    vote.ballot.sync.b32 %r531, p, 0xffffffff;
    @!p not.b32 %r531, %r531;
}

	// end inline asm
	and.b32  	%r554, %r531, %r553;
	mov.b32 	%r536, 8;
	// begin inline asm
	{
    .reg .pred p;
    and.b32 %r534, %r547, %r536;    setp.ne.u32 p, %r534, 0;
    vote.ballot.sync.b32 %r534, p, 0xffffffff;
    @!p not.b32 %r534, %r534;
}

	// end inline asm
	and.b32  	%r555, %r534, %r554;
	mov.b32 	%r539, 16;
	// begin inline asm
	{
    .reg .pred p;
    and.b32 %r537, %r547, %r539;    setp.ne.u32 p, %r537, 0;
    vote.ballot.sync.b32 %r537, p, 0xffffffff;
    @!p not.b32 %r537, %r537;
}

	// end inline asm
	and.b32  	%r556, %r537, %r555;
	mov.b32 	%r542, 32;
	// begin inline asm
	{
    .reg .pred p;
    and.b32 %r540, %r547, %r542;    setp.ne.u32 p, %r540, 0;
    vote.ballot.sync.b32 %r540, p, 0xffffffff;
    @!p not.b32 %r540, %r540;
}

	// end inline asm
	and.b32  	%r557, %r540, %r556;
	mov.b32 	%r545, 64;
	// begin inline asm
	{
    .reg .pred p;
    and.b32 %r543, %r547, %r545;    setp.ne.u32 p, %r543, 0;
    vote.ballot.sync.b32 %r543, p, 0xffffffff;
    @!p not.b32 %r543, %r543;
}

	// end inline asm
	and.b32  	%r558, %r543, %r557;
	mov.b32 	%r548, 128;
	// begin inline asm
	{
    .reg .pred p;
    and.b32 %r546, %r547, %r548;    setp.ne.u32 p, %r546, 0;
    vote.ballot.sync.b32 %r546, p, 0xffffffff;
    @!p not.b32 %r546, %r546;
}

	// end inline asm
	and.b32  	%r559, %r546, %r558;
	clz.b32 	%r560, %r559;
	sub.s32 	%r59, 31, %r560;
	and.b32  	%r561, %r486, %r559;
	popc.b32 	%r60, %r561;
	setp.ne.s32 	%p86, %r162, %r59;
	mov.b32 	%r1236, 0;
	@%p86 bra 	$L__BB21_143;
	shl.b32 	%r562, %r547, 2;
	add.s32 	%r563, %r9, %r562;
	atom.shared.add.u32 	%r1236, [%r563], %r60;
$L__BB21_143:
	shfl.sync.idx.b32	%r589|%p87, %r1236, %r59, 31, -1;
	add.s32 	%r63, %r60, %r589;
	shr.u64 	%rd293, %rd688, %r512;
	cvt.u32.u64 	%r591, %rd293;
	and.b32  	%r586, %r591, %r8;
	mov.b32 	%r566, 1;
	// begin inline asm
	{
    .reg .pred p;
    and.b32 %r564, %r586, %r566;    setp.ne.u32 p, %r564, 0;
    vote.ballot.sync.b32 %r564, p, 0xffffffff;
    @!p not.b32 %r564, %r564;
}

	// end inline asm
	mov.b32 	%r569, 2;
	// begin inline asm
	{
    .reg .pred p;
    and.b32 %r567, %r586, %r569;    setp.ne.u32 p, %r567, 0;
    vote.ballot.sync.b32 %r567, p, 0xffffffff;
    @!p not.b32 %r567, %r567;
}

	// end inline asm
	and.b32  	%r592, %r567, %r564;
	mov.b32 	%r572, 4;
	// begin inline asm
	{
    .reg .pred p;
    and.b32 %r570, %r586, %r572;    setp.ne.u32 p, %r570, 0;
    vote.ballot.sync.b32 %r570, p, 0xffffffff;
    @!p not.b32 %r570, %r570;
}

	// end inline asm
	and.b32  	%r593, %r570, %r592;
	mov.b32 	%r575, 8;
	// begin inline asm
	{
    .reg .pred p;
    and.b32 %r573, %r586, %r575;    setp.ne.u32 p, %r573, 0;
    vote.ballot.sync.b32 %r573, p, 0xffffffff;
    @!p not.b32 %r573, %r573;
}

	// end inline asm
	and.b32  	%r594, %r573, %r593;
	mov.b32 	%r578, 16;
	// begin inline asm
	{
    .reg .pred p;
    and.b32 %r576, %r586, %r578;    setp.ne.u32 p, %r576, 0;
    vote.ballot.sync.b32 %r576, p, 0xffffffff;
    @!p not.b32 %r576, %r576;
}

	// end inline asm
	and.b32  	%r595, %r576, %r594;
	mov.b32 	%r581, 32;
	// begin inline asm
	{
    .reg .pred p;
    and.b32 %r579, %r586, %r581;    setp.ne.u32 p, %r579, 0;
    vote.ballot.sync.b32 %r579, p, 0xffffffff;
    @!p not.b32 %r579, %r579;
}

	// end inline asm
	and.b32  	%r596, %r579, %r595;
	mov.b32 	%r584, 64;
	// begin inline asm
	{
    .reg .pred p;
    and.b32 %r582, %r586, %r584;    setp.ne.u32 p, %r582, 0;
    vote.ballot.sync.b32 %r582, p, 0xffffffff;
    @!p not.b32 %r582, %r582;
}

	// end inline asm
	and.b32  	%r597, %r582, %r596;
	mov.b32 	%r587, 128;
	// begin inline asm
	{
    .reg .pred p;
    and.b32 %r585, %r586, %r587;    setp.ne.u32 p, %r585, 0;
    vote.ballot.sync.b32 %r585, p, 0xffffffff;
    @!p not.b32 %r585, %r585;
}

	// end inline asm
	and.b32  	%r598, %r585, %r597;
	clz.b32 	%r599, %r598;
	sub.s32 	%r65, 31, %r599;
	and.b32  	%r600, %r486, %r598;
	popc.b32 	%r66, %r600;
	setp.ne.s32 	%p88, %r162, %r65;
	mov.b32 	%r1237, 0;
	@%p88 bra 	$L__BB21_145;
	shl.b32 	%r601, %r586, 2;
	add.s32 	%r602, %r9, %r601;
	atom.shared.add.u32 	%r1237, [%r602], %r66;
$L__BB21_145:
	shfl.sync.idx.b32	%r628|%p89, %r1237, %r65, 31, -1;
	add.s32 	%r69, %r66, %r628;
	shr.u64 	%rd294, %rd687, %r512;
	cvt.u32.u64 	%r630, %rd294;
	and.b32  	%r625, %r630, %r8;
	mov.b32 	%r605, 1;
	// begin inline asm
	{
    .reg .pred p;
    and.b32 %r603, %r625, %r605;    setp.ne.u32 p, %r603, 0;
    vote.ballot.sync.b32 %r603, p, 0xffffffff;
    @!p not.b32 %r603, %r603;
}

	// end inline asm
	mov.b32 	%r608, 2;
	// begin inline asm
	{
    .reg .pred p;
    and.b32 %r606, %r625, %r608;    setp.ne.u32 p, %r606, 0;
    vote.ballot.sync.b32 %r606, p, 0xffffffff;
    @!p not.b32 %r606, %r606;
}

	// end inline asm
	and.b32  	%r631, %r606, %r603;
	mov.b32 	%r611, 4;
	// begin inline asm
	{
    .reg .pred p;
    and.b32 %r609, %r625, %r611;    setp.ne.u32 p, %r609, 0;
    vote.ballot.sync.b32 %r609, p, 0xffffffff;
    @!p not.b32 %r609, %r609;
}

	// end inline asm
	and.b32  	%r632, %r609, %r631;
	mov.b32 	%r614, 8;
	// begin inline asm
	{
    .reg .pred p;
    and.b32 %r612, %r625, %r614;    setp.ne.u32 p, %r612, 0;
    vote.ballot.sync.b32 %r612, p, 0xffffffff;
    @!p not.b32 %r612, %r612;
}

	// end inline asm
	and.b32  	%r633, %r612, %r632;
	mov.b32 	%r617, 16;
	// begin inline asm
	{
    .reg .pred p;
    and.b32 %r615, %r625, %r617;    setp.ne.u32 p, %r615, 0;
    vote.ballot.sync.b32 %r615, p, 0xffffffff;
    @!p not.b32 %r615, %r615;
}

	// end inline asm
	and.b32  	%r634, %r615, %r633;
	mov.b32 	%r620, 32;
	// begin inline asm
	{
    .reg .pred p;
    and.b32 %r618, %r625, %r620;    setp.ne.u32 p, %r618, 0;
    vote.ballot.sync.b32 %r618, p, 0xffffffff;
    @!p not.b32 %r618, %r618;
}

	// end inline asm
	and.b32  	%r635, %r618, %r634;
	mov.b32 	%r623, 64;
	// begin inline asm
	{
    .reg .pred p;
    and.b32 %r621, %r625, %r623;    setp.ne.u32 p, %r621, 0;
    vote.ballot.sync.b32 %r621, p, 0xffffffff;
    @!p not.b32 %r621, %r621;
}

	// end inline asm
	and.b32  	%r636, %r621, %r635;
	mov.b32 	%r626, 128;
	// begin inline asm
	{
    .reg .pred p;
    and.b32 %r624, %r625, %r626;    setp.ne.u32 p, %r624, 0;
    vote.ballot.sync.b32 %r624, p, 0xffffffff;
    @!p not.b32 %r624, %r624;
}

	// end inline asm
	and.b32  	%r637, %r624, %r636;
	clz.b32 	%r638, %r637;
	sub.s32 	%r71, 31, %r638;
	and.b32  	%r639, %r486, %r637;
	popc.b32 	%r72, %r639;
	setp.ne.s32 	%p90, %r162, %r71;
	mov.b32 	%r1238, 0;
	@%p90 bra 	$L__BB21_147;
	shl.b32 	%r640, %r625, 2;
	add.s32 	%r641, %r9, %r640;
	atom.shared.add.u32 	%r1238, [%r641], %r72;
$L__BB21_147:
	shfl.sync.idx.b32	%r667|%p91, %r1238, %r71, 31, -1;
	add.s32 	%r75, %r72, %r667;
	shr.u64 	%rd295, %rd686, %r512;
	cvt.u32.u64 	%r669, %rd295;
	and.b32  	%r664, %r669, %r8;
	mov.b32 	%r644, 1;
	// begin inline asm
	{
    .reg .pred p;
    and.b32 %r642, %r664, %r644;    setp.ne.u32 p, %r642, 0;
    vote.ballot.sync.b32 %r642, p, 0xffffffff;
    @!p not.b32 %r642, %r642;
}

	// end inline asm
	mov.b32 	%r647, 2;
	// begin inline asm
	{
    .reg .pred p;
    and.b32 %r645, %r664, %r647;    setp.ne.u32 p, %r645, 0;
    vote.ballot.sync.b32 %r645, p, 0xffffffff;
    @!p not.b32 %r645, %r645;
}

	// end inline asm
	and.b32  	%r670, %r645, %r642;
	mov.b32 	%r650, 4;
	// begin inline asm
	{
    .reg .pred p;
    and.b32 %r648, %r664, %r650;    setp.ne.u32 p, %r648, 0;
    vote.ballot.sync.b32 %r648, p, 0xffffffff;
    @!p not.b32 %r648, %r648;
}

	// end inline asm
	and.b32  	%r671, %r648, %r670;
	mov.b32 	%r653, 8;
	// begin inline asm
	{
    .reg .pred p;
    and.b32 %r651, %r664, %r653;    setp.ne.u32 p, %r651, 0;
    vote.ballot.sync.b32 %r651, p, 0xffffffff;
    @!p not.b32 %r651, %r651;
}

	// end inline asm
	and.b32  	%r672, %r651, %r671;
	mov.b32 	%r656, 16;
	// begin inline asm
	{
    .reg .pred p;
    and.b32 %r654, %r664, %r656;    setp.ne.u32 p, %r654, 0;
    vote.ballot.sync.b32 %r654, p, 0xffffffff;
    @!p not.b32 %r654, %r654;
}

	// end inline asm
	and.b32  	%r673, %r654, %r672;
	mov.b32 	%r659, 32;
	// begin inline asm
	{
    .reg .pred p;
    and.b32 %r657, %r664, %r659;    setp.ne.u32 p, %r657, 0;
    vote.ballot.sync.b32 %r657, p, 0xffffffff;
    @!p not.b32 %r657, %r657;
}

	// end inline asm
	and.b32  	%r674, %r657, %r673;
	mov.b32 	%r662, 64;
	// begin inline asm
	{
    .reg .pred p;
    and.b32 %r660, %r664, %r662;    setp.ne.u32 p, %r660, 0;
    vote.ballot.sync.b32 %r660, p, 0xffffffff;
    @!p not.b32 %r660, %r660;
}

	// end inline asm
	and.b32  	%r675, %r660, %r674;
	mov.b32 	%r665, 128;
	// begin inline asm
	{
    .reg .pred p;
    and.b32 %r663, %r664, %r665;    setp.ne.u32 p, %r663, 0;
    vote.ballot.sync.b32 %r663, p, 0xffffffff;
    @!p not.b32 %r663, %r663;
}

	// end inline asm
	and.b32  	%r676, %r663, %r675;
	clz.b32 	%r677, %r676;
	sub.s32 	%r77, 31, %r677;
	and.b32  	%r678, %r486, %r676;
	popc.b32 	%r78, %r678;
	setp.ne.s32 	%p92, %r162, %r77;
	mov.b32 	%r1239, 0;
	@%p92 bra 	$L__BB21_149;
	shl.b32 	%r679, %r664, 2;
	add.s32 	%r680, %r9, %r679;
	atom.shared.add.u32 	%r1239, [%r680], %r78;
$L__BB21_149:
	shfl.sync.idx.b32	%r706|%p93, %r1239, %r77, 31, -1;
	add.s32 	%r81, %r78, %r706;
	shr.u64 	%rd296, %rd685, %r512;
	cvt.u32.u64 	%r708, %rd296;
	and.b32  	%r703, %r708, %r8;
	mov.b32 	%r683, 1;
	// begin inline asm
	{
    .reg .pred p;
    and.b32 %r681, %r703, %r683;    setp.ne.u32 p, %r681, 0;
    vote.ballot.sync.b32 %r681, p, 0xffffffff;
    @!p not.b32 %r681, %r681;
}

	// end inline asm
	mov.b32 	%r686, 2;
	// begin inline asm
	{
    .reg .pred p;
    and.b32 %r684, %r703, %r686;    setp.ne.u32 p, %r684, 0;
    vote.ballot.sync.b32 %r684, p, 0xffffffff;
    @!p not.b32 %r684, %r684;
}

	// end inline asm
	and.b32  	%r709, %r684, %r681;
	mov.b32 	%r689, 4;
	// begin inline asm
	{
    .reg .pred p;
    and.b32 %r687, %r703, %r689;    setp.ne.u32 p, %r687, 0;
    vote.ballot.sync.b32 %r687, p, 0xffffffff;
    @!p not.b32 %r687, %r687;
}

	// end inline asm
	and.b32  	%r710, %r687, %r709;
	mov.b32 	%r692, 8;
	// begin inline asm
	{
    .reg .pred p;
    and.b32 %r690, %r703, %r692;    setp.ne.u32 p, %r690, 0;
    vote.ballot.sync.b32 %r690, p, 0xffffffff;
    @!p not.b32 %r690, %r690;
}

	// end inline asm
	and.b32  	%r711, %r690, %r710;
	mov.b32 	%r695, 16;
	// begin inline asm
	{
    .reg .pred p;
    and.b32 %r693, %r703, %r695;    setp.ne.u32 p, %r693, 0;
    vote.ballot.sync.b32 %r693, p, 0xffffffff;
    @!p not.b32 %r693, %r693;
}

	// end inline asm
	and.b32  	%r712, %r693, %r711;
	mov.b32 	%r698, 32;
	// begin inline asm
	{
    .reg .pred p;
    and.b32 %r696, %r703, %r698;    setp.ne.u32 p, %r696, 0;
    vote.ballot.sync.b32 %r696, p, 0xffffffff;
    @!p not.b32 %r696, %r696;
}

	// end inline asm
	and.b32  	%r713, %r696, %r712;
	mov.b32 	%r701, 64;
	// begin inline asm
	{
    .reg .pred p;
    and.b32 %r699, %r703, %r701;    setp.ne.u32 p, %r699, 0;
    vote.ballot.sync.b32 %r699, p, 0xffffffff;
    @!p not.b32 %r699, %r699;
}

	// end inline asm
	and.b32  	%r714, %r699, %r713;
	mov.b32 	%r704, 128;
	// begin inline asm
	{
    .reg .pred p;
    and.b32 %r702, %r703, %r704;    setp.ne.u32 p, %r702, 0;
    vote.ballot.sync.b32 %r702, p, 0xffffffff;
    @!p not.b32 %r702, %r702;
}

	// end inline asm
	and.b32  	%r715, %r702, %r714;
	clz.b32 	%r716, %r715;
	sub.s32 	%r83, 31, %r716;
	and.b32  	%r717, %r486, %r715;
	popc.b32 	%r84, %r717;
	setp.ne.s32 	%p94, %r162, %r83;
	mov.b32 	%r1240, 0;
	@%p94 bra 	$L__BB21_151;
	shl.b32 	%r718, %r703, 2;
	add.s32 	%r719, %r9, %r718;
	atom.shared.add.u32 	%r1240, [%r719], %r84;
$L__BB21_151:
	shfl.sync.idx.b32	%r745|%p95, %r1240, %r83, 31, -1;
	add.s32 	%r87, %r84, %r745;
	shr.u64 	%rd297, %rd684, %r512;
	cvt.u32.u64 	%r747, %rd297;
	and.b32  	%r742, %r747, %r8;
	mov.b32 	%r722, 1;
	// begin inline asm
	{
    .reg .pred p;
    and.b32 %r720, %r742, %r722;    setp.ne.u32 p, %r720, 0;
    vote.ballot.sync.b32 %r720, p, 0xffffffff;
    @!p not.b32 %r720, %r720;
}

	// end inline asm
	mov.b32 	%r725, 2;
	// begin inline asm
	{
    .reg .pred p;
    and.b32 %r723, %r742, %r725;    setp.ne.u32 p, %r723, 0;
    vote.ballot.sync.b32 %r723, p, 0xffffffff;
    @!p not.b32 %r723, %r723;
}

	// end inline asm
	and.b32  	%r748, %r723, %r720;
	mov.b32 	%r728, 4;
	// begin inline asm
	{
    .reg .pred p;
    and.b32 %r726, %r742, %r728;    setp.ne.u32 p, %r726, 0;
    vote.ballot.sync.b32 %r726, p, 0xffffffff;
    @!p not.b32 %r726, %r726;
}

	// end inline asm
	and.b32  	%r749, %r726, %r748;
	mov.b32 	%r731, 8;
	// begin inline asm
	{
    .reg .pred p;
    and.b32 %r729, %r742, %r731;    setp.ne.u32 p, %r729, 0;
    vote.ballot.sync.b32 %r729, p, 0xffffffff;
    @!p not.b32 %r729, %r729;
}

	// end inline asm
	and.b32  	%r750, %r729, %r749;
	mov.b32 	%r734, 16;
	// begin inline asm
	{
    .reg .pred p;
    and.b32 %r732, %r742, %r734;    setp.ne.u32 p, %r732, 0;
    vote.ballot.sync.b32 %r732, p, 0xffffffff;
    @!p not.b32 %r732, %r732;
}

	// end inline asm
	and.b32  	%r751, %r732, %r750;
	mov.b32 	%r737, 32;
	// begin inline asm
	{
    .reg .pred p;
    and.b32 %r735, %r742, %r737;    setp.ne.u32 p, %r735, 0;
    vote.ballot.sync.b32 %r735, p, 0xffffffff;
    @!p not.b32 %r735, %r735;
}

	// end inline asm
	and.b32  	%r752, %r735, %r751;
	mov.b32 	%r740, 64;
	// begin inline asm
	{
    .reg .pred p;
    and.b32 %r738, %r742, %r740;    setp.ne.u32 p, %r738, 0;
    vote.ballot.sync.b32 %r738, p, 0xffffffff;
    @!p not.b32 %r738, %r738;
}

	// end inline asm
	and.b32  	%r753, %r738, %r752;
	mov.b32 	%r743, 128;
	// begin inline asm
	{
    .reg .pred p;
    and.b32 %r741, %r742, %r743;    setp.ne.u32 p, %r741, 0;
    vote.ballot.sync.b32 %r741, p, 0xffffffff;
    @!p not.b32 %r741, %r741;
}

	// end inline asm
	and.b32  	%r754, %r741, %r753;
	clz.b32 	%r755, %r754;
	sub.s32 	%r89, 31, %r755;
	and.b32  	%r756, %r486, %r754;
	popc.b32 	%r90, %r756;
	setp.ne.s32 	%p96, %r162, %r89;
	mov.b32 	%r1241, 0;
	@%p96 bra 	$L__BB21_153;
	shl.b32 	%r757, %r742, 2;
	add.s32 	%r758, %r9, %r757;
	atom.shared.add.u32 	%r1241, [%r758], %r90;
$L__BB21_153:
	shfl.sync.idx.b32	%r784|%p97, %r1241, %r89, 31, -1;
	add.s32 	%r93, %r90, %r784;
	shr.u64 	%rd298, %rd683, %r512;
	cvt.u32.u64 	%r786, %rd298;
	and.b32  	%r781, %r786, %r8;
	mov.b32 	%r761, 1;
	// begin inline asm
	{
    .reg .pred p;
    and.b32 %r759, %r781, %r761;    setp.ne.u32 p, %r759, 0;
    vote.ballot.sync.b32 %r759, p, 0xffffffff;
    @!p not.b32 %r759, %r759;
}

	// end inline asm
	mov.b32 	%r764, 2;
	// begin inline asm
	{
    .reg .pred p;
    and.b32 %r762, %r781, %r764;    setp.ne.u32 p, %r762, 0;
    vote.ballot.sync.b32 %r762, p, 0xffffffff;
    @!p not.b32 %r762, %r762;
}

	// end inline asm
	and.b32  	%r787, %r762, %r759;
	mov.b32 	%r767, 4;
	// begin inline asm
	{
    .reg .pred p;
    and.b32 %r765, %r781, %r767;    setp.ne.u32 p, %r765, 0;
    vote.ballot.sync.b32 %r765, p, 0xffffffff;
    @!p not.b32 %r765, %r765;
}

	// end inline asm
	and.b32  	%r788, %r765, %r787;
	mov.b32 	%r770, 8;
	// begin inline asm
	{
    .reg .pred p;
    and.b32 %r768, %r781, %r770;    setp.ne.u32 p, %r768, 0;
    vote.ballot.sync.b32 %r768, p, 0xffffffff;
    @!p not.b32 %r768, %r768;
}

	// end inline asm
	and.b32  	%r789, %r768, %r788;
	mov.b32 	%r773, 16;
	// begin inline asm
	{
    .reg .pred p;
    and.b32 %r771, %r781, %r773;    setp.ne.u32 p, %r771, 0;
    vote.ballot.sync.b32 %r771, p, 0xffffffff;
    @!p not.b32 %r771, %r771;
}

	// end inline asm
	and.b32  	%r790, %r771, %r789;
	mov.b32 	%r776, 32;
	// begin inline asm
	{
    .reg .pred p;
    and.b32 %r774, %r781, %r776;    setp.ne.u32 p, %r774, 0;
    vote.ballot.sync.b32 %r774, p, 0xffffffff;
    @!p not.b32 %r774, %r774;
}

	// end inline asm
	and.b32  	%r791, %r774, %r790;
	mov.b32 	%r779, 64;
	// begin inline asm
	{
    .reg .pred p;
    and.b32 %r777, %r781, %r779;    setp.ne.u32 p, %r777, 0;
    vote.ballot.sync.b32 %r777, p, 0xffffffff;
    @!p not.b32 %r777, %r777;
}

	// end inline asm
	and.b32  	%r792, %r777, %r791;
	mov.b32 	%r782, 128;
	// begin inline asm
	{
    .reg .pred p;
    and.b32 %r780, %r781, %r782;    setp.ne.u32 p, %r780, 0;
    vote.ballot.sync.b32 %r780, p, 0xffffffff;
    @!p not.b32 %r780, %r780;
}

	// end inline asm
	and.b32  	%r793, %r780, %r792;
	clz.b32 	%r794, %r793;
	sub.s32 	%r95, 31, %r794;
	and.b32  	%r795, %r486, %r793;
	popc.b32 	%r96, %r795;
	setp.ne.s32 	%p98, %r162, %r95;
	mov.b32 	%r1242, 0;
	@%p98 bra 	$L__BB21_155;
	shl.b32 	%r796, %r781, 2;
	add.s32 	%r797, %r9, %r796;
	atom.shared.add.u32 	%r1242, [%r797], %r96;
$L__BB21_155:
	shfl.sync.idx.b32	%r823|%p99, %r1242, %r95, 31, -1;
	add.s32 	%r99, %r96, %r823;
	shr.u64 	%rd299, %rd682, %r512;
	cvt.u32.u64 	%r825, %rd299;
	and.b32  	%r820, %r825, %r8;
	mov.b32 	%r800, 1;
	// begin inline asm
	{
    .reg .pred p;
    and.b32 %r798, %r820, %r800;    setp.ne.u32 p, %r798, 0;
    vote.ballot.sync.b32 %r798, p, 0xffffffff;
    @!p not.b32 %r798, %r798;
}

	// end inline asm
	mov.b32 	%r803, 2;
	// begin inline asm
	{
    .reg .pred p;
    and.b32 %r801, %r820, %r803;    setp.ne.u32 p, %r801, 0;
    vote.ballot.sync.b32 %r801, p, 0xffffffff;
    @!p not.b32 %r801, %r801;
}

	// end inline asm
	and.b32  	%r826, %r801, %r798;
	mov.b32 	%r806, 4;
	// begin inline asm
	{
    .reg .pred p;
    and.b32 %r804, %r820, %r806;    setp.ne.u32 p, %r804, 0;
    vote.ballot.sync.b32 %r804, p, 0xffffffff;
    @!p not.b32 %r804, %r804;
}

	// end inline asm
	and.b32  	%r827, %r804, %r826;
	mov.b32 	%r809, 8;
	// begin inline asm
	{
    .reg .pred p;
    and.b32 %r807, %r820, %r809;    setp.ne.u32 p, %r807, 0;
    vote.ballot.sync.b32 %r807, p, 0xffffffff;
    @!p not.b32 %r807, %r807;
}

	// end inline asm
	and.b32  	%r828, %r807, %r827;
	mov.b32 	%r812, 16;
	// begin inline asm
	{
    .reg .pred p;
    and.b32 %r810, %r820, %r812;    setp.ne.u32 p, %r810, 0;
    vote.ballot.sync.b32 %r810, p, 0xffffffff;
    @!p not.b32 %r810, %r810;
}

	// end inline asm
	and.b32  	%r829, %r810, %r828;
	mov.b32 	%r815, 32;
	// begin inline asm
	{
    .reg .pred p;
    and.b32 %r813, %r820, %r815;    setp.ne.u32 p, %r813, 0;
    vote.ballot.sync.b32 %r813, p, 0xffffffff;
    @!p not.b32 %r813, %r813;
}

	// end inline asm
	and.b32  	%r830, %r813, %r829;
	mov.b32 	%r818, 64;
	// begin inline asm
	{
    .reg .pred p;
    and.b32 %r816, %r820, %r818;    setp.ne.u32 p, %r816, 0;
    vote.ballot.sync.b32 %r816, p, 0xffffffff;
    @!p not.b32 %r816, %r816;
}

	// end inline asm
	and.b32  	%r831, %r816, %r830;
	mov.b32 	%r821, 128;
	// begin inline asm
	{
    .reg .pred p;
    and.b32 %r819, %r820, %r821;    setp.ne.u32 p, %r819, 0;
    vote.ballot.sync.b32 %r819, p, 0xffffffff;
    @!p not.b32 %r819, %r819;
}

	// end inline asm
	and.b32  	%r832, %r819, %r831;
	clz.b32 	%r833, %r832;
	sub.s32 	%r101, 31, %r833;
	and.b32  	%r834, %r486, %r832;
	popc.b32 	%r102, %r834;
	setp.ne.s32 	%p100, %r162, %r101;
	mov.b32 	%r1243, 0;
	@%p100 bra 	$L__BB21_157;
	shl.b32 	%r835, %r820, 2;
	add.s32 	%r836, %r9, %r835;
	atom.shared.add.u32 	%r1243, [%r836], %r102;
$L__BB21_157:
	shfl.sync.idx.b32	%r862|%p101, %r1243, %r101, 31, -1;
	add.s32 	%r105, %r102, %r862;
	shr.u64 	%rd300, %rd681, %r512;
	cvt.u32.u64 	%r864, %rd300;
	and.b32  	%r859, %r864, %r8;
	mov.b32 	%r839, 1;
	// begin inline asm
	{
    .reg .pred p;
    and.b32 %r837, %r859, %r839;    setp.ne.u32 p, %r837, 0;
    vote.ballot.sync.b32 %r837, p, 0xffffffff;
    @!p not.b32 %r837, %r837;
}

	// end inline asm
	mov.b32 	%r842, 2;
	// begin inline asm
	{
    .reg .pred p;
    and.b32 %r840, %r859, %r842;    setp.ne.u32 p, %r840, 0;
    vote.ballot.sync.b32 %r840, p, 0xffffffff;
    @!p not.b32 %r840, %r840;
}

	// end inline asm
	and.b32  	%r865, %r840, %r837;
	mov.b32 	%r845, 4;
	// begin inline asm
	{
    .reg .pred p;
    and.b32 %r843, %r859, %r845;    setp.ne.u32 p, %r843, 0;
    vote.ballot.sync.b32 %r843, p, 0xffffffff;
    @!p not.b32 %r843, %r843;
}

	// end inline asm
	and.b32  	%r866, %r843, %r865;
	mov.b32 	%r848, 8;
	// begin inline asm
	{
    .reg .pred p;
    and.b32 %r846, %r859, %r848;    setp.ne.u32 p, %r846, 0;
    vote.ballot.sync.b32 %r846, p, 0xffffffff;
    @!p not.b32 %r846, %r846;
}

	// end inline asm
	and.b32  	%r867, %r846, %r866;
	mov.b32 	%r851, 16;
	// begin inline asm
	{
    .reg .pred p;
    and.b32 %r849, %r859, %r851;    setp.ne.u32 p, %r849, 0;
    vote.ballot.sync.b32 %r849, p, 0xffffffff;
    @!p not.b32 %r849, %r849;
}

	// end inline asm
	and.b32  	%r868, %r849, %r867;
	mov.b32 	%r854, 32;
	// begin inline asm
	{
    .reg .pred p;
    and.b32 %r852, %r859, %r854;    setp.ne.u32 p, %r852, 0;
    vote.ballot.sync.b32 %r852, p, 0xffffffff;
    @!p not.b32 %r852, %r852;
}

	// end inline asm
	and.b32  	%r869, %r852, %r868;
	mov.b32 	%r857, 64;
	// begin inline asm
	{
    .reg .pred p;
    and.b32 %r855, %r859, %r857;    setp.ne.u32 p, %r855, 0;
    vote.ballot.sync.b32 %r855, p, 0xffffffff;
    @!p not.b32 %r855, %r855;
}

	// end inline asm
	and.b32  	%r870, %r855, %r869;
	mov.b32 	%r860, 128;
	// begin inline asm
	{
    .reg .pred p;
    and.b32 %r858, %r859, %r860;    setp.ne.u32 p, %r858, 0;
    vote.ballot.sync.b32 %r858, p, 0xffffffff;
    @!p not.b32 %r858, %r858;
}

	// end inline asm
	and.b32  	%r871, %r858, %r870;
	clz.b32 	%r872, %r871;
	sub.s32 	%r107, 31, %r872;
	and.b32  	%r873, %r486, %r871;
	popc.b32 	%r108, %r873;
	setp.ne.s32 	%p102, %r162, %r107;
	mov.b32 	%r1244, 0;
	@%p102 bra 	$L__BB21_159;
	shl.b32 	%r874, %r859, 2;
	add.s32 	%r875, %r9, %r874;
	atom.shared.add.u32 	%r1244, [%r875], %r108;
$L__BB21_159:
	shfl.sync.idx.b32	%r901|%p103, %r1244, %r107, 31, -1;
	add.s32 	%r111, %r108, %r901;
	shr.u64 	%rd301, %rd680, %r512;
	cvt.u32.u64 	%r903, %rd301;
	and.b32  	%r898, %r903, %r8;
	mov.b32 	%r878, 1;
	// begin inline asm
	{
    .reg .pred p;
    and.b32 %r876, %r898, %r878;    setp.ne.u32 p, %r876, 0;
    vote.ballot.sync.b32 %r876, p, 0xffffffff;
    @!p not.b32 %r876, %r876;
}

	// end inline asm
	mov.b32 	%r881, 2;
	// begin inline asm
	{
    .reg .pred p;
    and.b32 %r879, %r898, %r881;    setp.ne.u32 p, %r879, 0;
    vote.ballot.sync.b32 %r879, p, 0xffffffff;
    @!p not.b32 %r879, %r879;
}

	// end inline asm
	and.b32  	%r904, %r879, %r876;
	mov.b32 	%r884, 4;
	// begin inline asm
	{
    .reg .pred p;
    and.b32 %r882, %r898, %r884;    setp.ne.u32 p, %r882, 0;
    vote.ballot.sync.b32 %r882, p, 0xffffffff;
    @!p not.b32 %r882, %r882;
}

	// end inline asm
	and.b32  	%r905, %r882, %r904;
	mov.b32 	%r887, 8;
	// begin inline asm
	{
    .reg .pred p;
    and.b32 %r885, %r898, %r887;    setp.ne.u32 p, %r885, 0;
    vote.ballot.sync.b32 %r885, p, 0xffffffff;
    @!p not.b32 %r885, %r885;
}

	// end inline asm
	and.b32  	%r906, %r885, %r905;
	mov.b32 	%r890, 16;
	// begin inline asm
	{
    .reg .pred p;
    and.b32 %r888, %r898, %r890;    setp.ne.u32 p, %r888, 0;
    vote.ballot.sync.b32 %r888, p, 0xffffffff;
    @!p not.b32 %r888, %r888;
}

	// end inline asm
	and.b32  	%r907, %r888, %r906;
	mov.b32 	%r893, 32;
	// begin inline asm
	{
    .reg .pred p;
    and.b32 %r891, %r898, %r893;    setp.ne.u32 p, %r891, 0;
    vote.ballot.sync.b32 %r891, p, 0xffffffff;
    @!p not.b32 %r891, %r891;
}

	// end inline asm
	and.b32  	%r908, %r891, %r907;
	mov.b32 	%r896, 64;
	// begin inline asm
	{
    .reg .pred p;
    and.b32 %r894, %r898, %r896;    setp.ne.u32 p, %r894, 0;
    vote.ballot.sync.b32 %r894, p, 0xffffffff;
    @!p not.b32 %r894, %r894;
}

	// end inline asm
	and.b32  	%r909, %r894, %r908;
	mov.b32 	%r899, 128;
	// begin inline asm
	{
    .reg .pred p;
    and.b32 %r897, %r898, %r899;    setp.ne.u32 p, %r897, 0;
    vote.ballot.sync.b32 %r897, p, 0xffffffff;
    @!p not.b32 %r897, %r897;
}

	// end inline asm
	and.b32  	%r910, %r897, %r909;
	clz.b32 	%r911, %r910;
	sub.s32 	%r113, 31, %r911;
	and.b32  	%r912, %r486, %r910;
	popc.b32 	%r114, %r912;
	setp.ne.s32 	%p104, %r162, %r113;
	mov.b32 	%r1245, 0;
	@%p104 bra 	$L__BB21_161;
	shl.b32 	%r913, %r898, 2;
	add.s32 	%r914, %r9, %r913;
	atom.shared.add.u32 	%r1245, [%r914], %r114;
$L__BB21_161:
	shfl.sync.idx.b32	%r940|%p105, %r1245, %r113, 31, -1;
	add.s32 	%r117, %r114, %r940;
	shr.u64 	%rd302, %rd679, %r512;
	cvt.u32.u64 	%r942, %rd302;
	and.b32  	%r937, %r942, %r8;
	mov.b32 	%r917, 1;
	// begin inline asm
	{
    .reg .pred p;
    and.b32 %r915, %r937, %r917;    setp.ne.u32 p, %r915, 0;
    vote.ballot.sync.b32 %r915, p, 0xffffffff;
    @!p not.b32 %r915, %r915;
}

	// end inline asm
	mov.b32 	%r920, 2;
	// begin inline asm
	{
    .reg .pred p;
    and.b32 %r918, %r937, %r920;    setp.ne.u32 p, %r918, 0;
    vote.ballot.sync.b32 %r918, p, 0xffffffff;
    @!p not.b32 %r918, %r918;
}

	// end inline asm
	and.b32  	%r943, %r918, %r915;
	mov.b32 	%r923, 4;
	// begin inline asm
	{
    .reg .pred p;
    and.b32 %r921, %r937, %r923;    setp.ne.u32 p, %r921, 0;
    vote.ballot.sync.b32 %r921, p, 0xffffffff;
    @!p not.b32 %r921, %r921;
}

	// end inline asm
	and.b32  	%r944, %r921, %r943;
	mov.b32 	%r926, 8;
	// begin inline asm
	{
    .reg .pred p;
    and.b32 %r924, %r937, %r926;    setp.ne.u32 p, %r924, 0;
    vote.ballot.sync.b32 %r924, p, 0xffffffff;
    @!p not.b32 %r924, %r924;
}

	// end inline asm
	and.b32  	%r945, %r924, %r944;
	mov.b32 	%r929, 16;
	// begin inline asm
	{
    .reg .pred p;
    and.b32 %r927, %r937, %r929;    setp.ne.u32 p, %r927, 0;
    vote.ballot.sync.b32 %r927, p, 0xffffffff;
    @!p not.b32 %r927, %r927;
}

	// end inline asm
	and.b32  	%r946, %r927, %r945;
	mov.b32 	%r932, 32;
	// begin inline asm
	{
    .reg .pred p;
    and.b32 %r930, %r937, %r932;    setp.ne.u32 p, %r930, 0;
    vote.ballot.sync.b32 %r930, p, 0xffffffff;
    @!p not.b32 %r930, %r930;
}

	// end inline asm
	and.b32  	%r947, %r930, %r946;
	mov.b32 	%r935, 64;
	// begin inline asm
	{
    .reg .pred p;
    and.b32 %r933, %r937, %r935;    setp.ne.u32 p, %r933, 0;
    vote.ballot.sync.b32 %r933, p, 0xffffffff;
    @!p not.b32 %r933, %r933;
}

	// end inline asm
	and.b32  	%r948, %r933, %r947;
	mov.b32 	%r938, 128;
	// begin inline asm
	{
    .reg .pred p;
    and.b32 %r936, %r937, %r938;    setp.ne.u32 p, %r936, 0;
    vote.ballot.sync.b32 %r936, p, 0xffffffff;
    @!p not.b32 %r936, %r936;
}

	// end inline asm
	and.b32  	%r949, %r936, %r948;
	clz.b32 	%r950, %r949;
	sub.s32 	%r119, 31, %r950;
	and.b32  	%r951, %r486, %r949;
	popc.b32 	%r120, %r951;
	setp.ne.s32 	%p106, %r162, %r119;
	mov.b32 	%r1246, 0;
	@%p106 bra 	$L__BB21_163;
	shl.b32 	%r952, %r937, 2;
	add.s32 	%r953, %r9, %r952;
	atom.shared.add.u32 	%r1246, [%r953], %r120;
$L__BB21_163:
	setp.gt.u32 	%p107, %r1, 255;
	shfl.sync.idx.b32	%r954|%p108, %r1246, %r119, 31, -1;
	add.s32 	%r955, %r120, %r954;
	bar.sync 	0;
	shl.b32 	%r956, %r57, 3;
	add.s32 	%r123, %r389, %r956;
	st.shared.u64 	[%r123+-8], %rd690;
	shl.b32 	%r958, %r63, 3;
	add.s32 	%r124, %r389, %r958;
	st.shared.u64 	[%r124+-8], %rd689;
	shl.b32 	%r959, %r69, 3;
	add.s32 	%r125, %r389, %r959;
	st.shared.u64 	[%r125+-8], %rd688;
	shl.b32 	%r960, %r75, 3;
	add.s32 	%r126, %r389, %r960;
	st.shared.u64 	[%r126+-8], %rd687;
	shl.b32 	%r961, %r81, 3;
	add.s32 	%r127, %r389, %r961;
	st.shared.u64 	[%r127+-8], %rd686;
	shl.b32 	%r962, %r87, 3;
	add.s32 	%r128, %r389, %r962;
	st.shared.u64 	[%r128+-8], %rd685;
	shl.b32 	%r963, %r93, 3;
	add.s32 	%r129, %r389, %r963;
	st.shared.u64 	[%r129+-8], %rd684;
	shl.b32 	%r964, %r99, 3;
	add.s32 	%r130, %r389, %r964;
	st.shared.u64 	[%r130+-8], %rd683;
	shl.b32 	%r965, %r105, 3;
	add.s32 	%r131, %r389, %r965;
	st.shared.u64 	[%r131+-8], %rd682;
	shl.b32 	%r966, %r111, 3;
	add.s32 	%r132, %r389, %r966;
	st.shared.u64 	[%r132+-8], %rd681;
	shl.b32 	%r967, %r117, 3;
	add.s32 	%r133, %r389, %r967;
	st.shared.u64 	[%r133+-8], %rd680;
	shl.b32 	%r968, %r955, 3;
	add.s32 	%r134, %r389, %r968;
	st.shared.u64 	[%r134+-8], %rd679;
	shl.b32 	%r969, %r1, 3;
	add.s32 	%r970, %r389, %r969;
	add.s32 	%r135, %r970, 36864;
	@%p107 bra 	$L__BB21_171;
	ld.global.u64 	%rd303, [%rd72];
	sub.s64 	%rd691, %rd303, %rd140;
	st.shared.u64 	[%r135], %rd691;
	setp.lt.s32 	%p109, %r4, 1;
	mov.u32 	%r1250, %r1230;
	@%p109 bra 	$L__BB21_170;
	mov.b32 	%r1248, -1;
	mov.u32 	%r1247, %r4;
	mov.u32 	%r1250, %r1230;
$L__BB21_166:
	add.s32 	%r139, %r1247, -1;
	shl.b32 	%r972, %r139, 8;
	add.s32 	%r973, %r972, %r1;
	mul.wide.s32 	%rd304, %r973, 4;
	add.s64 	%rd142, %rd3, %rd304;
$L__BB21_167:
	membar.cta;
	ld.volatile.global.u32 	%r140, [%rd142];
	setp.eq.s32 	%p110, %r140, 0;
	@%p110 bra 	$L__BB21_167;
	and.b32  	%r974, %r140, 1073741823;
	add.s32 	%r1250, %r974, %r1250;
	setp.gt.s32 	%p111, %r140, -1;
	vote.sync.ballot.b32 	%r1248, %p111, %r1248;
	setp.gt.u32 	%p113, %r1247, 1;
	and.pred  	%p114, %p111, %p113;
	mov.u32 	%r1247, %r139;
	@%p114 bra 	$L__BB21_166;
	ld.shared.u64 	%rd691, [%r135];
$L__BB21_170:
	or.b32  	%r975, %r1250, -2147483648;
	st.volatile.global.u32 	[%rd59], %r975;
	sub.s32 	%r976, %r1250, %r1230;
	cvt.s64.s32 	%rd305, %r976;
	add.s64 	%rd306, %rd691, %rd305;
	st.shared.u64 	[%r135], %rd306;
$L__BB21_171:
	ld.param.u64 	%rd628, [_ZN3cub18CUB_300001_SM_10006detail10radix_sort29DeviceRadixSortOnesweepKernelINS1_5radix10policy_hubIllyE10Policy1000ELNS0_9SortOrderE0EllyiiNS1_21identity_decomposer_tEEEvPT5_SB_PT3_PKSC_PT1_PKSG_PT2_PKSK_T4_iiT6__param_2];
	setp.gt.u32 	%p115, %r1, 255;
	setp.lt.s32 	%p116, %r5, %r159;
	setp.eq.s64 	%p117, %rd628, 0;
	or.pred  	%p118, %p117, %p116;
	or.pred  	%p119, %p115, %p118;
	@%p119 bra 	$L__BB21_173;
	ld.param.u64 	%rd629, [_ZN3cub18CUB_300001_SM_10006detail10radix_sort29DeviceRadixSortOnesweepKernelINS1_5radix10policy_hubIllyE10Policy1000ELNS0_9SortOrderE0EllyiiNS1_21identity_decomposer_tEEEvPT5_SB_PT3_PKSC_PT1_PKSG_PT2_PKSK_T4_iiT6__param_2];
	ld.shared.u64 	%rd307, [%r135];
	cvt.s64.s32 	%rd308, %r1230;
	add.s64 	%rd309, %rd140, %rd308;
	add.s64 	%rd310, %rd309, %rd307;
	cvta.to.global.u64 	%rd311, %rd629;
	shl.b64 	%rd312, %rd70, 3;
	add.s64 	%rd313, %rd311, %rd312;
	st.global.u64 	[%rd313], %rd310;
$L__BB21_173:
	setp.gt.s32 	%p120, %r5, %r159;
	bar.sync 	0;
	@%p120 bra 	$L__BB21_175;
	ld.shared.u64 	%rd314, [%r135+-36864];
	shr.u64 	%rd315, %rd314, %r512;
	cvt.u32.u64 	%r978, %rd315;
	and.b32  	%r979, %r978, %r8;
	shl.b32 	%r980, %r979, 3;
	add.s32 	%r982, %r389, 36864;
	add.s32 	%r983, %r982, %r980;
	ld.shared.u64 	%rd316, [%r983];
	add.s64 	%rd317, %rd316, %rd70;
	xor.b64  	%rd318, %rd314, -9223372036854775808;
	shl.b64 	%rd319, %rd317, 3;
	add.s64 	%rd320, %rd2, %rd319;
	st.global.u64 	[%rd320], %rd318;
	bar.warp.sync 	-1;
	ld.shared.u64 	%rd321, [%r135+-33792];
	shr.u64 	%rd322, %rd321, %r512;
	cvt.u32.u64 	%r984, %rd322;
	and.b32  	%r985, %r984, %r8;
	shl.b32 	%r986, %r985, 3;
	add.s32 	%r987, %r982, %r986;
	ld.shared.u64 	%rd323, [%r987];
	add.s64 	%rd324, %rd323, %rd70;
	xor.b64  	%rd325, %rd321, -9223372036854775808;
	shl.b64 	%rd326, %rd324, 3;
	add.s64 	%rd327, %rd2, %rd326;
	st.global.u64 	[%rd327+3072], %rd325;
	bar.warp.sync 	-1;
	ld.shared.u64 	%rd328, [%r135+-30720];
	shr.u64 	%rd329, %rd328, %r512;
	cvt.u32.u64 	%r988, %rd329;
	and.b32  	%r989, %r988, %r8;
	shl.b32 	%r990, %r989, 3;
	add.s32 	%r991, %r982, %r990;
	ld.shared.u64 	%rd330, [%r991];
	add.s64 	%rd331, %rd330, %rd70;
	xor.b64  	%rd332, %rd328, -9223372036854775808;
	shl.b64 	%rd333, %rd331, 3;
	add.s64 	%rd334, %rd2, %rd333;
	st.global.u64 	[%rd334+6144], %rd332;
	bar.warp.sync 	-1;
	ld.shared.u64 	%rd335, [%r135+-27648];
	shr.u64 	%rd336, %rd335, %r512;
	cvt.u32.u64 	%r992, %rd336;
	and.b32  	%r993, %r992, %r8;
	shl.b32 	%r994, %r993, 3;
	add.s32 	%r995, %r982, %r994;
	ld.shared.u64 	%rd337, [%r995];
	add.s64 	%rd338, %rd337, %rd70;
	xor.b64  	%rd339, %rd335, -9223372036854775808;
	shl.b64 	%rd340, %rd338, 3;
	add.s64 	%rd341, %rd2, %rd340;
	st.global.u64 	[%rd341+9216], %rd339;
	bar.warp.sync 	-1;
	ld.shared.u64 	%rd342, [%r135+-24576];
	shr.u64 	%rd343, %rd342, %r512;
	cvt.u32.u64 	%r996, %rd343;
	and.b32  	%r997, %r996, %r8;
	shl.b32 	%r998, %r997, 3;
	add.s32 	%r999, %r982, %r998;
	ld.shared.u64 	%rd344, [%r999];
	add.s64 	%rd345, %rd344, %rd70;
	xor.b64  	%rd346, %rd342, -9223372036854775808;
	shl.b64 	%rd347, %rd345, 3;
	add.s64 	%rd348, %rd2, %rd347;
	st.global.u64 	[%rd348+12288], %rd346;
	bar.warp.sync 	-1;
	ld.shared.u64 	%rd349, [%r135+-21504];
	shr.u64 	%rd350, %rd349, %r512;
	cvt.u32.u64 	%r1000, %rd350;
	and.b32  	%r1001, %r1000, %r8;
	shl.b32 	%r1002, %r1001, 3;
	add.s32 	%r1003, %r982, %r1002;
	ld.shared.u64 	%rd351, [%r1003];
	add.s64 	%rd352, %rd351, %rd70;
	xor.b64  	%rd353, %rd349, -9223372036854775808;
	shl.b64 	%rd354, %rd352, 3;
	add.s64 	%rd355, %rd2, %rd354;
	st.global.u64 	[%rd355+15360], %rd353;
	bar.warp.sync 	-1;
	ld.shared.u64 	%rd356, [%r135+-18432];
	shr.u64 	%rd357, %rd356, %r512;
	cvt.u32.u64 	%r1004, %rd357;
	and.b32  	%r1005, %r1004, %r8;
	shl.b32 	%r1006, %r1005, 3;
	add.s32 	%r1007, %r982, %r1006;
	ld.shared.u64 	%rd358, [%r1007];
	add.s64 	%rd359, %rd358, %rd70;
	xor.b64  	%rd360, %rd356, -9223372036854775808;
	shl.b64 	%rd361, %rd359, 3;
	add.s64 	%rd362, %rd2, %rd361;
	st.global.u64 	[%rd362+18432], %rd360;
	bar.warp.sync 	-1;
	ld.shared.u64 	%rd363, [%r135+-15360];
	shr.u64 	%rd364, %rd363, %r512;
	cvt.u32.u64 	%r1008, %rd364;
	and.b32  	%r1009, %r1008, %r8;
	shl.b32 	%r1010, %r1009, 3;
	add.s32 	%r1011, %r982, %r1010;
	ld.shared.u64 	%rd365, [%r1011];
	add.s64 	%rd366, %rd365, %rd70;
	xor.b64  	%rd367, %rd363, -9223372036854775808;
	shl.b64 	%rd368, %rd366, 3;
	add.s64 	%rd369, %rd2, %rd368;
	st.global.u64 	[%rd369+21504], %rd367;
	bar.warp.sync 	-1;
	ld.shared.u64 	%rd370, [%r135+-12288];
	shr.u64 	%rd371, %rd370, %r512;
	cvt.u32.u64 	%r1012, %rd371;
	and.b32  	%r1013, %r1012, %r8;
	shl.b32 	%r1014, %r1013, 3;
	add.s32 	%r1015, %r982, %r1014;
	ld.shared.u64 	%rd372, [%r1015];
	add.s64 	%rd373, %rd372, %rd70;
	xor.b64  	%rd374, %rd370, -9223372036854775808;
	shl.b64 	%rd375, %rd373, 3;
	add.s64 	%rd376, %rd2, %rd375;
	st.global.u64 	[%rd376+24576], %rd374;
	bar.warp.sync 	-1;
	ld.shared.u64 	%rd377, [%r135+-9216];
	shr.u64 	%rd378, %rd377, %r512;
	cvt.u32.u64 	%r1016, %rd378;
	and.b32  	%r1017, %r1016, %r8;
	shl.b32 	%r1018, %r1017, 3;
	add.s32 	%r1019, %r982, %r1018;
	ld.shared.u64 	%rd379, [%r1019];
	add.s64 	%rd380, %rd379, %rd70;
	xor.b64  	%rd381, %rd377, -9223372036854775808;
	shl.b64 	%rd382, %rd380, 3;
	add.s64 	%rd383, %rd2, %rd382;
	st.global.u64 	[%rd383+27648], %rd381;
	bar.warp.sync 	-1;
	ld.shared.u64 	%rd384, [%r135+-6144];
	shr.u64 	%rd385, %rd384, %r512;
	cvt.u32.u64 	%r1020, %rd385;
	and.b32  	%r1021, %r1020, %r8;
	shl.b32 	%r1022, %r1021, 3;
	add.s32 	%r1023, %r982, %r1022;
	ld.shared.u64 	%rd386, [%r1023];
	add.s64 	%rd387, %rd386, %rd70;
	xor.b64  	%rd388, %rd384, -9223372036854775808;
	shl.b64 	%rd389, %rd387, 3;
	add.s64 	%rd390, %rd2, %rd389;
	st.global.u64 	[%rd390+30720], %rd388;
	bar.warp.sync 	-1;
	ld.shared.u64 	%rd391, [%r135+-3072];
	shr.u64 	%rd392, %rd391, %r512;
	cvt.u32.u64 	%r1024, %rd392;
	and.b32  	%r1025, %r1024, %r8;
	shl.b32 	%r1026, %r1025, 3;
	add.s32 	%r1027, %r982, %r1026;
	ld.shared.u64 	%rd393, [%r1027];
	add.s64 	%rd394, %rd393, %rd70;
	xor.b64  	%rd395, %rd391, -9223372036854775808;
	shl.b64 	%rd396, %rd394, 3;
	add.s64 	%rd397, %rd2, %rd396;
	st.global.u64 	[%rd397+33792], %rd395;
	bar.warp.sync 	-1;
	bra.uni 	$L__BB21_200;
$L__BB21_175:
	mad.lo.s32 	%r144, %r4, -4608, %r159;
	setp.ge.s32 	%p121, %r1, %r144;
	@%p121 bra 	$L__BB21_177;
	ld.shared.u64 	%rd398, [%r135+-36864];
	shr.u64 	%rd399, %rd398, %r512;
	cvt.u32.u64 	%r1029, %rd399;
	and.b32  	%r1030, %r1029, %r8;
	shl.b32 	%r1031, %r1030, 3;
	add.s32 	%r1033, %r389, %r1031;
	ld.shared.u64 	%rd400, [%r1033+36864];
	xor.b64  	%rd401, %rd398, -9223372036854775808;
	add.s64 	%rd402, %rd400, %rd70;
	shl.b64 	%rd403, %rd402, 3;
	add.s64 	%rd404, %rd2, %rd403;
	st.global.u64 	[%rd404], %rd401;
$L__BB21_177:
	bar.warp.sync 	-1;
	add.s32 	%r1034, %r1, 384;
	setp.ge.s32 	%p122, %r1034, %r144;
	@%p122 bra 	$L__BB21_179;
	ld.shared.u64 	%rd405, [%r135+-33792];
	shr.u64 	%rd406, %rd405, %r512;
	cvt.u32.u64 	%r1036, %rd406;
	and.b32  	%r1037, %r1036, %r8;
	shl.b32 	%r1038, %r1037, 3;
	add.s32 	%r1040, %r389, %r1038;
	ld.shared.u64 	%rd407, [%r1040+36864];
	xor.b64  	%rd408, %rd405, -9223372036854775808;
	add.s64 	%rd409, %rd407, %rd70;
	shl.b64 	%rd410, %rd409, 3;
	add.s64 	%rd411, %rd2, %rd410;
	st.global.u64 	[%rd411+3072], %rd408;
$L__BB21_179:
	bar.warp.sync 	-1;
	add.s32 	%r1041, %r1, 768;
	setp.ge.s32 	%p123, %r1041, %r144;
	@%p123 bra 	$L__BB21_181;
	ld.shared.u64 	%rd412, [%r135+-30720];
	shr.u64 	%rd413, %rd412, %r512;
	cvt.u32.u64 	%r1043, %rd413;
	and.b32  	%r1044, %r1043, %r8;
	shl.b32 	%r1045, %r1044, 3;
	add.s32 	%r1047, %r389, %r1045;
	ld.shared.u64 	%rd414, [%r1047+36864];
	xor.b64  	%rd415, %rd412, -9223372036854775808;
	add.s64 	%rd416, %rd414, %rd70;
	shl.b64 	%rd417, %rd416, 3;
	add.s64 	%rd418, %rd2, %rd417;
	st.global.u64 	[%rd418+6144], %rd415;
$L__BB21_181:
	bar.warp.sync 	-1;
	add.s32 	%r1048, %r1, 1152;
	setp.ge.s32 	%p124, %r1048, %r144;
	@%p124 bra 	$L__BB21_183;
	ld.shared.u64 	%rd419, [%r135+-27648];
	shr.u64 	%rd420, %rd419, %r512;
	cvt.u32.u64 	%r1050, %rd420;
	and.b32  	%r1051, %r1050, %r8;
	shl.b32 	%r1052, %r1051, 3;
	add.s32 	%r1054, %r389, %r1052;
	ld.shared.u64 	%rd421, [%r1054+36864];
	xor.b64  	%rd422, %rd419, -9223372036854775808;
	add.s64 	%rd423, %rd421, %rd70;
	shl.b64 	%rd424, %rd423, 3;
	add.s64 	%rd425, %rd2, %rd424;
	st.global.u64 	[%rd425+9216], %rd422;
$L__BB21_183:
	bar.warp.sync 	-1;
	add.s32 	%r1055, %r1, 1536;
	setp.ge.s32 	%p125, %r1055, %r144;
	@%p125 bra 	$L__BB21_185;
	ld.shared.u64 	%rd426, [%r135+-24576];
	shr.u64 	%rd427, %rd426, %r512;
	cvt.u32.u64 	%r1057, %rd427;
	and.b32  	%r1058, %r1057, %r8;
	shl.b32 	%r1059, %r1058, 3;
	add.s32 	%r1061, %r389, %r1059;
	ld.shared.u64 	%rd428, [%r1061+36864];
	xor.b64  	%rd429, %rd426, -9223372036854775808;
	add.s64 	%rd430, %rd428, %rd70;
	shl.b64 	%rd431, %rd430, 3;
	add.s64 	%rd432, %rd2, %rd431;
	st.global.u64 	[%rd432+12288], %rd429;
$L__BB21_185:
	bar.warp.sync 	-1;
	add.s32 	%r1062, %r1, 1920;
	setp.ge.s32 	%p126, %r1062, %r144;
	@%p126 bra 	$L__BB21_187;
	ld.shared.u64 	%rd433, [%r135+-21504];
	shr.u64 	%rd434, %rd433, %r512;
	cvt.u32.u64 	%r1064, %rd434;
	and.b32  	%r1065, %r1064, %r8;
	shl.b32 	%r1066, %r1065, 3;
	add.s32 	%r1068, %r389, %r1066;
	ld.shared.u64 	%rd435, [%r1068+36864];
	xor.b64  	%rd436, %rd433, -9223372036854775808;
	add.s64 	%rd437, %rd435, %rd70;
	shl.b64 	%rd438, %rd437, 3;
	add.s64 	%rd439, %rd2, %rd438;
	st.global.u64 	[%rd439+15360], %rd436;
$L__BB21_187:
	bar.warp.sync 	-1;
	add.s32 	%r1069, %r1, 2304;
	setp.ge.s32 	%p127, %r1069, %r144;
	@%p127 bra 	$L__BB21_189;
	ld.shared.u64 	%rd440, [%r135+-18432];
	shr.u64 	%rd441, %rd440, %r512;
	cvt.u32.u64 	%r1071, %rd441;
	and.b32  	%r1072, %r1071, %r8;
	shl.b32 	%r1073, %r1072, 3;
	add.s32 	%r1075, %r389, %r1073;
	ld.shared.u64 	%rd442, [%r1075+36864];
	xor.b64  	%rd443, %rd440, -9223372036854775808;
	add.s64 	%rd444, %rd442, %rd70;
	shl.b64 	%rd445, %rd444, 3;
	add.s64 	%rd446, %rd2, %rd445;
	st.global.u64 	[%rd446+18432], %rd443;
$L__BB21_189:
	bar.warp.sync 	-1;
	add.s32 	%r1076, %r1, 2688;
	setp.ge.s32 	%p128, %r1076, %r144;
	@%p128 bra 	$L__BB21_191;
	ld.shared.u64 	%rd447, [%r135+-15360];
	shr.u64 	%rd448, %rd447, %r512;
	cvt.u32.u64 	%r1078, %rd448;
	and.b32  	%r1079, %r1078, %r8;
	shl.b32 	%r1080, %r1079, 3;
	add.s32 	%r1082, %r389, %r1080;
	ld.shared.u64 	%rd449, [%r1082+36864];
	xor.b64  	%rd450, %rd447, -9223372036854775808;
	add.s64 	%rd451, %rd449, %rd70;
	shl.b64 	%rd452, %rd451, 3;
	add.s64 	%rd453, %rd2, %rd452;
	st.global.u64 	[%rd453+21504], %rd450;
$L__BB21_191:
	bar.warp.sync 	-1;
	or.b32  	%r1083, %r1, 3072;
	setp.ge.s32 	%p129, %r1083, %r144;
	@%p129 bra 	$L__BB21_193;
	ld.shared.u64 	%rd454, [%r135+-12288];
	shr.u64 	%rd455, %rd454, %r512;
	cvt.u32.u64 	%r1085, %rd455;
	and.b32  	%r1086, %r1085, %r8;
	shl.b32 	%r1087, %r1086, 3;
	add.s32 	%r1089, %r389, %r1087;
	ld.shared.u64 	%rd456, [%r1089+36864];
	xor.b64  	%rd457, %rd454, -9223372036854775808;
	add.s64 	%rd458, %rd456, %rd70;
	shl.b64 	%rd459, %rd458, 3;
	add.s64 	%rd460, %rd2, %rd459;
	st.global.u64 	[%rd460+24576], %rd457;
$L__BB21_193:
	bar.warp.sync 	-1;
	add.s32 	%r1090, %r1, 3456;
	setp.ge.s32 	%p130, %r1090, %r144;
	@%p130 bra 	$L__BB21_195;
	ld.shared.u64 	%rd461, [%r135+-9216];
	shr.u64 	%rd462, %rd461, %r512;
	cvt.u32.u64 	%r1092, %rd462;
	and.b32  	%r1093, %r1092, %r8;
	shl.b32 	%r1094, %r1093, 3;
	add.s32 	%r1096, %r389, %r1094;
	ld.shared.u64 	%rd463, [%r1096+36864];
	xor.b64  	%rd464, %rd461, -9223372036854775808;
	add.s64 	%rd465, %rd463, %rd70;
	shl.b64 	%rd466, %rd465, 3;
	add.s64 	%rd467, %rd2, %rd466;
	st.global.u64 	[%rd467+27648], %rd464;
$L__BB21_195:
	bar.warp.sync 	-1;
	add.s32 	%r1097, %r1, 3840;
	setp.ge.s32 	%p131, %r1097, %r144;
	@%p131 bra 	$L__BB21_197;
	ld.shared.u64 	%rd468, [%r135+-6144];
	shr.u64 	%rd469, %rd468, %r512;
	cvt.u32.u64 	%r1099, %rd469;
	and.b32  	%r1100, %r1099, %r8;
	shl.b32 	%r1101, %r1100, 3;
	add.s32 	%r1103, %r389, %r1101;
	ld.shared.u64 	%rd470, [%r1103+36864];
	xor.b64  	%rd471, %rd468, -9223372036854775808;
	add.s64 	%rd472, %rd470, %rd70;
	shl.b64 	%rd473, %rd472, 3;
	add.s64 	%rd474, %rd2, %rd473;
	st.global.u64 	[%rd474+30720], %rd471;
$L__BB21_197:
	bar.warp.sync 	-1;
	add.s32 	%r1104, %r1, 4224;
	setp.ge.s32 	%p132, %r1104, %r144;
	@%p132 bra 	$L__BB21_199;
	ld.shared.u64 	%rd475, [%r135+-3072];
	shr.u64 	%rd476, %rd475, %r512;
	cvt.u32.u64 	%r1106, %rd476;
	and.b32  	%r1107, %r1106, %r8;
	shl.b32 	%r1108, %r1107, 3;
	add.s32 	%r1110, %r389, %r1108;
	ld.shared.u64 	%rd477, [%r1110+36864];
	xor.b64  	%rd478, %rd475, -9223372036854775808;
	add.s64 	%rd479, %rd477, %rd70;
	shl.b64 	%rd480, %rd479, 3;
	add.s64 	%rd481, %rd2, %rd480;
	st.global.u64 	[%rd481+33792], %rd478;
$L__BB21_199:
	bar.warp.sync 	-1;
$L__BB21_200:
	setp.gt.s32 	%p133, %r5, %r159;
	ld.shared.u64 	%rd482, [%r135+-36864];
	shr.u64 	%rd483, %rd482, %r512;
	cvt.u32.u64 	%r1112, %rd483;
	and.b32  	%r145, %r1112, %r8;
	ld.shared.u64 	%rd484, [%r135+-33792];
	shr.u64 	%rd485, %rd484, %r512;
	cvt.u32.u64 	%r1113, %rd485;
	and.b32  	%r146, %r1113, %r8;
	ld.shared.u64 	%rd486, [%r135+-30720];
	shr.u64 	%rd487, %rd486, %r512;
	cvt.u32.u64 	%r1114, %rd487;
	and.b32  	%r147, %r1114, %r8;
	ld.shared.u64 	%rd488, [%r135+-27648];
	shr.u64 	%rd489, %rd488, %r512;
	cvt.u32.u64 	%r1115, %rd489;
	and.b32  	%r148, %r1115, %r8;
	ld.shared.u64 	%rd490, [%r135+-24576];
	shr.u64 	%rd491, %rd490, %r512;
	cvt.u32.u64 	%r1116, %rd491;
	and.b32  	%r149, %r1116, %r8;
	ld.shared.u64 	%rd492, [%r135+-21504];
	shr.u64 	%rd493, %rd492, %r512;
	cvt.u32.u64 	%r1117, %rd493;
	and.b32  	%r150, %r1117, %r8;
	ld.shared.u64 	%rd494, [%r135+-18432];
	shr.u64 	%rd495, %rd494, %r512;
	cvt.u32.u64 	%r1118, %rd495;
	and.b32  	%r151, %r1118, %r8;
	ld.shared.u64 	%rd496, [%r135+-15360];
	shr.u64 	%rd497, %rd496, %r512;
	cvt.u32.u64 	%r1119, %rd497;
	and.b32  	%r152, %r1119, %r8;
	ld.shared.u64 	%rd498, [%r135+-12288];
	shr.u64 	%rd499, %rd498, %r512;
	cvt.u32.u64 	%r1120, %rd499;
	and.b32  	%r153, %r1120, %r8;
	ld.shared.u64 	%rd500, [%r135+-9216];
	shr.u64 	%rd501, %rd500, %r512;
	cvt.u32.u64 	%r1121, %rd501;
	and.b32  	%r154, %r1121, %r8;
	ld.shared.u64 	%rd502, [%r135+-6144];
	shr.u64 	%rd503, %rd502, %r512;
	cvt.u32.u64 	%r1122, %rd503;
	and.b32  	%r155, %r1122, %r8;
	ld.shared.u64 	%rd504, [%r135+-3072];
	shr.u64 	%rd505, %rd504, %r512;
	cvt.u32.u64 	%r1123, %rd505;
	and.b32  	%r156, %r1123, %r8;
	@%p133 bra 	$L__BB21_202;
	ld.global.u64 	%rd703, [%rd69];
	ld.global.u64 	%rd704, [%rd69+256];
	ld.global.u64 	%rd705, [%rd69+512];
	ld.global.u64 	%rd706, [%rd69+768];
	ld.global.u64 	%rd707, [%rd69+1024];
	ld.global.u64 	%rd708, [%rd69+1280];
	ld.global.u64 	%rd709, [%rd69+1536];
	ld.global.u64 	%rd710, [%rd69+1792];
	ld.global.u64 	%rd711, [%rd69+2048];
	ld.global.u64 	%rd712, [%rd69+2304];
	ld.global.u64 	%rd713, [%rd69+2560];
	ld.global.u64 	%rd714, [%rd69+2816];
	bra.uni 	$L__BB21_226;
$L__BB21_202:
	cvt.u32.u64 	%r1124, %rd68;
	mul.lo.s32 	%r1125, %r4, 4608;
	sub.s32 	%r157, %r159, %r1125;
	setp.ge.s32 	%p134, %r1124, %r157;
	@%p134 bra 	$L__BB21_204;
	ld.global.u64 	%rd703, [%rd69];
$L__BB21_204:
	add.s32 	%r1127, %r1124, 32;
	setp.ge.s32 	%p135, %r1127, %r157;
	@%p135 bra 	$L__BB21_206;
	ld.global.u64 	%rd704, [%rd69+256];
$L__BB21_206:
	add.s32 	%r1129, %r1124, 64;
	setp.ge.s32 	%p136, %r1129, %r157;
	@%p136 bra 	$L__BB21_208;
	ld.global.u64 	%rd705, [%rd69+512];
$L__BB21_208:
	add.s32 	%r1131, %r1124, 96;
	setp.ge.s32 	%p137, %r1131, %r157;
	@%p137 bra 	$L__BB21_210;
	ld.global.u64 	%rd706, [%rd69+768];
$L__BB21_210:
	add.s32 	%r1133, %r1124, 128;
	setp.ge.s32 	%p138, %r1133, %r157;
	@%p138 bra 	$L__BB21_212;
	ld.global.u64 	%rd707, [%rd69+1024];
$L__BB21_212:
	add.s32 	%r1135, %r1124, 160;
	setp.ge.s32 	%p139, %r1135, %r157;
	@%p139 bra 	$L__BB21_214;
	ld.global.u64 	%rd708, [%rd69+1280];
$L__BB21_214:
	add.s32 	%r1137, %r1124, 192;
	setp.ge.s32 	%p140, %r1137, %r157;
	@%p140 bra 	$L__BB21_216;
	ld.global.u64 	%rd709, [%rd69+1536];
$L__BB21_216:
	add.s32 	%r1139, %r1124, 224;
	setp.ge.s32 	%p141, %r1139, %r157;
	@%p141 bra 	$L__BB21_218;
	ld.global.u64 	%rd710, [%rd69+1792];
$L__BB21_218:
	add.s32 	%r1141, %r1124, 256;
	setp.ge.s32 	%p142, %r1141, %r157;
	@%p142 bra 	$L__BB21_220;
	ld.global.u64 	%rd711, [%rd69+2048];
$L__BB21_220:
	add.s32 	%r1143, %r1124, 288;
	setp.ge.s32 	%p143, %r1143, %r157;
	@%p143 bra 	$L__BB21_222;
	ld.global.u64 	%rd712, [%rd69+2304];
$L__BB21_222:
	add.s32 	%r1145, %r1124, 320;
	setp.ge.s32 	%p144, %r1145, %r157;
	@%p144 bra 	$L__BB21_224;
	ld.global.u64 	%rd713, [%rd69+2560];
$L__BB21_224:
	add.s32 	%r1147, %r1124, 352;
	setp.ge.s32 	%p145, %r1147, %r157;
	@%p145 bra 	$L__BB21_226;
	ld.global.u64 	%rd714, [%rd69+2816];
$L__BB21_226:
	setp.gt.s32 	%p146, %r5, %r159;
	bar.sync 	0;
	st.shared.u64 	[%r123+-8], %rd703;
	st.shared.u64 	[%r124+-8], %rd704;
	st.shared.u64 	[%r125+-8], %rd705;
	st.shared.u64 	[%r126+-8], %rd706;
	st.shared.u64 	[%r127+-8], %rd707;
	st.shared.u64 	[%r128+-8], %rd708;
	st.shared.u64 	[%r129+-8], %rd709;
	st.shared.u64 	[%r130+-8], %rd710;
	st.shared.u64 	[%r131+-8], %rd711;
	st.shared.u64 	[%r132+-8], %rd712;
	st.shared.u64 	[%r133+-8], %rd713;
	st.shared.u64 	[%r134+-8], %rd714;
	bar.sync 	0;
	@%p146 bra 	$L__BB21_228;
	ld.shared.u64 	%rd518, [%r135+-36864];
	shl.b32 	%r1148, %r145, 3;
	add.s32 	%r1150, %r389, 36864;
	add.s32 	%r1151, %r1150, %r1148;
	ld.shared.u64 	%rd519, [%r1151];
	add.s64 	%rd520, %rd519, %rd70;
	shl.b64 	%rd521, %rd520, 3;
	add.s64 	%rd522, %rd1, %rd521;
	st.global.u64 	[%rd522], %rd518;
	bar.warp.sync 	-1;
	ld.shared.u64 	%rd523, [%r135+-33792];
	shl.b32 	%r1152, %r146, 3;
	add.s32 	%r1153, %r1150, %r1152;
	ld.shared.u64 	%rd524, [%r1153];
	add.s64 	%rd525, %rd524, %rd70;
	shl.b64 	%rd526, %rd525, 3;
	add.s64 	%rd527, %rd1, %rd526;
	st.global.u64 	[%rd527+3072], %rd523;
	bar.warp.sync 	-1;
	ld.shared.u64 	%rd528, [%r135+-30720];
	shl.b32 	%r1154, %r147, 3;
	add.s32 	%r1155, %r1150, %r1154;
	ld.shared.u64 	%rd529, [%r1155];
	add.s64 	%rd530, %rd529, %rd70;
	shl.b64 	%rd531, %rd530, 3;
	add.s64 	%rd532, %rd1, %rd531;
	st.global.u64 	[%rd532+6144], %rd528;
	bar.warp.sync 	-1;
	ld.shared.u64 	%rd533, [%r135+-27648];
	shl.b32 	%r1156, %r148, 3;
	add.s32 	%r1157, %r1150, %r1156;
	ld.shared.u64 	%rd534, [%r1157];
	add.s64 	%rd535, %rd534, %rd70;
	shl.b64 	%rd536, %rd535, 3;
	add.s64 	%rd537, %rd1, %rd536;
	st.global.u64 	[%rd537+9216], %rd533;
	bar.warp.sync 	-1;
	ld.shared.u64 	%rd538, [%r135+-24576];
	shl.b32 	%r1158, %r149, 3;
	add.s32 	%r1159, %r1150, %r1158;
	ld.shared.u64 	%rd539, [%r1159];
	add.s64 	%rd540, %rd539, %rd70;
	shl.b64 	%rd541, %rd540, 3;
	add.s64 	%rd542, %rd1, %rd541;
	st.global.u64 	[%rd542+12288], %rd538;
	bar.warp.sync 	-1;
	ld.shared.u64 	%rd543, [%r135+-21504];
	shl.b32 	%r1160, %r150, 3;
	add.s32 	%r1161, %r1150, %r1160;
	ld.shared.u64 	%rd544, [%r1161];
	add.s64 	%rd545, %rd544, %rd70;
	shl.b64 	%rd546, %rd545, 3;
	add.s64 	%rd547, %rd1, %rd546;
	st.global.u64 	[%rd547+15360], %rd543;
	bar.warp.sync 	-1;
	ld.shared.u64 	%rd548, [%r135+-18432];
	shl.b32 	%r1162, %r151, 3;
	add.s32 	%r1163, %r1150, %r1162;
	ld.shared.u64 	%rd549, [%r1163];
	add.s64 	%rd550, %rd549, %rd70;
	shl.b64 	%rd551, %rd550, 3;
	add.s64 	%rd552, %rd1, %rd551;
	st.global.u64 	[%rd552+18432], %rd548;
	bar.warp.sync 	-1;
	ld.shared.u64 	%rd553, [%r135+-15360];
	shl.b32 	%r1164, %r152, 3;
	add.s32 	%r1165, %r1150, %r1164;
	ld.shared.u64 	%rd554, [%r1165];
	add.s64 	%rd555, %rd554, %rd70;
	shl.b64 	%rd556, %rd555, 3;
	add.s64 	%rd557, %rd1, %rd556;
	st.global.u64 	[%rd557+21504], %rd553;
	bar.warp.sync 	-1;
	ld.shared.u64 	%rd558, [%r135+-12288];
	shl.b32 	%r1166, %r153, 3;
	add.s32 	%r1167, %r1150, %r1166;
	ld.shared.u64 	%rd559, [%r1167];
	add.s64 	%rd560, %rd559, %rd70;
	shl.b64 	%rd561, %rd560, 3;
	add.s64 	%rd562, %rd1, %rd561;
	st.global.u64 	[%rd562+24576], %rd558;
	bar.warp.sync 	-1;
	ld.shared.u64 	%rd563, [%r135+-9216];
	shl.b32 	%r1168, %r154, 3;
	add.s32 	%r1169, %r1150, %r1168;
	ld.shared.u64 	%rd564, [%r1169];
	add.s64 	%rd565, %rd564, %rd70;
	shl.b64 	%rd566, %rd565, 3;
	add.s64 	%rd567, %rd1, %rd566;
	st.global.u64 	[%rd567+27648], %rd563;
	bar.warp.sync 	-1;
	ld.shared.u64 	%rd568, [%r135+-6144];
	shl.b32 	%r1170, %r155, 3;
	add.s32 	%r1171, %r1150, %r1170;
	ld.shared.u64 	%rd569, [%r1171];
	add.s64 	%rd570, %rd569, %rd70;
	shl.b64 	%rd571, %rd570, 3;
	add.s64 	%rd572, %rd1, %rd571;
	st.global.u64 	[%rd572+30720], %rd568;
	bar.warp.sync 	-1;
	ld.shared.u64 	%rd573, [%r135+-3072];
	shl.b32 	%r1172, %r156, 3;
	add.s32 	%r1173, %r1150, %r1172;
	ld.shared.u64 	%rd574, [%r1173];
	add.s64 	%rd575, %rd574, %rd70;
	shl.b64 	%rd576, %rd575, 3;
	add.s64 	%rd577, %rd1, %rd576;
	st.global.u64 	[%rd577+33792], %rd573;
	bar.warp.sync 	-1;
	bra.uni 	$L__BB21_253;
$L__BB21_228:
	mad.lo.s32 	%r158, %r4, -4608, %r159;
	shl.b32 	%r1174, %r145, 3;
	add.s32 	%r1176, %r389, %r1174;
	ld.shared.u64 	%rd192, [%r1176+36864];
	setp.ge.s32 	%p147, %r1, %r158;
	@%p147 bra 	$L__BB21_230;
	ld.shared.u64 	%rd578, [%r135+-36864];
	add.s64 	%rd579, %rd192, %rd70;
	shl.b64 	%rd580, %rd579, 3;
	add.s64 	%rd581, %rd1, %rd580;
	st.global.u64 	[%rd581], %rd578;
$L__BB21_230:
	bar.warp.sync 	-1;
	shl.b32 	%r1177, %r146, 3;
	add.s32 	%r1179, %r389, %r1177;
	ld.shared.u64 	%rd193, [%r1179+36864];
	add.s32 	%r1180, %r1, 384;
	setp.ge.s32 	%p148, %r1180, %r158;
	@%p148 bra 	$L__BB21_232;
	ld.shared.u64 	%rd582, [%r135+-33792];
	add.s64 	%rd583, %rd193, %rd70;
	shl.b64 	%rd584, %rd583, 3;
	add.s64 	%rd585, %rd1, %rd584;
	st.global.u64 	[%rd585+3072], %rd582;
$L__BB21_232:
	bar.warp.sync 	-1;
	shl.b32 	%r1181, %r147, 3;
	add.s32 	%r1183, %r389, %r1181;
	ld.shared.u64 	%rd194, [%r1183+36864];
	add.s32 	%r1184, %r1, 768;
	setp.ge.s32 	%p149, %r1184, %r158;
	@%p149 bra 	$L__BB21_234;
	ld.shared.u64 	%rd586, [%r135+-30720];
	add.s64 	%rd587, %rd194, %rd70;
	shl.b64 	%rd588, %rd587, 3;
	add.s64 	%rd589, %rd1, %rd588;
	st.global.u64 	[%rd589+6144], %rd586;
$L__BB21_234:
	bar.warp.sync 	-1;
	shl.b32 	%r1185, %r148, 3;
	add.s32 	%r1187, %r389, %r1185;
	ld.shared.u64 	%rd195, [%r1187+36864];
	add.s32 	%r1188, %r1, 1152;
	setp.ge.s32 	%p150, %r1188, %r158;
	@%p150 bra 	$L__BB21_236;
	ld.shared.u64 	%rd590, [%r135+-27648];
	add.s64 	%rd591, %rd195, %rd70;
	shl.b64 	%rd592, %rd591, 3;
	add.s64 	%rd593, %rd1, %rd592;
	st.global.u64 	[%rd593+9216], %rd590;
$L__BB21_236:
	bar.warp.sync 	-1;
	shl.b32 	%r1189, %r149, 3;
	add.s32 	%r1191, %r389, %r1189;
	ld.shared.u64 	%rd196, [%r1191+36864];
	add.s32 	%r1192, %r1, 1536;
	setp.ge.s32 	%p151, %r1192, %r158;
	@%p151 bra 	$L__BB21_238;
	ld.shared.u64 	%rd594, [%r135+-24576];
	add.s64 	%rd595, %rd196, %rd70;
	shl.b64 	%rd596, %rd595, 3;
	add.s64 	%rd597, %rd1, %rd596;
	st.global.u64 	[%rd597+12288], %rd594;
$L__BB21_238:
	bar.warp.sync 	-1;
	shl.b32 	%r1193, %r150, 3;
	add.s32 	%r1195, %r389, %r1193;
	ld.shared.u64 	%rd197, [%r1195+36864];
	add.s32 	%r1196, %r1, 1920;
	setp.ge.s32 	%p152, %r1196, %r158;
	@%p152 bra 	$L__BB21_240;
	ld.shared.u64 	%rd598, [%r135+-21504];
	add.s64 	%rd599, %rd197, %rd70;
	shl.b64 	%rd600, %rd599, 3;
	add.s64 	%rd601, %rd1, %rd600;
	st.global.u64 	[%rd601+15360], %rd598;
$L__BB21_240:
	bar.warp.sync 	-1;
	shl.b32 	%r1197, %r151, 3;
	add.s32 	%r1199, %r389, %r1197;
	ld.shared.u64 	%rd198, [%r1199+36864];
	add.s32 	%r1200, %r1, 2304;
	setp.ge.s32 	%p153, %r1200, %r158;
	@%p153 bra 	$L__BB21_242;
	ld.shared.u64 	%rd602, [%r135+-18432];
	add.s64 	%rd603, %rd198, %rd70;
	shl.b64 	%rd604, %rd603, 3;
	add.s64 	%rd605, %rd1, %rd604;
	st.global.u64 	[%rd605+18432], %rd602;
$L__BB21_242:
	bar.warp.sync 	-1;
	shl.b32 	%r1201, %r152, 3;
	add.s32 	%r1203, %r389, %r1201;
	ld.shared.u64 	%rd199, [%r1203+36864];
	add.s32 	%r1204, %r1, 2688;
	setp.ge.s32 	%p154, %r1204, %r158;
	@%p154 bra 	$L__BB21_244;
	ld.shared.u64 	%rd606, [%r135+-15360];
	add.s64 	%rd607, %rd199, %rd70;
	shl.b64 	%rd608, %rd607, 3;
	add.s64 	%rd609, %rd1, %rd608;
	st.global.u64 	[%rd609+21504], %rd606;
$L__BB21_244:
	bar.warp.sync 	-1;
	shl.b32 	%r1205, %r153, 3;
	add.s32 	%r1207, %r389, %r1205;
	ld.shared.u64 	%rd200, [%r1207+36864];
	or.b32  	%r1208, %r1, 3072;
	setp.ge.s32 	%p155, %r1208, %r158;
	@%p155 bra 	$L__BB21_246;
	ld.shared.u64 	%rd610, [%r135+-12288];
	add.s64 	%rd611, %rd200, %rd70;
	shl.b64 	%rd612, %rd611, 3;
	add.s64 	%rd613, %rd1, %rd612;
	st.global.u64 	[%rd613+24576], %rd610;
$L__BB21_246:
	bar.warp.sync 	-1;
	shl.b32 	%r1209, %r154, 3;
	add.s32 	%r1211, %r389, %r1209;
	ld.shared.u64 	%rd201, [%r1211+36864];
	add.s32 	%r1212, %r1, 3456;
	setp.ge.s32 	%p156, %r1212, %r158;
	@%p156 bra 	$L__BB21_248;
	ld.shared.u64 	%rd614, [%r135+-9216];
	add.s64 	%rd615, %rd201, %rd70;
	shl.b64 	%rd616, %rd615, 3;
	add.s64 	%rd617, %rd1, %rd616;
	st.global.u64 	[%rd617+27648], %rd614;
$L__BB21_248:
	bar.warp.sync 	-1;
	shl.b32 	%r1213, %r155, 3;
	add.s32 	%r1215, %r389, %r1213;
	ld.shared.u64 	%rd202, [%r1215+36864];
	add.s32 	%r1216, %r1, 3840;
	setp.ge.s32 	%p157, %r1216, %r158;
	@%p157 bra 	$L__BB21_250;
	ld.shared.u64 	%rd618, [%r135+-6144];
	add.s64 	%rd619, %rd202, %rd70;
	shl.b64 	%rd620, %rd619, 3;
	add.s64 	%rd621, %rd1, %rd620;
	st.global.u64 	[%rd621+30720], %rd618;
$L__BB21_250:
	bar.warp.sync 	-1;
	shl.b32 	%r1217, %r156, 3;
	add.s32 	%r1219, %r389, %r1217;
	ld.shared.u64 	%rd622, [%r1219+36864];
	add.s64 	%rd203, %rd622, %rd70;
	add.s32 	%r1220, %r1, 4224;
	setp.ge.s32 	%p158, %r1220, %r158;
	@%p158 bra 	$L__BB21_252;
	ld.shared.u64 	%rd623, [%r135+-3072];
	shl.b64 	%rd624, %rd203, 3;
	add.s64 	%rd625, %rd1, %rd624;
	st.global.u64 	[%rd625+33792], %rd623;
$L__BB21_252:
	bar.warp.sync 	-1;
$L__BB21_253:
	ret;

}


// ===== COMPILED SASS (sm_100) =====

	.target	sm_100

	.elftype	@"ET_EXEC"


//--------------------- .note.nv.tkinfo           --------------------------
	.section	.note.nv.tkinfo,"",@"SHT_NOTE"
	.sectionflags	@"SHF_NOTE_NV_TKINFO"
	.tkinfo
        /*0018*/ 	.word	0x00000002
        /*0030*/ 	.string	""
        /*0030*/ 	.string	"ptxas"
        /*0030*/ 	.string	"Cuda compilation tools, release 13.0, V13.0.88"
        /*0030*/ 	.string	"Build cuda_13.0.r13.0/compiler.36424714_0"
        /*0030*/ 	.string	"-arch sm_100 -m 64 "



//--------------------- .note.nv.cuinfo           --------------------------
	.section	.note.nv.cuinfo,"",@"SHT_NOTE"
	.sectionflags	@"SHF_NOTE_NV_CUINFO"
        /*0018*/ 	.short	0x0002
        /*001a*/ 	.short	0x0064
        /*001c*/ 	.short	0x0082
	.zero		2


//--------------------- .nv.info                  --------------------------
	.section	.nv.info,"",@"SHT_CUDA_INFO"
	.align	4


	//----- nvinfo : EIATTR_REGCOUNT
	.align		4
        /*0000*/ 	.byte	0x04, 0x2f
        /*0002*/ 	.short	(.L_46 - .L_45)
	.align		4
.L_45:
        /*0004*/ 	.word	index@(_Z3invlPlS_)
        /*0008*/ 	.word	0x0000001a


	//----- nvinfo : EIATTR_FRAME_SIZE
	.align		4
.L_46:
        /*000c*/ 	.byte	0x04, 0x11
        /*000e*/ 	.short	(.L_48 - .L_47)
	.align		4
.L_47:
        /*0010*/ 	.word	index@($__internal_1_$__cuda_sm20_div_u64)
        /*0014*/ 	.word	0x00000000


	//----- nvinfo : EIATTR_FRAME_SIZE
	.align		4
.L_48:
        /*0018*/ 	.byte	0x04, 0x11
        /*001a*/ 	.short	(.L_50 - .L_49)
	.align		4
.L_49:
        /*001c*/ 	.word	index@(_Z3invlPlS_)
        /*0020*/ 	.word	0x00000000


	//----- nvinfo : EIATTR_REGCOUNT
	.align		4
.L_50:
        /*0024*/ 	.byte	0x04, 0x2f
        /*0026*/ 	.short	(.L_52 - .L_51)
	.align		4
.L_51:
        /*0028*/ 	.word	index@(_Z10initializeiiPcPl)
        /*002c*/ 	.word	0x00000010


	//----- nvinfo : EIATTR_FRAME_SIZE
	.align		4
.L_52:
        /*0030*/ 	.byte	0x04, 0x11
        /*0032*/ 	.short	(.L_54 - .L_53)
	.align		4
.L_53:
        /*0034*/ 	.word	index@(_Z10initializeiiPcPl)
        /*0038*/ 	.word	0x00000000


	//----- nvinfo : EIATTR_REGCOUNT
	.align		4
.L_54:
        /*003c*/ 	.byte	0x04, 0x2f
        /*003e*/ 	.short	(.L_56 - .L_55)
	.align		4
.L_55:
        /*0040*/ 	.word	index@(_Z11changeDepthiPcS_)
        /*0044*/ 	.word	0x00000010


	//----- nvinfo : EIATTR_FRAME_SIZE
	.align		4
.L_56:
        /*0048*/ 	.byte	0x04, 0x11
        /*004a*/ 	.short	(.L_58 - .L_57)
	.align		4
.L_57:
        /*004c*/ 	.word	index@(_Z11changeDepthiPcS_)
        /*0050*/ 	.word	0x00000000


	//----- nvinfo : EIATTR_REGCOUNT
	.align		4
.L_58:
        /*0054*/ 	.byte	0x04, 0x2f
        /*0056*/ 	.short	(.L_60 - .L_59)
	.align		4
.L_59:
        /*0058*/ 	.word	index@(_Z7extractiiPcPlS_)
        /*005c*/ 	.word	0x00000010


	//----- nvinfo : EIATTR_FRAME_SIZE
	.align		4
.L_60:
        /*0060*/ 	.byte	0x04, 0x11
        /*0062*/ 	.short	(.L_62 - .L_61)
	.align		4
.L_61:
        /*0064*/ 	.word	index@(_Z7extractiiPcPlS_)
        /*0068*/ 	.word	0x00000000


	//----- nvinfo : EIATTR_REGCOUNT
	.align		4
.L_62:
        /*006c*/ 	.byte	0x04, 0x2f
        /*006e*/ 	.short	(.L_64 - .L_63)
	.align		4
.L_63:
        /*0070*/ 	.word	index@(_Z24countNodesRepititionStepiPliS_)
        /*0074*/ 	.word	0x0000001c


	//----- nvinfo : EIATTR_FRAME_SIZE
	.align		4
.L_64:
        /*0078*/ 	.byte	0x04, 0x11
        /*007a*/ 	.short	(.L_66 - .L_65)
	.align		4
.L_65:
        /*007c*/ 	.word	index@(_Z24countNodesRepititionStepiPliS_)
        /*0080*/ 	.word	0x00000000


	//----- nvinfo : EIATTR_REGCOUNT
	.align		4
.L_66:
        /*0084*/ 	.byte	0x04, 0x2f
        /*0086*/ 	.short	(.L_68 - .L_67)
	.align		4
.L_67:
        /*0088*/ 	.word	index@(_Z16checkCurrectenssiPcPlS0_)
        /*008c*/ 	.word	0x00000014


	//----- nvinfo : EIATTR_FRAME_SIZE
	.align		4
.L_68:
        /*0090*/ 	.byte	0x04, 0x11
        /*0092*/ 	.short	(.L_70 - .L_69)
	.align		4
.L_69:
        /*0094*/ 	.word	index@(_Z16checkCurrectenssiPcPlS0_)
        /*0098*/ 	.word	0x00000000


	//----- nvinfo : EIATTR_REGCOUNT
	.align		4
.L_70:
        /*009c*/ 	.byte	0x04, 0x2f
        /*009e*/ 	.short	(.L_72 - .L_71)
	.align		4
.L_71:
        /*00a0*/ 	.word	index@(_Z6reduceiiPcPlS0_)
        /*00a4*/ 	.word	0x00000012


	//----- nvinfo : EIATTR_FRAME_SIZE
	.align		4
.L_72:
        /*00a8*/ 	.byte	0x04, 0x11
        /*00aa*/ 	.short	(.L_74 - .L_73)
	.align		4
.L_73:
        /*00ac*/ 	.word	index@(_Z6reduceiiPcPlS0_)
        /*00b0*/ 	.word	0x00000000


	//----- nvinfo : EIATTR_REGCOUNT
	.align		4
.L_74:
        /*00b4*/ 	.byte	0x04, 0x2f
        /*00b6*/ 	.short	(.L_76 - .L_75)
	.align		4
.L_75:
        /*00b8*/ 	.word	index@(_Z11findParentsiPlS_)
        /*00bc*/ 	.word	0x00000010


	//----- nvinfo : EIATTR_FRAME_SIZE
	.align		4
.L_76:
        /*00c0*/ 	.byte	0x04, 0x11
        /*00c2*/ 	.short	(.L_78 - .L_77)
	.align		4
.L_77:
        /*00c4*/ 	.word	index@(_Z11findParentsiPlS_)
        /*00c8*/ 	.word	0x00000000


	//----- nvinfo : EIATTR_REGCOUNT
	.align		4
.L_78:
        /*00cc*/ 	.byte	0x04, 0x2f
        /*00ce*/ 	.short	(.L_80 - .L_79)
	.align		4
.L_79:
        /*00d0*/ 	.word	index@(_Z36propagateParentsAndCountChildrenStepiPliS_)
        /*00d4*/ 	.word	0x00000018


	//----- nvinfo : EIATTR_FRAME_SIZE
	.align		4
.L_80:
        /*00d8*/ 	.byte	0x04, 0x11
        /*00da*/ 	.short	(.L_82 - .L_81)
	.align		4
.L_81:
        /*00dc*/ 	.word	index@(_Z36propagateParentsAndCountChildrenStepiPliS_)
        /*00e0*/ 	.word	0x00000000


	//----- nvinfo : EIATTR_REGCOUNT
	.align		4
.L_82:
        /*00e4*/ 	.byte	0x04, 0x2f
        /*00e6*/ 	.short	(.L_84 - .L_83)
	.align		4
.L_83:
        /*00e8*/ 	.word	index@(_Z12childsNumberiPlS_)
        /*00ec*/ 	.word	0x0000001f


	//----- nvinfo : EIATTR_FRAME_SIZE
	.align		4
.L_84:
        /*00f0*/ 	.byte	0x04, 0x11
        /*00f2*/ 	.short	(.L_86 - .L_85)
	.align		4
.L_85:
        /*00f4*/ 	.word	index@(_Z12childsNumberiPlS_)
        /*00f8*/ 	.word	0x00000000


	//----- nvinfo : EIATTR_REGCOUNT
	.align		4
.L_86:
        /*00fc*/ 	.byte	0x04, 0x2f
        /*00fe*/ 	.short	(.L_88 - .L_87)
	.align		4
.L_87:
        /*0100*/ 	.word	index@(_Z6addOneiPl)
        /*0104*/ 	.word	0x0000001e


	//----- nvinfo : EIATTR_FRAME_SIZE
	.align		4
.L_88:
        /*0108*/ 	.byte	0x04, 0x11
        /*010a*/ 	.short	(.L_90 - .L_89)
	.align		4
.L_89:
        /*010c*/ 	.word	index@($__internal_0_$__cuda_sm20_div_u64)
        /*0110*/ 	.word	0x00000000


	//----- nvinfo : EIATTR_FRAME_SIZE
	.align		4
.L_90:
        /*0114*/ 	.byte	0x04, 0x11
        /*0116*/ 	.short	(.L_92 - .L_91)
	.align		4
.L_91:
        /*0118*/ 	.word	index@(_Z6addOneiPl)
        /*011c*/ 	.word	0x00000000


	//----- nvinfo : EIATTR_REGCOUNT
	.align		4
.L_92:
        /*0120*/ 	.byte	0x04, 0x2f
        /*0122*/ 	.short	(.L_94 - .L_93)
	.align		4
.L_93:
        /*0124*/ 	.word	index@(_Z11generateResiPlS_)
        /*0128*/ 	.word	0x00000019


	//----- nvinfo : EIATTR_FRAME_SIZE
	.align		4
.L_94:
        /*012c*/ 	.byte	0x04, 0x11
        /*012e*/ 	.short	(.L_96 - .L_95)
	.align		4
.L_95:
        /*0130*/ 	.word	index@(_Z11generateResiPlS_)
        /*0134*/ 	.word	0x00000000


	//----- nvinfo : EIATTR_REGCOUNT
	.align		4
.L_96:
        /*0138*/ 	.byte	0x04, 0x2f
        /*013a*/ 	.short	(.L_98 - .L_97)
	.align		4
.L_97:
        /*013c*/ 	.word	index@(_ZN3cub18CUB_300001_SM_10006detail11EmptyKernelIvEEvv)
        /*0140*/ 	.word	0x00000004


	//----- nvinfo : EIATTR_FRAME_SIZE
	.align		4
.L_98:
        /*0144*/ 	.byte	0x04, 0x11
        /*0146*/ 	.short	(.L_100 - .L_99)
	.align		4
.L_99:
        /*0148*/ 	.word	index@(_ZN3cub18CUB_300001_SM_10006detail11EmptyKernelIvEEvv)
        /*014c*/ 	.word	0x00000000


	//----- nvinfo : EIATTR_REGCOUNT
	.align		4
.L_100:
        /*0150*/ 	.byte	0x04, 0x2f
        /*0152*/ 	.short	(.L_102 - .L_101)
	.align		4
.L_101:
        /*0154*/ 	.word	index@(_ZN3cub18CUB_300001_SM_10006detail4scan20DeviceScanInitKernelINS0_13ScanTileStateIlLb1EEEEEvT_i)
        /*0158*/ 	.word	0x0000000a


	//----- nvinfo : EIATTR_FRAME_SIZE
	.align		4
.L_102:
        /*015c*/ 	.byte	0x04, 0x11
        /*015e*/ 	.short	(.L_104 - .L_103)
	.align		4
.L_103:
        /*0160*/ 	.word	index@(_ZN3cub18CUB_300001_SM_10006detail4scan20DeviceScanInitKernelINS0_13ScanTileStateIlLb1EEEEEvT_i)
        /*0164*/ 	.word	0x00000000


	//----- nvinfo : EIATTR_REGCOUNT
	.align		4
.L_104:
        /*0168*/ 	.byte	0x04, 0x2f
        /*016a*/ 	.short	(.L_106 - .L_105)
	.align		4
.L_105:
        /*016c*/ 	.word	index@(_ZN3cub18CUB_300001_SM_10006detail4scan16DeviceScanKernelINS2_10policy_hubIllljN4cuda3std3__44plusIvEEE10Policy1000EPlSC_NS0_13ScanTileStateIlLb1EEES9_NS0_8NullTypeEjlLb0ESF_EEvT0_T1_T2_iT3_T4_T5_)
        /*0170*/ 	.word	0x00000030


	//----- nvinfo : EIATTR_FRAME_SIZE
	.align		4
.L_106:
        /*0174*/ 	.byte	0x04, 0x11
        /*0176*/ 	.short	(.L_108 - .L_107)
	.align		4
.L_107:
        /*0178*/ 	.word	index@(_ZN3cub18CUB_300001_SM_10006detail4scan16DeviceScanKernelINS2_10policy_hubIllljN4cuda3std3__44plusIvEEE10Policy1000EPlSC_NS0_13ScanTileStateIlLb1EEES9_NS0_8NullTypeEjlLb0ESF_EEvT0_T1_T2_iT3_T4_T5_)
        /*017c*/ 	.word	0x00000010


	//----- nvinfo : EIATTR_REGCOUNT
	.align		4
.L_108:
        /*0180*/ 	.byte	0x04, 0x2f
        /*0182*/ 	.short	(.L_110 - .L_109)
	.align		4
.L_109:
        /*0184*/ 	.word	index@(_ZN3cub18CUB_300001_SM_10006detail4scan16DeviceScanKernelINS2_10policy_hubIlllmN4cuda3std3__44plusIvEEE10Policy1000EPlSC_NS0_13ScanTileStateIlLb1EEES9_NS0_8NullTypeEmlLb0ESF_EEvT0_T1_T2_iT3_T4_T5_)
        /*0188*/ 	.word	0x0000003a


	//----- nvinfo : EIATTR_FRAME_SIZE
	.align		4
.L_110:
        /*018c*/ 	.byte	0x04, 0x11
        /*018e*/ 	.short	(.L_112 - .L_111)
	.align		4
.L_111:
        /*0190*/ 	.word	index@(_ZN3cub18CUB_300001_SM_10006detail4scan16DeviceScanKernelINS2_10policy_hubIlllmN4cuda3std3__44plusIvEEE10Policy1000EPlSC_NS0_13ScanTileStateIlLb1EEES9_NS0_8NullTypeEmlLb0ESF_EEvT0_T1_T2_iT3_T4_T5_)
        /*0194*/ 	.word	0x00000000


	//----- nvinfo : EIATTR_REGCOUNT
	.align		4
.L_112:
        /*0198*/ 	.byte	0x04, 0x2f
        /*019a*/ 	.short	(.L_114 - .L_113)
	.align		4
.L_113:
        /*019c*/ 	.word	index@(_ZN3cub18CUB_300001_SM_10006detail4scan16DeviceScanKernelINS2_10policy_hubIllljN4cuda3std3__44plusIvEEE10Policy1000EPlSC_NS0_13ScanTileStateIlLb1EEES9_NS1_10InputValueIlSC_EEjlLb0ElEEvT0_T1_T2_iT3_T4_T5_)
        /*01a0*/ 	.word	0x0000003a


	//----- nvinfo : EIATTR_FRAME_SIZE
	.align		4
.L_114:
        /*01a4*/ 	.byte	0x04, 0x11
        /*01a6*/ 	.short	(.L_116 - .L_115)
	.align		4
.L_115:
        /*01a8*/ 	.word	index@(_ZN3cub18CUB_300001_SM_10006detail4scan16DeviceScanKernelINS2_10policy_hubIllljN4cuda3std3__44plusIvEEE10Policy1000EPlSC_NS0_13ScanTileStateIlLb1EEES9_NS1_10InputValueIlSC_EEjlLb0ElEEvT0_T1_T2_iT3_T4_T5_)
        /*01ac*/ 	.word	0x00000000


	//----- nvinfo : EIATTR_REGCOUNT
	.align		4
.L_116:
        /*01b0*/ 	.byte	0x04, 0x2f
        /*01b2*/ 	.short	(.L_118 - .L_117)
	.align		4
.L_117:
        /*01b4*/ 	.word	index@(_ZN3cub18CUB_300001_SM_10006detail4scan16DeviceScanKernelINS2_10policy_hubIlllmN4cuda3std3__44plusIvEEE10Policy1000EPlSC_NS0_13ScanTileStateIlLb1EEES9_NS1_10InputValueIlSC_EEmlLb0ElEEvT0_T1_T2_iT3_T4_T5_)
        /*01b8*/ 	.word	0x00000030


	//----- nvinfo : EIATTR_FRAME_SIZE
	.align		4
.L_118:
        /*01bc*/ 	.byte	0x04, 0x11
        /*01be*/ 	.short	(.L_120 - .L_119)
	.align		4
.L_119:
        /*01c0*/ 	.word	index@(_ZN3cub18CUB_300001_SM_10006detail4scan16DeviceScanKernelINS2_10policy_hubIlllmN4cuda3std3__44plusIvEEE10Policy1000EPlSC_NS0_13ScanTileStateIlLb1EEES9_NS1_10InputValueIlSC_EEmlLb0ElEEvT0_T1_T2_iT3_T4_T5_)
        /*01c4*/ 	.word	0x00000000


	//----- nvinfo : EIATTR_REGCOUNT
	.align		4
.L_120:
        /*01c8*/ 	.byte	0x04, 0x2f
        /*01ca*/ 	.short	(.L_122 - .L_121)
	.align		4
.L_121:
        /*01cc*/ 	.word	index@(_ZN3cub18CUB_300001_SM_10006detail10radix_sort31DeviceRadixSortSingleTileKernelINS1_5radix10policy_hubIllyE10Policy1000ELNS0_9SortOrderE0EllyNS1_21identity_decomposer_tEEEvPKT1_PSA_PKT2_PSE_T3_iiT4_)
        /*01d0*/ 	.word	0x0000007f


	//----- nvinfo : EIATTR_FRAME_SIZE
	.align		4
.L_122:
        /*01d4*/ 	.byte	0x04, 0x11
        /*01d6*/ 	.short	(.L_124 - .L_123)
	.align		4
.L_123:
        /*01d8*/ 	.word	index@(_ZN3cub18CUB_300001_SM_10006detail10radix_sort31DeviceRadixSortSingleTileKernelINS1_5radix10policy_hubIllyE10Policy1000ELNS0_9SortOrderE0EllyNS1_21identity_decomposer_tEEEvPKT1_PSA_PKT2_PSE_T3_iiT4_)
        /*01dc*/ 	.word	0x00000000


	//----- nvinfo : EIATTR_REGCOUNT
	.align		4
.L_124:
        /*01e0*/ 	.byte	0x04, 0x2f
        /*01e2*/ 	.short	(.L_126 - .L_125)
	.align		4
.L_125:
        /*01e4*/ 	.word	index@(_ZN3cub18CUB_300001_SM_10006detail10radix_sort30DeviceRadixSortHistogramKernelINS1_5radix10policy_hubIllyE10Policy1000ELNS0_9SortOrderE0ElyNS1_21identity_decomposer_tEEEvPT2_PKT1_SA_iiT3_)
        /*01e8*/ 	.word	0x00000040


	//----- nvinfo : EIATTR_FRAME_SIZE
	.align		4
.L_126:
        /*01ec*/ 	.byte	0x04, 0x11
        /*01ee*/ 	.short	(.L_128 - .L_127)
	.align		4
.L_127:
        /*01f0*/ 	.word	index@(_ZN3cub18CUB_300001_SM_10006detail10radix_sort30DeviceRadixSortHistogramKernelINS1_5radix10policy_hubIllyE10Policy1000ELNS0_9SortOrderE0ElyNS1_21identity_decomposer_tEEEvPT2_PKT1_SA_iiT3_)
        /*01f4*/ 	.word	0x00000000


	//----- nvinfo : EIATTR_REGCOUNT
	.align		4
.L_128:
        /*01f8*/ 	.byte	0x04, 0x2f
        /*01fa*/ 	.short	(.L_130 - .L_129)
	.align		4
.L_129:
        /*01fc*/ 	.word	index@(_ZN3cub18CUB_300001_SM_10006detail10radix_sort33DeviceRadixSortExclusiveSumKernelINS1_5radix10policy_hubIllyE10Policy1000EyEEvPT0_)
        /*0200*/ 	.word	0x00000020


	//----- nvinfo : EIATTR_FRAME_SIZE
	.align		4
.L_130:
        /*0204*/ 	.byte	0x04, 0x11
        /*0206*/ 	.short	(.L_132 - .L_131)
	.align		4
.L_131:
        /*0208*/ 	.word	index@(_ZN3cub18CUB_300001_SM_10006detail10radix_sort33DeviceRadixSortExclusiveSumKernelINS1_5radix10policy_hubIllyE10Policy1000EyEEvPT0_)
        /*020c*/ 	.word	0x00000000


	//----- nvinfo : EIATTR_REGCOUNT
	.align		4
.L_132:
        /*0210*/ 	.byte	0x04, 0x2f
        /*0212*/ 	.short	(.L_134 - .L_133)
	.align		4
.L_133:
        /*0214*/ 	.word	index@(_ZN3cub18CUB_300001_SM_10006detail10radix_sort29DeviceRadixSortOnesweepKernelINS1_5radix10policy_hubIllyE10Policy1000ELNS0_9SortOrderE0EllyiiNS1_21identity_decomposer_tEEEvPT5_SB_PT3_PKSC_PT1_PKSG_PT2_PKSK_T4_iiT6_)
        /*0218*/ 	.word	0x00000050


	//----- nvinfo : EIATTR_FRAME_SIZE
	.align		4
.L_134:
        /*021c*/ 	.byte	0x04, 0x11
        /*021e*/ 	.short	(.L_136 - .L_135)
	.align		4
.L_135:
        /*0220*/ 	.word	index@(_ZN3cub18CUB_300001_SM_10006detail10radix_sort29DeviceRadixSortOnesweepKernelINS1_5radix10policy_hubIllyE10Policy1000ELNS0_9SortOrderE0EllyiiNS1_21identity_decomposer_tEEEvPT5_SB_PT3_PKSC_PT1_PKSG_PT2_PKSK_T4_iiT6_)
        /*0224*/ 	.word	0x00000018


	//----- nvinfo : EIATTR_MIN_STACK_SIZE
	.align		4
.L_136:
        /*0228*/ 	.byte	0x04, 0x12
        /*022a*/ 	.short	(.L_138 - .L_137)
	.align		4
.L_137:
        /*022c*/ 	.word	index@(_ZN3cub18CUB_300001_SM_10006detail10radix_sort29DeviceRadixSortOnesweepKernelINS1_5radix10policy_hubIllyE10Policy1000ELNS0_9SortOrderE0EllyiiNS1_21identity_decomposer_tEEEvPT5_SB_PT3_PKSC_PT1_PKSG_PT2_PKSK_T4_iiT6_)
        /*0230*/ 	.word	0x00000018


	//----- nvinfo : EIATTR_MIN_STACK_SIZE
	.align		4
.L_138:
        /*0234*/ 	.byte	0x04, 0x12
        /*0236*/ 	.short	(.L_140 - .L_139)
	.align		4
.L_139:
        /*0238*/ 	.word	index@(_ZN3cub18CUB_300001_SM_10006detail10radix_sort33DeviceRadixSortExclusiveSumKernelINS1_5radix10policy_hubIllyE10Policy1000EyEEvPT0_)
        /*023c*/ 	.word	0x00000000


	//----- nvinfo : EIATTR_MIN_STACK_SIZE
	.align		4
.L_140:
        /*0240*/ 	.byte	0x04, 0x12
        /*0242*/ 	.short	(.L_142 - .L_141)
	.align		4
.L_141:
        /*0244*/ 	.word	index@(_ZN3cub18CUB_300001_SM_10006detail10radix_sort30DeviceRadixSortHistogramKernelINS1_5radix10policy_hubIllyE10Policy1000ELNS0_9SortOrderE0ElyNS1_21identity_decomposer_tEEEvPT2_PKT1_SA_iiT3_)
        /*0248*/ 	.word	0x00000000


	//----- nvinfo : EIATTR_MIN_STACK_SIZE
	.align		4
.L_142:
        /*024c*/ 	.byte	0x04, 0x12
        /*024e*/ 	.short	(.L_144 - .L_143)
	.align		4
.L_143:
        /*0250*/ 	.word	index@(_ZN3cub18CUB_300001_SM_10006detail10radix_sort31DeviceRadixSortSingleTileKernelINS1_5radix10policy_hubIllyE10Policy1000ELNS0_9SortOrderE0EllyNS1_21identity_decomposer_tEEEvPKT1_PSA_PKT2_PSE_T3_iiT4_)
        /*0254*/ 	.word	0x00000000


	//----- nvinfo : EIATTR_MIN_STACK_SIZE
	.align		4
.L_144:
        /*0258*/ 	.byte	0x04, 0x12
        /*025a*/ 	.short	(.L_146 - .L_145)
	.align		4
.L_145:
        /*025c*/ 	.word	index@(_ZN3cub18CUB_300001_SM_10006detail4scan16DeviceScanKernelINS2_10policy_hubIlllmN4cuda3std3__44plusIvEEE10Policy1000EPlSC_NS0_13ScanTileStateIlLb1EEES9_NS1_10InputValueIlSC_EEmlLb0ElEEvT0_T1_T2_iT3_T4_T5_)
        /*0260*/ 	.word	0x00000000


	//----- nvinfo : EIATTR_MIN_STACK_SIZE
	.align		4
.L_146:
        /*0264*/ 	.byte	0x04, 0x12
        /*0266*/ 	.short	(.L_148 - .L_147)
	.align		4
.L_147:
        /*0268*/ 	.word	index@(_ZN3cub18CUB_300001_SM_10006detail4scan16DeviceScanKernelINS2_10policy_hubIllljN4cuda3std3__44plusIvEEE10Policy1000EPlSC_NS0_13ScanTileStateIlLb1EEES9_NS1_10InputValueIlSC_EEjlLb0ElEEvT0_T1_T2_iT3_T4_T5_)
        /*026c*/ 	.word	0x00000000


	//----- nvinfo : EIATTR_MIN_STACK_SIZE
	.align		4
.L_148:
        /*0270*/ 	.byte	0x04, 0x12
        /*0272*/ 	.short	(.L_150 - .L_149)
	.align		4
.L_149:
        /*0274*/ 	.word	index@(_ZN3cub18CUB_300001_SM_10006detail4scan16DeviceScanKernelINS2_10policy_hubIlllmN4cuda3std3__44plusIvEEE10Policy1000EPlSC_NS0_13ScanTileStateIlLb1EEES9_NS0_8NullTypeEmlLb0ESF_EEvT0_T1_T2_iT3_T4_T5_)
        /*0278*/ 	.word	0x00000000


	//----- nvinfo : EIATTR_MIN_STACK_SIZE
	.align		4
.L_150:
        /*027c*/ 	.byte	0x04, 0x12
        /*027e*/ 	.short	(.L_152 - .L_151)
	.align		4
.L_151:
        /*0280*/ 	.word	index@(_ZN3cub18CUB_300001_SM_10006detail4scan16DeviceScanKernelINS2_10policy_hubIllljN4cuda3std3__44plusIvEEE10Policy1000EPlSC_NS0_13ScanTileStateIlLb1EEES9_NS0_8NullTypeEjlLb0ESF_EEvT0_T1_T2_iT3_T4_T5_)
        /*0284*/ 	.word	0x00000010


	//----- nvinfo : EIATTR_MIN_STACK_SIZE
	.align		4
.L_152:
        /*0288*/ 	.byte	0x04, 0x12
        /*028a*/ 	.short	(.L_154 - .L_153)
	.align		4
.L_153:
        /*028c*/ 	.word	index@(_ZN3cub18CUB_300001_SM_10006detail4scan20DeviceScanInitKernelINS0_13ScanTileStateIlLb1EEEEEvT_i)
        /*0290*/ 	.word	0x00000000


	//----- nvinfo : EIATTR_MIN_STACK_SIZE
	.align		4
.L_154:
        /*0294*/ 	.byte	0x04, 0x12
        /*0296*/ 	.short	(.L_156 - .L_155)
	.align		4
.L_155:
        /*0298*/ 	.word	index@(_ZN3cub18CUB_300001_SM_10006detail11EmptyKernelIvEEvv)
        /*029c*/ 	.word	0x00000000


	//----- nvinfo : EIATTR_MIN_STACK_SIZE
	.align		4
.L_156:
        /*02a0*/ 	.byte	0x04, 0x12
        /*02a2*/ 	.short	(.L_158 - .L_157)
	.align		4
.L_157:
        /*02a4*/ 	.word	index@(_Z11generateResiPlS_)
        /*02a8*/ 	.word	0x00000000


	//----- nvinfo : EIATTR_MIN_STACK_SIZE
	.align		4
.L_158:
        /*02ac*/ 	.byte	0x04, 0x12
        /*02ae*/ 	.short	(.L_160 - .L_159)
	.align		4
.L_159:
        /*02b0*/ 	.word	index@(_Z6addOneiPl)
        /*02b4*/ 	.word	0x00000000


	//----- nvinfo : EIATTR_MIN_STACK_SIZE
	.align		4
.L_160:
        /*02b8*/ 	.byte	0x04, 0x12
        /*02ba*/ 	.short	(.L_162 - .L_161)
	.align		4
.L_161:
        /*02bc*/ 	.word	index@(_Z12childsNumberiPlS_)
        /*02c0*/ 	.word	0x00000000


	//----- nvinfo : EIATTR_MIN_STACK_SIZE
	.align		4
.L_162:
        /*02c4*/ 	.byte	0x04, 0x12
        /*02c6*/ 	.short	(.L_164 - .L_163)
	.align		4
.L_163:
        /*02c8*/ 	.word	index@(_Z36propagateParentsAndCountChildrenStepiPliS_)
        /*02cc*/ 	.word	0x00000000


	//----- nvinfo : EIATTR_MIN_STACK_SIZE
	.align		4
.L_164:
        /*02d0*/ 	.byte	0x04, 0x12
        /*02d2*/ 	.short	(.L_166 - .L_165)
	.align		4
.L_165:
        /*02d4*/ 	.word	index@(_Z11findParentsiPlS_)
        /*02d8*/ 	.word	0x00000000


	//----- nvinfo : EIATTR_MIN_STACK_SIZE
	.align		4
.L_166:
        /*02dc*/ 	.byte	0x04, 0x12
        /*02de*/ 	.short	(.L_168 - .L_167)
	.align		4
.L_167:
        /*02e0*/ 	.word	index@(_Z6reduceiiPcPlS0_)
        /*02e4*/ 	.word	0x00000000


	//----- nvinfo : EIATTR_MIN_STACK_SIZE
	.align		4
.L_168:
        /*02e8*/ 	.byte	0x04, 0x12
        /*02ea*/ 	.short	(.L_170 - .L_169)
	.align		4
.L_169:
        /*02ec*/ 	.word	index@(_Z16checkCurrectenssiPcPlS0_)
        /*02f0*/ 	.word	0x00000000


	//----- nvinfo : EIATTR_MIN_STACK_SIZE
	.align		4
.L_170:
        /*02f4*/ 	.byte	0x04, 0x12
        /*02f6*/ 	.short	(.L_172 - .L_171)
	.align		4
.L_171:
        /*02f8*/ 	.word	index@(_Z24countNodesRepititionStepiPliS_)
        /*02fc*/ 	.word	0x00000000


	//----- nvinfo : EIATTR_MIN_STACK_SIZE
	.align		4
.L_172:
        /*0300*/ 	.byte	0x04, 0x12
        /*0302*/ 	.short	(.L_174 - .L_173)
	.align		4
.L_173:
        /*0304*/ 	.word	index@(_Z7extractiiPcPlS_)
        /*0308*/ 	.word	0x00000000


	//----- nvinfo : EIATTR_MIN_STACK_SIZE
	.align		4
.L_174:
        /*030c*/ 	.byte	0x04, 0x12
        /*030e*/ 	.short	(.L_176 - .L_175)
	.align		4
.L_175:
        /*0310*/ 	.word	index@(_Z11changeDepthiPcS_)
        /*0314*/ 	.word	0x00000000


	//----- nvinfo : EIATTR_MIN_STACK_SIZE
	.align		4
.L_176:
        /*0318*/ 	.byte	0x04, 0x12
        /*031a*/ 	.short	(.L_178 - .L_177)
	.align		4
.L_177:
        /*031c*/ 	.word	index@(_Z10initializeiiPcPl)
        /*0320*/ 	.word	0x00000000


	//----- nvinfo : EIATTR_MIN_STACK_SIZE
	.align		4
.L_178:
        /*0324*/ 	.byte	0x04, 0x12
        /*0326*/ 	.short	(.L_180 - .L_179)
	.align		4
.L_179:
        /*0328*/ 	.word	index@(_Z3invlPlS_)
        /*032c*/ 	.word	0x00000000
.L_180:


//--------------------- .nv.compat                --------------------------
	.section	.nv.compat,"",@"SHT_CUDA_COMPAT_INFO"
	.align	4
        /*0000*/ 	.byte	0x02, 0x09, 0x00, 0x00, 0x02, 0x02, 0x01, 0x00, 0x02, 0x05, 0x05, 0x00, 0x03, 0x07, 0x01, 0x01
        /*0010*/ 	.byte	0x02, 0x03, 0x00, 0x00, 0x02, 0x06, 0x01, 0x00, 0x04, 0x0b, 0x08, 0x00, 0x09, 0x00, 0x00, 0x00
        /*0020*/ 	.byte	0x00, 0x00, 0x00, 0x00


//--------------------- .nv.info._ZN3cub18CUB_300001_SM_10006detail10radix_sort29DeviceRadixSortOnesweepKernelINS1_5radix10policy_hubIllyE10Policy1000ELNS0_9SortOrderE0EllyiiNS1_21identity_decomposer_tEEEvPT5_SB_PT3_PKSC_PT1_PKSG_PT2_PKSK_T4_iiT6_ --------------------------
	.section	.nv.info._ZN3cub18CUB_300001_SM_10006detail10radix_sort29DeviceRadixSortOnesweepKernelINS1_5radix10policy_hubIllyE10Policy1000ELNS0_9SortOrderE0EllyiiNS1_21identity_decomposer_tEEEvPT5_SB_PT3_PKSC_PT1_PKSG_PT2_PKSK_T4_iiT6_,"",@"SHT_CUDA_INFO"
	.sectionflags	@""
	.align	4


	//----- nvinfo : EIATTR_CUDA_API_VERSION
	.align		4
        /*0000*/ 	.byte	0x04, 0x37
        /*0002*/ 	.short	(.L_182 - .L_181)
.L_181:
        /*0004*/ 	.word	0x00000082


	//----- nvinfo : EIATTR_KPARAM_INFO
	.align		4
.L_182:
        /*0008*/ 	.byte	0x04, 0x17
        /*000a*/ 	.short	(.L_184 - .L_183)
.L_183:
        /*000c*/ 	.word	0x00000000
        /*0010*/ 	.short	0x000b
        /*0012*/ 	.short	0x004c
        /*0014*/ 	.byte	0x00, 0xf0, 0x05, 0x00


	//----- nvinfo : EIATTR_KPARAM_INFO
	.align		4
.L_184:
        /*0018*/ 	.byte	0x04, 0x17
        /*001a*/ 	.short	(.L_186 - .L_185)
.L_185:
        /*001c*/ 	.word	0x00000000
        /*0020*/ 	.short	0x000a
        /*0022*/ 	.short	0x0048
        /*0024*/ 	.byte	0x00, 0xf0, 0x11, 0x00


	//----- nvinfo : EIATTR_KPARAM_INFO
	.align		4
.L_186:
        /*0028*/ 	.byte	0x04, 0x17
        /*002a*/ 	.short	(.L_188 - .L_187)
.L_187:
        /*002c*/ 	.word	0x00000000
        /*0030*/ 	.short	0x0009
        /*0032*/ 	.short	0x0044
        /*0034*/ 	.byte	0x00, 0xf0, 0x11, 0x00


	//----- nvinfo : EIATTR_KPARAM_INFO
	.align		4
.L_188:
        /*0038*/ 	.byte	0x04, 0x17
        /*003a*/ 	.short	(.L_190 - .L_189)
.L_189:
        /*003c*/ 	.word	0x00000000
        /*0040*/ 	.short	0x0008
        /*0042*/ 	.short	0x0040
        /*0044*/ 	.byte	0x00, 0xf0, 0x11, 0x00


	//----- nvinfo : EIATTR_KPARAM_INFO
	.align		4
.L_190:
        /*0048*/ 	.byte	0x04, 0x17
        /*004a*/ 	.short	(.L_192 - .L_191)
.L_191:
        /*004c*/ 	.word	0x00000000
        /*0050*/ 	.short	0x0007
        /*0052*/ 	.short	0x0038
        /*0054*/ 	.byte	0x00, 0xf5, 0x21, 0x00


	//----- nvinfo : EIATTR_KPARAM_INFO
	.align		4
.L_192:
        /*0058*/ 	.byte	0x04, 0x17
        /*005a*/ 	.short	(.L_194 - .L_193)
.L_193:
        /*005c*/ 	.word	0x00000000
        /*0060*/ 	.short	0x0006
        /*0062*/ 	.short	0x0030
        /*0064*/ 	.byte	0x00, 0xf5, 0x21, 0x00


	//----- nvinfo : EIATTR_KPARAM_INFO
	.align		4
.L_194:
        /*0068*/ 	.byte	0x04, 0x17
        /*006a*/ 	.short	(.L_196 - .L_195)
.L_195:
        /*006c*/ 	.word	0x00000000
        /*0070*/ 	.short	0x0005
        /*0072*/ 	.short	0x0028
        /*0074*/ 	.byte	0x00, 0xf5, 0x21, 0x00


	//----- nvinfo : EIATTR_KPARAM_INFO
	.align		4
.L_196:
        /*0078*/ 	.byte	0x04, 0x17
        /*007a*/ 	.short	(.L_198 - .L_197)
.L_197:
        /*007c*/ 	.word	0x00000000
        /*0080*/ 	.short	0x0004
        /*0082*/ 	.short	0x0020
        /*0084*/ 	.byte	0x00, 0xf5, 0x21, 0x00


	//----- nvinfo : EIATTR_KPARAM_INFO
	.align		4
.L_198:
        /*0088*/ 	.byte	0x04, 0x17
        /*008a*/ 	.short	(.L_200 - .L_199)
.L_199:
        /*008c*/ 	.word	0x00000000
        /*0090*/ 	.short	0x0003
        /*0092*/ 	.short	0x0018
        /*0094*/ 	.byte	0x00, 0xf5, 0x21, 0x00


	//----- nvinfo : EIATTR_KPARAM_INFO
	.align		4
.L_200:
        /*0098*/ 	.byte	0x04, 0x17
        /*009a*/ 	.short	(.L_202 - .L_201)
.L_201:
        /*009c*/ 	.word	0x00000000
        /*00a0*/ 	.short	0x0002
        /*00a2*/ 	.short	0x0010
        /*00a4*/ 	.byte	0x00, 0xf5, 0x21, 0x00


	//----- nvinfo : EIATTR_KPARAM_INFO
	.align		4
.L_202:
        /*00a8*/ 	.byte	0x04, 0x17
        /*00aa*/ 	.short	(.L_204 - .L_203)
.L_203:
        /*00ac*/ 	.word	0x00000000
        /*00b0*/ 	.short	0x0001
        /*00b2*/ 	.short	0x0008
        /*00b4*/ 	.byte	0x00, 0xf5, 0x21, 0x00


	//----- nvinfo : EIATTR_KPARAM_INFO
	.align		4
.L_204:
        /*00b8*/ 	.byte	0x04, 0x17
        /*00ba*/ 	.short	(.L_206 - .L_205)
.L_205:
        /*00bc*/ 	.word	0x00000000
        /*00c0*/ 	.short	0x0000
        /*00c2*/ 	.short	0x0000
        /*00c4*/ 	.byte	0x00, 0xf5, 0x21, 0x00


	//----- nvinfo : EIATTR_SPARSE_MMA_MASK
	.align		4
.L_206:
        /*00c8*/ 	.byte	0x03, 0x50
        /*00ca*/ 	.short	0x0000


	//----- nvinfo : EIATTR_MAXREG_COUNT
	.align		4
        /*00cc*/ 	.byte	0x03, 0x1b
        /*00ce*/ 	.short	0x00a8


	//----- nvinfo : EIATTR_NUM_BARRIERS
	.align		4
        /*00d0*/ 	.byte	0x02, 0x4c
        /*00d2*/ 	.byte	0x01
	.zero		1


	//----- nvinfo : EIATTR_ANNOTATIONS
	.align		4
        /*00d4*/ 	.byte	0x04, 0x55
        /*00d6*/ 	.short	(.L_208 - .L_207)


	//   ....[0]....
.L_207:
        /*00d8*/ 	.word	0x00000001
        /*00dc*/ 	.byte	0xa0, 0x10, 0x00, 0x00, 0x01, 0x00, 0x00, 0x00, 0xf0, 0x22, 0x00, 0x00, 0x01, 0x00, 0x00, 0x00
        /*00ec*/ 	.byte	0x20, 0x24, 0x00, 0x00, 0x01, 0x00, 0x00, 0x00, 0x40, 0x24, 0x00, 0x00, 0x01, 0x00, 0x00, 0x00
        /*00fc*/ 	.byte	0x60, 0x24, 0x00, 0x00, 0x01, 0x00, 0x00, 0x00, 0x50, 0x25, 0x00, 0x00, 0x01, 0x00, 0x00, 0x00
        /*010c*/ 	.byte	0x60, 0x25, 0x00, 0x00, 0x01, 0x00, 0x00, 0x00, 0x70, 0x25, 0x00, 0x00, 0x01, 0x00, 0x00, 0x00
        /*011c*/ 	.byte	0x10, 0x27, 0x00, 0x00, 0x01, 0x00, 0x00, 0x00, 0x20, 0x27, 0x00, 0x00, 0x01, 0x00, 0x00, 0x00
        /*012c*/ 	.byte	0x80, 0x46, 0x00, 0x00


	//----- nvinfo : EIATTR_MERCURY_ISA_VERSION
	.align		4
.L_208:
        /*0130*/ 	.byte	0x03, 0x5f
        /*0132*/ 	.short	0x0101


	//----- nvinfo : EIATTR_COOP_GROUP_MASK_REGIDS
	.align		4
        /*0134*/ 	.byte	0x04, 0x29
        /*0136*/ 	.short	(.L_210 - .L_209)


	//   ....[0]....
.L_209:
        /*0138*/ 	.word	0xffffffff


	//   ....[1]....
        /*013c*/ 	.word	0x05000000


	//   ....[2]....
        /*0140*/ 	.word	0xffffffff


	//   ....[3]....
        /*0144*/ 	.word	0xffffffff


	//   ....[4]....
        /*0148*/ 	.word	0xffffffff


	//   ....[5]....
        /*014c*/ 	.word	0xffffffff


	//   ....[6]....
        /*0150*/ 	.word	0xffffffff


	//   ....[7]....
        /*0154*/ 	.word	0xffffffff


	//   ....[8]....
        /*0158*/ 	.word	0xffffffff


	//   ....[9]....
        /*015c*/ 	.word	0xffffffff


	//   ....[10]....
        /*0160*/ 	.word	0xffffffff


	//   ....[11]....
        /*0164*/ 	.word	0xffffffff


	//   ....[12]....
        /*0168*/ 	.word	0xffffffff


	//   ....[13]....
        /*016c*/ 	.word	0xffffffff


	//   ....[14]....
        /*0170*/ 	.word	0xffffffff


	//   ....[15]....
        /*0174*/ 	.word	0xffffffff


	//   ....[16]....
        /*0178*/ 	.word	0xffffffff


	//   ....[17]....
        /*017c*/ 	.word	0xffffffff


	//   ....[18]....
        /*0180*/ 	.word	0xffffffff


	//   ....[19]....
        /*0184*/ 	.word	0xffffffff


	//   ....[20]....
        /*0188*/ 	.word	0xffffffff


	//   ....[21]....
        /*018c*/ 	.word	0xffffffff


	//   ....[22]....
        /*0190*/ 	.word	0xffffffff


	//   ....[23]....
        /*0194*/ 	.word	0xffffffff


	//   ....[24]....
        /*0198*/ 	.word	0xffffffff


	//   ....[25]....
        /*019c*/ 	.word	0xffffffff


	//   ....[26]....
        /*01a0*/ 	.word	0xffffffff


	//   ....[27]....
        /*01a4*/ 	.word	0xffffffff


	//   ....[28]....
        /*01a8*/ 	.word	0xffffffff


	//   ....[29]....
        /*01ac*/ 	.word	0xffffffff


	//   ....[30]....
        /*01b0*/ 	.word	0xffffffff


	//   ....[31]....
        /*01b4*/ 	.word	0xffffffff


	//   ....[32]....
        /*01b8*/ 	.word	0xffffffff


	//   ....[33]....
        /*01bc*/ 	.word	0xffffffff


	//   ....[34]....
        /*01c0*/ 	.word	0xffffffff


	//   ....[35]....
        /*01c4*/ 	.word	0xffffffff


	//   ....[36]....
        /*01c8*/ 	.word	0xffffffff


	//   ....[37]....
        /*01cc*/ 	.word	0xffffffff


	//   ....[38]....
        /*01d0*/ 	.word	0xffffffff


	//   ....[39]....
        /*01d4*/ 	.word	0xffffffff


	//   ....[40]....
        /*01d8*/ 	.word	0xffffffff


	//   ....[41]....
        /*01dc*/ 	.word	0xffffffff


	//   ....[42]....
        /*01e0*/ 	.word	0xffffffff


	//   ....[43]....
        /*01e4*/ 	.word	0xffffffff


	//   ....[44]....
        /*01e8*/ 	.word	0xffffffff


	//   ....[45]....
        /*01ec*/ 	.word	0xffffffff


	//   ....[46]....
        /*01f0*/ 	.word	0xffffffff


	//   ....[47]....
        /*01f4*/ 	.word	0xffffffff


	//   ....[48]....
        /*01f8*/ 	.word	0xffffffff


	//   ....[49]....
        /*01fc*/ 	.word	0xffffffff


	//   ....[50]....
        /*0200*/ 	.word	0xffffffff


	//   ....[51]....
        /*0204*/ 	.word	0xffffffff


	//   ....[52]....
        /*0208*/ 	.word	0xffffffff


	//   ....[53]....
        /*020c*/ 	.word	0xffffffff


	//   ....[54]....
        /*0210*/ 	.word	0xffffffff


	//   ....[55]....
        /*0214*/ 	.word	0xffffffff


	//   ....[56]....
        /*0218*/ 	.word	0xffffffff


	//   ....[57]....
        /*021c*/ 	.word	0xffffffff


	//   ....[58]....
        /*0220*/ 	.word	0xffffffff


	//   ....[59]....
        /*0224*/ 	.word	0xffffffff


	//   ....[60]....
        /*0228*/ 	.word	0xffffffff


	//   ....[61]....
        /*022c*/ 	.word	0xffffffff


	//   ....[62]....
        /*0230*/ 	.word	0xffffffff


	//   ....[63]....
        /*0234*/ 	.word	0xffffffff


	//   ....[64]....
        /*0238*/ 	.word	0xffffffff


	//   ....[65]....
        /*023c*/ 	.word	0xffffffff


	//   ....[66]....
        /*0240*/ 	.word	0xffffffff


	//   ....[67]....
        /*0244*/ 	.word	0xffffffff


	//   ....[68]....
        /*0248*/ 	.word	0xffffffff


	//   ....[69]....
        /*024c*/ 	.word	0xffffffff


	//   ....[70]....
        /*0250*/ 	.word	0xffffffff


	//   ....[71]....
        /*0254*/ 	.word	0xffffffff


	//   ....[72]....
        /*0258*/ 	.word	0xffffffff


	//   ....[73]....
        /*025c*/ 	.word	0xffffffff


	//   ....[74]....
        /*0260*/ 	.word	0xffffffff


	//   ....[75]....
        /*0264*/ 	.word	0xffffffff


	//   ....[76]....
        /*0268*/ 	.word	0xffffffff


	//   ....[77]....
        /*026c*/ 	.word	0xffffffff


	//   ....[78]....
        /*0270*/ 	.word	0xffffffff


	//   ....[79]....
        /*0274*/ 	.word	0xffffffff


	//   ....[80]....
        /*0278*/ 	.word	0xffffffff


	//   ....[81]....
        /*027c*/ 	.word	0xffffffff


	//   ....[82]....
        /*0280*/ 	.word	0xffffffff


	//   ....[83]....
        /*0284*/ 	.word	0xffffffff


	//   ....[84]....
        /*0288*/ 	.word	0xffffffff


	//   ....[85]....
        /*028c*/ 	.word	0xffffffff


	//   ....[86]....
        /*0290*/ 	.word	0xffffffff


	//   ....[87]....
        /*0294*/ 	.word	0xffffffff


	//   ....[88]....
        /*0298*/ 	.word	0xffffffff


	//   ....[89]....
        /*029c*/ 	.word	0xffffffff


	//   ....[90]....
        /*02a0*/ 	.word	0xffffffff


	//   ....[91]....
        /*02a4*/ 	.word	0xffffffff


	//   ....[92]....
        /*02a8*/ 	.word	0xffffffff


	//   ....[93]....
        /*02ac*/ 	.word	0xffffffff


	//   ....[94]....
        /*02b0*/ 	.word	0xffffffff


	//   ....[95]....
        /*02b4*/ 	.word	0xffffffff


	//   ....[96]....
        /*02b8*/ 	.word	0xffffffff


	//   ....[97]....
        /*02bc*/ 	.word	0xffffffff


	//   ....[98]....
        /*02c0*/ 	.word	0xffffffff


	//   ....[99]....
        /*02c4*/ 	.word	0xffffffff


	//   ....[100]....
        /*02c8*/ 	.word	0xffffffff


	//   ....[101]....
        /*02cc*/ 	.word	0xffffffff


	//   ....[102]....
        /*02d0*/ 	.word	0xffffffff


	//   ....[103]....
        /*02d4*/ 	.word	0xffffffff


	//   ....[104]....
        /*02d8*/ 	.word	0xffffffff


	//   ....[105]....
        /*02dc*/ 	.word	0xffffffff


	//   ....[106]....
        /*02e0*/ 	.word	0xffffffff


	//   ....[107]....
        /*02e4*/ 	.word	0xffffffff


	//   ....[108]....
        /*02e8*/ 	.word	0xffffffff


	//   ....[109]....
        /*02ec*/ 	.word	0xffffffff


	//   ....[110]....
        /*02f0*/ 	.word	0xffffffff


	//   ....[111]....
        /*02f4*/ 	.word	0xffffffff


	//   ....[112]....
        /*02f8*/ 	.word	0xffffffff


	//   ....[113]....
        /*02fc*/ 	.word	0xffffffff


	//   ....[114]....
        /*0300*/ 	.word	0xffffffff


	//   ....[115]....
        /*0304*/ 	.word	0x05000004


	//   ....[116]....
        /*0308*/ 	.word	0xffffffff


	//   ....[117]....
        /*030c*/ 	.word	0xffffffff


	//   ....[118]....
        /*0310*/ 	.word	0xffffffff


	//   ....[119]....
        /*0314*/ 	.word	0xffffffff


	//   ....[120]....
        /*0318*/ 	.word	0xffffffff


	//   ....[121]....
        /*031c*/ 	.word	0xffffffff


	//   ....[122]....
        /*0320*/ 	.word	0xffffffff


	//   ....[123]....
        /*0324*/ 	.word	0xffffffff


	//   ....[124]....
        /*0328*/ 	.word	0xffffffff


	//   ....[125]....
        /*032c*/ 	.word	0xffffffff


	//   ....[126]....
        /*0330*/ 	.word	0xffffffff


	//   ....[127]....
        /*0334*/ 	.word	0xffffffff


	//   ....[128]....
        /*0338*/ 	.word	0xffffffff


	//   ....[129]....
        /*033c*/ 	.word	0xffffffff


	//   ....[130]....
        /*0340*/ 	.word	0xffffffff


	//   ....[131]....
        /*0344*/ 	.word	0xffffffff


	//   ....[132]....
        /*0348*/ 	.word	0xffffffff


	//   ....[133]....
        /*034c*/ 	.word	0xffffffff


	//   ....[134]....
        /*0350*/ 	.word	0xffffffff


	//   ....[135]....
        /*0354*/ 	.word	0xffffffff


	//   ....[136]....
        /*0358*/ 	.word	0xffffffff


	//   ....[137]....
        /*035c*/ 	.word	0xffffffff


	//   ....[138]....
        /*0360*/ 	.word	0xffffffff


	//   ....[139]....
        /*0364*/ 	.word	0xffffffff


	//   ....[140]....
        /*0368*/ 	.word	0xffffffff


	//   ....[141]....
        /*036c*/ 	.word	0xffffffff


	//   ....[142]....
        /*0370*/ 	.word	0xffffffff


	//   ....[143]....
        /*0374*/ 	.word	0xffffffff


	//   ....[144]....
        /*0378*/ 	.word	0xffffffff


	//   ....[145]....
        /*037c*/ 	.word	0xffffffff


	//   ....[146]....
        /*0380*/ 	.word	0xffffffff


	//   ....[147]....
        /*0384*/ 	.word	0xffffffff


	//   ....[148]....
        /*0388*/ 	.word	0xffffffff


	//   ....[149]....
        /*038c*/ 	.word	0xffffffff


	//   ....[150]....
        /*0390*/ 	.word	0xffffffff


	//   ....[151]....
        /*0394*/ 	.word	0xffffffff


	//   ....[152]....
        /*0398*/ 	.word	0xffffffff


	//   ....[153]....
        /*039c*/ 	.word	0xffffffff


	//   ....[154]....
        /*03a0*/ 	.word	0xffffffff


	//   ....[155]....
        /*03a4*/ 	.word	0xffffffff


	//   ....[156]....
        /*03a8*/ 	.word	0xffffffff


	//   ....[157]....
        /*03ac*/ 	.word	0xffffffff


	//   ....[158]....
        /*03b0*/ 	.word	0xffffffff


	//   ....[159]....
        /*03b4*/ 	.word	0xffffffff


	//   ....[160]....
        /*03b8*/ 	.word	0xffffffff


	//   ....[161]....
        /*03bc*/ 	.word	0xffffffff


	//   ....[162]....
        /*03c0*/ 	.word	0xffffffff


	//   ....[163]....
        /*03c4*/ 	.word	0xffffffff


	//   ....[164]....
        /*03c8*/ 	.word	0x05000049


	//   ....[165]....
        /*03cc*/ 	.word	0x05000049


	//   ....[166]....
        /*03d0*/ 	.word	0x05000049


	//   ....[167]....
        /*03d4*/ 	.word	0x05000049


	//   ....[168]....
        /*03d8*/ 	.word	0x05000049


	//----- nvinfo : EIATTR_COOP_GROUP_INSTR_OFFSETS
	.align		4
.L_210:
        /*03dc*/ 	.byte	0x04, 0x28
        /*03de*/ 	.short	(.L_212 - .L_211)


	//   ....[0]....
.L_211:
        /*03e0*/ 	.word	0x00000df0


	//   ....[1]....
        /*03e4*/ 	.word	0x00001620


	//   ....[2]....
        /*03e8*/ 	.word	0x000024c0


	//   ....[3]....
        /*03ec*/ 	.word	0x000024e0


	//   ....[4]....
        /*03f0*/ 	.word	0x00002500


	//   ....[5]....
        /*03f4*/ 	.word	0x00002520


	//   ....[6]....
        /*03f8*/ 	.word	0x00002540


	//   ....[7]....
        /*03fc*/ 	.word	0x00002a40


	//   ....[8]....
        /*0400*/ 	.word	0x00002a50


	//   ....[9]....
        /*0404*/ 	.word	0x00002a70


	//   ....[10]....
        /*0408*/ 	.word	0x00002a90


	//   ....[11]....
        /*040c*/ 	.word	0x00002ae0


	//   ....[12]....
        /*0410*/ 	.word	0x00002b20


	//   ....[13]....
        /*0414*/ 	.word	0x00002b60


	//   ....[14]....
        /*0418*/ 	.word	0x00002b80


	//   ....[15]....
        /*041c*/ 	.word	0x00002c80


	//   ....[16]....
        /*0420*/ 	.word	0x00002cb0


	//   ....[17]....
        /*0424*/ 	.word	0x00002cc0


	//   ....[18]....
        /*0428*/ 	.word	0x00002cf0


	//   ....[19]....
        /*042c*/ 	.word	0x00002d10


	//   ....[20]....
        /*0430*/ 	.word	0x00002d60


	//   ....[21]....
        /*0434*/ 	.word	0x00002d80


	//   ....[22]....
        /*0438*/ 	.word	0x00002dc0


	//   ....[23]....
        /*043c*/ 	.word	0x00002de0


	//   ....[24]....
        /*0440*/ 	.word	0x00002ee0


	//   ....[25]....
        /*0444*/ 	.word	0x00002f10


	//   ....[26]....
        /*0448*/ 	.word	0x00002f20


	//   ....[27]....
        /*044c*/ 	.word	0x00002f70


	//   ....[28]....
        /*0450*/ 	.word	0x00002fa0


	//   ....[29]....
        /*0454*/ 	.word	0x00002fd0


	//   ....[30]....
        /*0458*/ 	.word	0x00003000


	//   ....[31]....
        /*045c*/ 	.word	0x00003030


	//   ....[32]....
        /*0460*/ 	.word	0x00003060


	//   ....[33]....
        /*0464*/ 	.word	0x00003140


	//   ....[34]....
        /*0468*/ 	.word	0x00003170


	//   ....[35]....
        /*046c*/ 	.word	0x00003180


	//   ....[36]....
        /*0470*/ 	.word	0x000031d0


	//   ....[37]....
        /*0474*/ 	.word	0x00003200


	//   ....[38]....
        /*0478*/ 	.word	0x00003230


	//   ....[39]....
        /*047c*/ 	.word	0x00003260


	//   ....[40]....
        /*0480*/ 	.word	0x00003290


	//   ....[41]....
        /*0484*/ 	.word	0x000032c0


	//   ....[42]....
        /*0488*/ 	.word	0x000033b0


	//   ....[43]....
        /*048c*/ 	.word	0x000033e0


	//   ....[44]....
        /*0490*/ 	.word	0x000033f0


	//   ....[45]....
        /*0494*/ 	.word	0x00003440


	//   ....[46]....
        /*0498*/ 	.word	0x00003470


	//   ....[47]....
        /*049c*/ 	.word	0x000034a0


	//   ....[48]....
        /*04a0*/ 	.word	0x000034d0


	//   ....[49]....
        /*04a4*/ 	.word	0x00003500


	//   ....[50]....
        /*04a8*/ 	.word	0x00003530


	//   ....[51]....
        /*04ac*/ 	.word	0x00003620


	//   ....[52]....
        /*04b0*/ 	.word	0x00003650


	//   ....[53]....
        /*04b4*/ 	.word	0x00003660


	//   ....[54]....
        /*04b8*/ 	.word	0x000036b0


	//   ....[55]....
        /*04bc*/ 	.word	0x000036e0


	//   ....[56]....
        /*04c0*/ 	.word	0x00003710


	//   ....[57]....
        /*04c4*/ 	.word	0x00003740


	//   ....[58]....
        /*04c8*/ 	.word	0x00003770


	//   ....[59]....
        /*04cc*/ 	.word	0x000037a0


	//   ....[60]....
        /*04d0*/ 	.word	0x00003870


	//   ....[61]....
        /*04d4*/ 	.word	0x000038a0


	//   ....[62]....
        /*04d8*/ 	.word	0x000038b0


	//   ....[63]....
        /*04dc*/ 	.word	0x00003900


	//   ....[64]....
        /*04e0*/ 	.word	0x00003930


	//   ....[65]....
        /*04e4*/ 	.word	0x00003960


	//   ....[66]....
        /*04e8*/ 	.word	0x00003990


	//   ....[67]....
        /*04ec*/ 	.word	0x000039c0


	//   ....[68]....
        /*04f0*/ 	.word	0x000039f0


	//   ....[69]....
        /*04f4*/ 	.word	0x00003ac0


	//   ....[70]....
        /*04f8*/ 	.word	0x00003af0


	//   ....[71]....
        /*04fc*/ 	.word	0x00003b00


	//   ....[72]....
        /*0500*/ 	.word	0x00003b50


	//   ....[73]....
        /*0504*/ 	.word	0x00003b80


	//   ....[74]....
        /*0508*/ 	.word	0x00003bb0


	//   ....[75]....
        /*050c*/ 	.word	0x00003be0


	//   ....[76]....
        /*0510*/ 	.word	0x00003c10


	//   ....[77]....
        /*0514*/ 	.word	0x00003c40


	//   ....[78]....
        /*0518*/ 	.word	0x00003d20


	//   ....[79]....
        /*051c*/ 	.word	0x00003d30


	//   ....[80]....
        /*0520*/ 	.word	0x00003d80


	//   ....[81]....
        /*0524*/ 	.word	0x00003db0


	//   ....[82]....
        /*0528*/ 	.word	0x00003de0


	//   ....[83]....
        /*052c*/ 	.word	0x00003e10


	//   ....[84]....
        /*0530*/ 	.word	0x00003e40


	//   ....[85]....
        /*0534*/ 	.word	0x00003e70


	//   ....[86]....
        /*0538*/ 	.word	0x00003ec0


	//   ....[87]....
        /*053c*/ 	.word	0x00003f60


	//   ....[88]....
        /*0540*/ 	.word	0x00003fa0


	//   ....[89]....
        /*0544*/ 	.word	0x00003fb0


	//   ....[90]....
        /*0548*/ 	.word	0x00004000


	//   ....[91]....
        /*054c*/ 	.word	0x00004030


	//   ....[92]....
        /*0550*/ 	.word	0x00004060


	//   ....[93]....
        /*0554*/ 	.word	0x00004090


	//   ....[94]....
        /*0558*/ 	.word	0x000040c0


	//   ....[95]....
        /*055c*/ 	.word	0x000040f0


	//   ....[96]....
        /*0560*/ 	.word	0x000041e0


	//   ....[97]....
        /*0564*/ 	.word	0x00004220


	//   ....[98]....
        /*0568*/ 	.word	0x00004230


	//   ....[99]....
        /*056c*/ 	.word	0x00004280


	//   ....[100]....
        /*0570*/ 	.word	0x000042b0


	//   ....[101]....
        /*0574*/ 	.word	0x000042e0


	//   ....[102]....
        /*0578*/ 	.word	0x00004310


	//   ....[103]....
        /*057c*/ 	.word	0x00004340


	//   ....[104]....
        /*0580*/ 	.word	0x00004370


	//   ....[105]....
        /*0584*/ 	.word	0x00004450


	//   ....[106]....
        /*0588*/ 	.word	0x00004480


	//   ....[107]....
        /*058c*/ 	.word	0x00004490


	//   ....[108]....
        /*0590*/ 	.word	0x000044e0


	//   ....[109]....
        /*0594*/ 	.word	0x00004510


	//   ....[110]....
        /*0598*/ 	.word	0x00004540


	//   ....[111]....
        /*059c*/ 	.word	0x00004570


	//   ....[112]....
        /*05a0*/ 	.word	0x000045a0


	//   ....[113]....
        /*05a4*/ 	.word	0x000045d0


	//   ....[114]....
        /*05a8*/ 	.word	0x00004740


	//   ....[115]....
        /*05ac*/ 	.word	0x00004b20


	//   ....[116]....
        /*05b0*/ 	.word	0x00004e00


	//   ....[117]....
        /*05b4*/ 	.word	0x00004ed0


	//   ....[118]....
        /*05b8*/ 	.word	0x00004fa0


	//   ....[119]....
        /*05bc*/ 	.word	0x00005070


	//   ....[120]....
        /*05c0*/ 	.word	0x00005140


	//   ....[121]....
        /*05c4*/ 	.word	0x00005210


	//   ....[122]....
        /*05c8*/ 	.word	0x000052e0


	//   ....[123]....
        /*05cc*/ 	.word	0x000053b0


	//   ....[124]....
        /*05d0*/ 	.word	0x00005480


	//   ....[125]....
        /*05d4*/ 	.word	0x00005550


	//   ....[126]....
        /*05d8*/ 	.word	0x00005620


	//   ....[127]....
        /*05dc*/ 	.word	0x000056e0


	//   ....[128]....
        /*05e0*/ 	.word	0x000058e0


	//   ....[129]....
        /*05e4*/ 	.word	0x00005a10


	//   ....[130]....
        /*05e8*/ 	.word	0x00005b40


	//   ....[131]....
        /*05ec*/ 	.word	0x00005c70


	//   ....[132]....
        /*05f0*/ 	.word	0x00005da0


	//   ....[133]....
        /*05f4*/ 	.word	0x00005ed0


	//   ....[134]....
        /*05f8*/ 	.word	0x00005ff0


	//   ....[135]....
        /*05fc*/ 	.word	0x00006100


	//   ....[136]....
        /*0600*/ 	.word	0x00006210


	//   ....[137]....
        /*0604*/ 	.word	0x00006320


	//   ....[138]....
        /*0608*/ 	.word	0x00006430


	//   ....[139]....
        /*060c*/ 	.word	0x00006540


	//   ....[140]....
        /*0610*/ 	.word	0x00006cb0


	//   ....[141]....
        /*0614*/ 	.word	0x00006d40


	//   ....[142]....
        /*0618*/ 	.word	0x00006dd0


	//   ....[143]....
        /*061c*/ 	.word	0x00006e60


	//   ....[144]....
        /*0620*/ 	.word	0x00006ef0


	//   ....[145]....
        /*0624*/ 	.word	0x00006f70


	//   ....[146]....
        /*0628*/ 	.word	0x00007010


	//   ....[147]....
        /*062c*/ 	.word	0x000070a0


	//   ....[148]....
        /*0630*/ 	.word	0x00007130


	//   ....[149]....
        /*0634*/ 	.word	0x000071b0


	//   ....[150]....
        /*0638*/ 	.word	0x00007240


	//   ....[151]....
        /*063c*/ 	.word	0x000072c0


	//   ....[152]....
        /*0640*/ 	.word	0x00007410


	//   ....[153]....
        /*0644*/ 	.word	0x000074c0


	//   ....[154]....
        /*0648*/ 	.word	0x00007570


	//   ....[155]....
        /*064c*/ 	.word	0x00007640


	//   ....[156]....
        /*0650*/ 	.word	0x000076f0


	//   ....[157]....
        /*0654*/ 	.word	0x000077a0


	//   ....[158]....
        /*0658*/ 	.word	0x00007860


	//   ....[159]....
        /*065c*/ 	.word	0x00007910


	//   ....[160]....
        /*0660*/ 	.word	0x000079c0


	//   ....[161]....
        /*0664*/ 	.word	0x00007a70


	//   ....[162]....
        /*0668*/ 	.word	0x00007b30


	//   ....[163]....
        /*066c*/ 	.word	0x00007bd0


	//   ....[164]....
        /*0670*/ 	.word	0x00007c40


	//   ....[165]....
        /*0674*/ 	.word	0x00007cb0


	//   ....[166]....
        /*0678*/ 	.word	0x00007d20


	//   ....[167]....
        /*067c*/ 	.word	0x00007d90


	//   ....[168]....
        /*0680*/ 	.word	0x00007e00


	//----- nvinfo : EIATTR_VRC_CTA_INIT_COUNT
	.align		4
.L_212:
        /*0684*/ 	.byte	0x02, 0x4a
	.zero		1
	.zero		1


	//----- nvinfo : EIATTR_EXIT_INSTR_OFFSETS
	.align		4
        /*0688*/ 	.byte	0x04, 0x1c
        /*068a*/ 	.short	(.L_214 - .L_213)


	//   ....[0]....
.L_213:
        /*068c*/ 	.word	0x00001ff0


	//   ....[1]....
        /*0690*/ 	.word	0x00002270


	//   ....[2]....
        /*0694*/ 	.word	0x00002290


	//   ....[3]....
        /*0698*/ 	.word	0x000072d0


	//   ....[4]....
        /*069c*/ 	.word	0x00007be0


	//----- nvinfo : EIATTR_MAX_THREADS
	.align		4
.L_214:
        /*06a0*/ 	.byte	0x04, 0x05
        /*06a2*/ 	.short	(.L_216 - .L_215)
.L_215:
        /*06a4*/ 	.word	0x00000180
        /*06a8*/ 	.word	0x00000001
        /*06ac*/ 	.word	0x00000001


	//----- nvinfo : EIATTR_CRS_STACK_SIZE
	.align		4
.L_216:
        /*06b0*/ 	.byte	0x04, 0x1e
        /*06b2*/ 	.short	(.L_218 - .L_217)
.L_217:
        /*06b4*/ 	.word	0x00000000


	//----- nvinfo : EIATTR_CBANK_PARAM_SIZE
	.align		4
.L_218:
        /*06b8*/ 	.byte	0x03, 0x19
        /*06ba*/ 	.short	0x004d


	//----- nvinfo : EIATTR_PARAM_CBANK
	.align		4
        /*06bc*/ 	.byte	0x04, 0x0a
        /*06be*/ 	.short	(.L_220 - .L_219)
	.align		4
.L_219:
        /*06c0*/ 	.word	index@(.nv.constant0._ZN3cub18CUB_300001_SM_10006detail10radix_sort29DeviceRadixSortOnesweepKernelINS1_5radix10policy_hubIllyE10Policy1000ELNS0_9SortOrderE0EllyiiNS1_21identity_decomposer_tEEEvPT5_SB_PT3_PKSC_PT1_PKSG_PT2_PKSK_T4_iiT6_)
        /*06c4*/ 	.short	0x0380
        /*06c6*/ 	.short	0x004d


	//----- nvinfo : EIATTR_SW_WAR
	.align		4
.L_220:
        /*06c8*/ 	.byte	0x04, 0x36
        /*06ca*/ 	.short	(.L_222 - .L_221)
.L_221:
        /*06cc*/ 	.word	0x00000008
.L_222:


//--------------------- .nv.info._ZN3cub18CUB_300001_SM_10006detail10radix_sort33DeviceRadixSortExclusiveSumKernelINS1_5radix10policy_hubIllyE10Policy1000EyEEvPT0_ --------------------------
	.section	.nv.info._ZN3cub18CUB_300001_SM_10006detail10radix_sort33DeviceRadixSortExclusiveSumKernelINS1_5radix10policy_hubIllyE10Policy1000EyEEvPT0_,"",@"SHT_CUDA_INFO"
	.sectionflags	@""
	.align	4


	//----- nvinfo : EIATTR_CUDA_API_VERSION
	.align		4
        /*0000*/ 	.byte	0x04, 0x37
        /*0002*/ 	.short	(.L_224 - .L_223)
.L_223:
        /*0004*/ 	.word	0x00000082


	//----- nvinfo : EIATTR_KPARAM_INFO
	.align		4
.L_224:
        /*0008*/ 	.byte	0x04, 0x17
        /*000a*/ 	.short	(.L_226 - .L_225)
.L_225:
        /*000c*/ 	.word	0x00000000
        /*0010*/ 	.short	0x0000
        /*0012*/ 	.short	0x0000
        /*0014*/ 	.byte	0x00, 0xf5, 0x21, 0x00


	//----- nvinfo : EIATTR_SPARSE_MMA_MASK
	.align		4
.L_226:
        /*0018*/ 	.byte	0x03, 0x50
        /*001a*/ 	.short	0x0000


	//----- nvinfo : EIATTR_MAXREG_COUNT
	.align		4
        /*001c*/ 	.byte	0x03, 0x1b
        /*001e*/ 	.short	0x00ff


	//----- nvinfo : EIATTR_NUM_BARRIERS
	.align		4
        /*0020*/ 	.byte	0x02, 0x4c
        /*0022*/ 	.byte	0x01
	.zero		1


	//----- nvinfo : EIATTR_MERCURY_ISA_VERSION
	.align		4
        /*0024*/ 	.byte	0x03, 0x5f
        /*0026*/ 	.short	0x0101


	//----- nvinfo : EIATTR_COOP_GROUP_MASK_REGIDS
	.align		4
        /*0028*/ 	.byte	0x04, 0x29
        /*002a*/ 	.short	(.L_228 - .L_227)


	//   ....[0]....
.L_227:
        /*002c*/ 	.word	0xffffffff


	//   ....[1]....
        /*0030*/ 	.word	0xffffffff


	//   ....[2]....
        /*0034*/ 	.word	0xffffffff


	//   ....[3]....
        /*0038*/ 	.word	0xffffffff


	//   ....[4]....
        /*003c*/ 	.word	0xffffffff


	//   ....[5]....
        /*0040*/ 	.word	0xffffffff


	//   ....[6]....
        /*0044*/ 	.word	0xffffffff


	//   ....[7]....
        /*0048*/ 	.word	0xffffffff


	//   ....[8]....
        /*004c*/ 	.word	0xffffffff


	//   ....[9]....
        /*0050*/ 	.word	0xffffffff


	//   ....[10]....
        /*0054*/ 	.word	0x05000015


	//   ....[11]....
        /*0058*/ 	.word	0x05000015


	//   ....[12]....
        /*005c*/ 	.word	0x05000015


	//   ....[13]....
        /*0060*/ 	.word	0x05000015


	//   ....[14]....
        /*0064*/ 	.word	0x05000015


	//   ....[15]....
        /*0068*/ 	.word	0x05000015


	//   ....[16]....
        /*006c*/ 	.word	0x05000015


	//   ....[17]....
        /*0070*/ 	.word	0x05000015


	//   ....[18]....
        /*0074*/ 	.word	0x05000015


	//   ....[19]....
        /*0078*/ 	.word	0x05000015


	//----- nvinfo : EIATTR_COOP_GROUP_INSTR_OFFSETS
	.align		4
.L_228:
        /*007c*/ 	.byte	0x04, 0x28
        /*007e*/ 	.short	(.L_230 - .L_229)


	//   ....[0]....
.L_229:
        /*0080*/ 	.word	0x00000250


	//   ....[1]....
        /*0084*/ 	.word	0x00000260


	//   ....[2]....
        /*0088*/ 	.word	0x000002a0


	//   ....[3]....
        /*008c*/ 	.word	0x000002c0


	//   ....[4]....
        /*0090*/ 	.word	0x00000310


	//   ....[5]....
        /*0094*/ 	.word	0x00000320


	//   ....[6]....
        /*0098*/ 	.word	0x00000360


	//   ....[7]....
        /*009c*/ 	.word	0x00000380


	//   ....[8]....
        /*00a0*/ 	.word	0x000003d0


	//   ....[9]....
        /*00a4*/ 	.word	0x000003e0


	//   ....[10]....
        /*00a8*/ 	.word	0x00000660


	//   ....[11]....
        /*00ac*/ 	.word	0x000006b0


	//   ....[12]....
        /*00b0*/ 	.word	0x00000740


	//   ....[13]....
        /*00b4*/ 	.word	0x00000790


	//   ....[14]....
        /*00b8*/ 	.word	0x00000820


	//   ....[15]....
        /*00bc*/ 	.word	0x00000870


	//   ....[16]....
        /*00c0*/ 	.word	0x00000900


	//   ....[17]....
        /*00c4*/ 	.word	0x00000950


	//   ....[18]....
        /*00c8*/ 	.word	0x000009e0


	//   ....[19]....
        /*00cc*/ 	.word	0x00000a30


	//----- nvinfo : EIATTR_VRC_CTA_INIT_COUNT
	.align		4
.L_230:
        /*00d0*/ 	.byte	0x02, 0x4a
	.zero		1
	.zero		1


	//----- nvinfo : EIATTR_EXIT_INSTR_OFFSETS
	.align		4
        /*00d4*/ 	.byte	0x04, 0x1c
        /*00d6*/ 	.short	(.L_232 - .L_231)


	//   ....[0]....
.L_231:
        /*00d8*/ 	.word	0x000005d0


	//   ....[1]....
        /*00dc*/ 	.word	0x00000600


	//----- nvinfo : EIATTR_CRS_STACK_SIZE
	.align		4
.L_232:
        /*00e0*/ 	.byte	0x04, 0x1e
        /*00e2*/ 	.short	(.L_234 - .L_233)
.L_233:
        /*00e4*/ 	.word	0x00000000


	//----- nvinfo : EIATTR_CBANK_PARAM_SIZE
	.align		4
.L_234:
        /*00e8*/ 	.byte	0x03, 0x19
        /*00ea*/ 	.short	0x0008


	//----- nvinfo : EIATTR_PARAM_CBANK
	.align		4
        /*00ec*/ 	.byte	0x04, 0x0a
        /*00ee*/ 	.short	(.L_236 - .L_235)
	.align		4
.L_235:
        /*00f0*/ 	.word	index@(.nv.constant0._ZN3cub18CUB_300001_SM_10006detail10radix_sort33DeviceRadixSortExclusiveSumKernelINS1_5radix10policy_hubIllyE10Policy1000EyEEvPT0_)
        /*00f4*/ 	.short	0x0380
        /*00f6*/ 	.short	0x0008


	//----- nvinfo : EIATTR_SW_WAR
	.align		4
.L_236:
        /*00f8*/ 	.byte	0x04, 0x36
        /*00fa*/ 	.short	(.L_238 - .L_237)
.L_237:
        /*00fc*/ 	.word	0x00000008
.L_238:


//--------------------- .nv.info._ZN3cub18CUB_300001_SM_10006detail10radix_sort30DeviceRadixSortHistogramKernelINS1_5radix10policy_hubIllyE10Policy1000ELNS0_9SortOrderE0ElyNS1_21identity_decomposer_tEEEvPT2_PKT1_SA_iiT3_ --------------------------
	.section	.nv.info._ZN3cub18CUB_300001_SM_10006detail10radix_sort30DeviceRadixSortHistogramKernelINS1_5radix10policy_hubIllyE10Policy1000ELNS0_9SortOrderE0ElyNS1_21identity_decomposer_tEEEvPT2_PKT1_SA_iiT3_,"",@"SHT_CUDA_INFO"
	.sectionflags	@""
	.align	4


	//----- nvinfo : EIATTR_CUDA_API_VERSION
	.align		4
        /*0000*/ 	.byte	0x04, 0x37
        /*0002*/ 	.short	(.L_240 - .L_239)
.L_239:
        /*0004*/ 	.word	0x00000082


	//----- nvinfo : EIATTR_KPARAM_INFO
	.align		4
.L_240:
        /*0008*/ 	.byte	0x04, 0x17
        /*000a*/ 	.short	(.L_242 - .L_241)
.L_241:
        /*000c*/ 	.word	0x00000000
        /*0010*/ 	.short	0x0005
        /*0012*/ 	.short	0x0020
        /*0014*/ 	.byte	0x00, 0xf0, 0x05, 0x00


	//----- nvinfo : EIATTR_KPARAM_INFO
	.align		4
.L_242:
        /*0018*/ 	.byte	0x04, 0x17
        /*001a*/ 	.short	(.L_244 - .L_243)
.L_243:
        /*001c*/ 	.word	0x00000000
        /*0020*/ 	.short	0x0004
        /*0022*/ 	.short	0x001c
        /*0024*/ 	.byte	0x00, 0xf0, 0x11, 0x00


	//----- nvinfo : EIATTR_KPARAM_INFO
	.align		4
.L_244:
        /*0028*/ 	.byte	0x04, 0x17
        /*002a*/ 	.short	(.L_246 - .L_245)
.L_245:
        /*002c*/ 	.word	0x00000000
        /*0030*/ 	.short	0x0003
        /*0032*/ 	.short	0x0018
        /*0034*/ 	.byte	0x00, 0xf0, 0x11, 0x00


	//----- nvinfo : EIATTR_KPARAM_INFO
	.align		4
.L_246:
        /*0038*/ 	.byte	0x04, 0x17
        /*003a*/ 	.short	(.L_248 - .L_247)
.L_247:
        /*003c*/ 	.word	0x00000000
        /*0040*/ 	.short	0x0002
        /*0042*/ 	.short	0x0010
        /*0044*/ 	.byte	0x00, 0xf0, 0x21, 0x00


	//----- nvinfo : EIATTR_KPARAM_INFO
	.align		4
.L_248:
        /*0048*/ 	.byte	0x04, 0x17
        /*004a*/ 	.short	(.L_250 - .L_249)
.L_249:
        /*004c*/ 	.word	0x00000000
        /*0050*/ 	.short	0x0001
        /*0052*/ 	.short	0x0008
        /*0054*/ 	.byte	0x00, 0xf5, 0x21, 0x00


	//----- nvinfo : EIATTR_KPARAM_INFO
	.align		4
.L_250:
        /*0058*/ 	.byte	0x04, 0x17
        /*005a*/ 	.short	(.L_252 - .L_251)
.L_251:
        /*005c*/ 	.word	0x00000000
        /*0060*/ 	.short	0x0000
        /*0062*/ 	.short	0x0000
        /*0064*/ 	.byte	0x00, 0xf5, 0x21, 0x00


	//----- nvinfo : EIATTR_SPARSE_MMA_MASK
	.align		4
.L_252:
        /*0068*/ 	.byte	0x03, 0x50
        /*006a*/ 	.short	0x0000


	//----- nvinfo : EIATTR_MAXREG_COUNT
	.align		4
        /*006c*/ 	.byte	0x03, 0x1b
        /*006e*/ 	.short	0x00ff


	//----- nvinfo : EIATTR_NUM_BARRIERS
	.align		4
        /*0070*/ 	.byte	0x02, 0x4c
        /*0072*/ 	.byte	0x01
	.zero		1


	//----- nvinfo : EIATTR_MERCURY_ISA_VERSION
	.align		4
        /*0074*/ 	.byte	0x03, 0x5f
        /*0076*/ 	.short	0x0101


	//----- nvinfo : EIATTR_VRC_CTA_INIT_COUNT
	.align		4
        /*0078*/ 	.byte	0x02, 0x4a
	.zero		1
	.zero		1


	//----- nvinfo : EIATTR_EXIT_INSTR_OFFSETS
	.align		4
        /*007c*/ 	.byte	0x04, 0x1c
        /*007e*/ 	.short	(.L_254 - .L_253)


	//   ....[0]....
.L_253:
        /*0080*/ 	.word	0x00000040


	//   ....[1]....
        /*0084*/ 	.word	0x000030c0


	//----- nvinfo : EIATTR_MAX_THREADS
	.align		4
.L_254:
        /*0088*/ 	.byte	0x04, 0x05
        /*008a*/ 	.short	(.L_256 - .L_255)
.L_255:
        /*008c*/ 	.word	0x00000080
        /*0090*/ 	.word	0x00000001
        /*0094*/ 	.word	0x00000001


	//----- nvinfo : EIATTR_CRS_STACK_SIZE
	.align		4
.L_256:
        /*0098*/ 	.byte	0x04, 0x1e
        /*009a*/ 	.short	(.L_258 - .L_257)
.L_257:
        /*009c*/ 	.word	0x00000000


	//----- nvinfo : EIATTR_CBANK_PARAM_SIZE
	.align		4
.L_258:
        /*00a0*/ 	.byte	0x03, 0x19
        /*00a2*/ 	.short	0x0021


	//----- nvinfo : EIATTR_PARAM_CBANK
	.align		4
        /*00a4*/ 	.byte	0x04, 0x0a
        /*00a6*/ 	.short	(.L_260 - .L_259)
	.align		4
.L_259:
        /*00a8*/ 	.word	index@(.nv.constant0._ZN3cub18CUB_300001_SM_10006detail10radix_sort30DeviceRadixSortHistogramKernelINS1_5radix10policy_hubIllyE10Policy1000ELNS0_9SortOrderE0ElyNS1_21identity_decomposer_tEEEvPT2_PKT1_SA_iiT3_)
        /*00ac*/ 	.short	0x0380
        /*00ae*/ 	.short	0x0021


	//----- nvinfo : EIATTR_SW_WAR
	.align		4
.L_260:
        /*00b0*/ 	.byte	0x04, 0x36
        /*00b2*/ 	.short	(.L_262 - .L_261)
.L_261:
        /*00b4*/ 	.word	0x00000008
.L_262:


//--------------------- .nv.info._ZN3cub18CUB_300001_SM_10006detail10radix_sort31DeviceRadixSortSingleTileKernelINS1_5radix10policy_hubIllyE10Policy1000ELNS0_9SortOrderE0EllyNS1_21identity_decomposer_tEEEvPKT1_PSA_PKT2_PSE_T3_iiT4_ --------------------------
	.section	.nv.info._ZN3cub18CUB_300001_SM_10006detail10radix_sort31DeviceRadixSortSingleTileKernelINS1_5radix10policy_hubIllyE10Policy1000ELNS0_9SortOrderE0EllyNS1_21identity_decomposer_tEEEvPKT1_PSA_PKT2_PSE_T3_iiT4_,"",@"SHT_CUDA_INFO"
	.sectionflags	@""
	.align	4


	//----- nvinfo : EIATTR_CUDA_API_VERSION
	.align		4
        /*0000*/ 	.byte	0x04, 0x37
        /*0002*/ 	.short	(.L_264 - .L_263)
.L_263:
        /*0004*/ 	.word	0x00000082


	//----- nvinfo : EIATTR_KPARAM_INFO
	.align		4
.L_264:
        /*0008*/ 	.byte	0x04, 0x17
        /*000a*/ 	.short	(.L_266 - .L_265)
.L_265:
        /*000c*/ 	.word	0x00000000
        /*0010*/ 	.short	0x0007
        /*0012*/ 	.short	0x0030
        /*0014*/ 	.byte	0x00, 0xf0, 0x05, 0x00


	//----- nvinfo : EIATTR_KPARAM_INFO
	.align		4
.L_266:
        /*0018*/ 	.byte	0x04, 0x17
        /*001a*/ 	.short	(.L_268 - .L_267)
.L_267:
        /*001c*/ 	.word	0x00000000
        /*0020*/ 	.short	0x0006
        /*0022*/ 	.short	0x002c
        /*0024*/ 	.byte	0x00, 0xf0, 0x11, 0x00


	//----- nvinfo : EIATTR_KPARAM_INFO
	.align		4
.L_268:
        /*0028*/ 	.byte	0x04, 0x17
        /*002a*/ 	.short	(.L_270 - .L_269)
.L_269:
        /*002c*/ 	.word	0x00000000
        /*0030*/ 	.short	0x0005
        /*0032*/ 	.short	0x0028
        /*0034*/ 	.byte	0x00, 0xf0, 0x11, 0x00


	//----- nvinfo : EIATTR_KPARAM_INFO
	.align		4
.L_270:
        /*0038*/ 	.byte	0x04, 0x17
        /*003a*/ 	.short	(.L_272 - .L_271)
.L_271:
        /*003c*/ 	.word	0x00000000
        /*0040*/ 	.short	0x0004
        /*0042*/ 	.short	0x0020
        /*0044*/ 	.byte	0x00, 0xf0, 0x21, 0x00


	//----- nvinfo : EIATTR_KPARAM_INFO
	.align		4
.L_272:
        /*0048*/ 	.byte	0x04, 0x17
        /*004a*/ 	.short	(.L_274 - .L_273)
.L_273:
        /*004c*/ 	.word	0x00000000
        /*0050*/ 	.short	0x0003
        /*0052*/ 	.short	0x0018
        /*0054*/ 	.byte	0x00, 0xf5, 0x21, 0x00


	//----- nvinfo : EIATTR_KPARAM_INFO
	.align		4
.L_274:
        /*0058*/ 	.byte	0x04, 0x17
        /*005a*/ 	.short	(.L_276 - .L_275)
.L_275:
        /*005c*/ 	.word	0x00000000
        /*0060*/ 	.short	0x0002
        /*0062*/ 	.short	0x0010
        /*0064*/ 	.byte	0x00, 0xf5, 0x21, 0x00


	//----- nvinfo : EIATTR_KPARAM_INFO
	.align		4
.L_276:
        /*0068*/ 	.byte	0x04, 0x17
        /*006a*/ 	.short	(.L_278 - .L_277)
.L_277:
        /*006c*/ 	.word	0x00000000
        /*0070*/ 	.short	0x0001
        /*0072*/ 	.short	0x0008
        /*0074*/ 	.byte	0x00, 0xf5, 0x21, 0x00


	//----- nvinfo : EIATTR_KPARAM_INFO
	.align		4
.L_278:
        /*0078*/ 	.byte	0x04, 0x17
        /*007a*/ 	.short	(.L_280 - .L_279)
.L_279:
        /*007c*/ 	.word	0x00000000
        /*0080*/ 	.short	0x0000
        /*0082*/ 	.short	0x0000
        /*0084*/ 	.byte	0x00, 0xf5, 0x21, 0x00


	//----- nvinfo : EIATTR_SPARSE_MMA_MASK
	.align		4
.L_280:
        /*0088*/ 	.byte	0x03, 0x50
        /*008a*/ 	.short	0x0000


	//----- nvinfo : EIATTR_MAXREG_COUNT
	.align		4
        /*008c*/ 	.byte	0x03, 0x1b
        /*008e*/ 	.short	0x00ff


	//----- nvinfo : EIATTR_NUM_BARRIERS
	.align		4
        /*0090*/ 	.byte	0x02, 0x4c
        /*0092*/ 	.byte	0x01
	.zero		1


	//----- nvinfo : EIATTR_MERCURY_ISA_VERSION
	.align		4
        /*0094*/ 	.byte	0x03, 0x5f
        /*0096*/ 	.short	0x0101


	//----- nvinfo : EIATTR_COOP_GROUP_MASK_REGIDS
	.align		4
        /*0098*/ 	.byte	0x04, 0x29
        /*009a*/ 	.short	(.L_282 - .L_281)


	//   ....[0]....
.L_281:
        /*009c*/ 	.word	0xffffffff


	//   ....[1]....
        /*00a0*/ 	.word	0xffffffff


	//   ....[2]....
        /*00a4*/ 	.word	0xffffffff


	//   ....[3]....
        /*00a8*/ 	.word	0xffffffff


	//   ....[4]....
        /*00ac*/ 	.word	0xffffffff


	//----- nvinfo : EIATTR_COOP_GROUP_INSTR_OFFSETS
	.align		4
.L_282:
        /*00b0*/ 	.byte	0x04, 0x28
        /*00b2*/ 	.short	(.L_284 - .L_283)


	//   ....[0]....
.L_283:
        /*00b4*/ 	.word	0x000013e0


	//   ....[1]....
        /*00b8*/ 	.word	0x00001400


	//   ....[2]....
        /*00bc*/ 	.word	0x00001420


	//   ....[3]....
        /*00c0*/ 	.word	0x00001440


	//   ....[4]....
        /*00c4*/ 	.word	0x00001460


	//----- nvinfo : EIATTR_VRC_CTA_INIT_COUNT
	.align		4
.L_284:
        /*00c8*/ 	.byte	0x02, 0x4a
	.zero		1
	.zero		1


	//----- nvinfo : EIATTR_EXIT_INSTR_OFFSETS
	.align		4
        /*00cc*/ 	.byte	0x04, 0x1c
        /*00ce*/ 	.short	(.L_286 - .L_285)


	//   ....[0]....
.L_285:
        /*00d0*/ 	.word	0x00002670


	//   ....[1]....
        /*00d4*/ 	.word	0x000026c0


	//----- nvinfo : EIATTR_MAX_THREADS
	.align		4
.L_286:
        /*00d8*/ 	.byte	0x04, 0x05
        /*00da*/ 	.short	(.L_288 - .L_287)
.L_287:
        /*00dc*/ 	.word	0x00000100
        /*00e0*/ 	.word	0x00000001
        /*00e4*/ 	.word	0x00000001


	//----- nvinfo : EIATTR_CBANK_PARAM_SIZE
	.align		4
.L_288:
        /*00e8*/ 	.byte	0x03, 0x19
        /*00ea*/ 	.short	0x0031


	//----- nvinfo : EIATTR_PARAM_CBANK
	.align		4
        /*00ec*/ 	.byte	0x04, 0x0a
        /*00ee*/ 	.short	(.L_290 - .L_289)
	.align		4
.L_289:
        /*00f0*/ 	.word	index@(.nv.constant0._ZN3cub18CUB_300001_SM_10006detail10radix_sort31DeviceRadixSortSingleTileKernelINS1_5radix10policy_hubIllyE10Policy1000ELNS0_9SortOrderE0EllyNS1_21identity_decomposer_tEEEvPKT1_PSA_PKT2_PSE_T3_iiT4_)
        /*00f4*/ 	.short	0x0380
        /*00f6*/ 	.short	0x0031


	//----- nvinfo : EIATTR_SW_WAR
	.align		4
.L_290:
        /*00f8*/ 	.byte	0x04, 0x36
        /*00fa*/ 	.short	(.L_292 - .L_291)
.L_291:
        /*00fc*/ 	.word	0x00000008
.L_292:


//--------------------- .nv.info._ZN3cub18CUB_300001_SM_10006detail4scan16DeviceScanKernelINS2_10policy_hubIlllmN4cuda3std3__44plusIvEEE10Policy1000EPlSC_NS0_13ScanTileStateIlLb1EEES9_NS1_10InputValueIlSC_EEmlLb0ElEEvT0_T1_T2_iT3_T4_T5_ --------------------------
	.section	.nv.info._ZN3cub18CUB_300001_SM_10006detail4scan16DeviceScanKernelINS2_10policy_hubIlllmN4cuda3std3__44plusIvEEE10Policy1000EPlSC_NS0_13ScanTileStateIlLb1EEES9_NS1_10InputValueIlSC_EEmlLb0ElEEvT0_T1_T2_iT3_T4_T5_,"",@"SHT_CUDA_INFO"
	.sectionflags	@""
	.align	4


	//----- nvinfo : EIATTR_CUDA_API_VERSION
	.align		4
        /*0000*/ 	.byte	0x04, 0x37
        /*0002*/ 	.short	(.L_294 - .L_293)
.L_293:
        /*0004*/ 	.word	0x00000082


	//----- nvinfo : EIATTR_KPARAM_INFO
	.align		4
.L_294:
        /*0008*/ 	.byte	0x04, 0x17
        /*000a*/ 	.short	(.L_296 - .L_295)
.L_295:
        /*000c*/ 	.word	0x00000000
        /*0010*/ 	.short	0x0006
        /*0012*/ 	.short	0x0030
        /*0014*/ 	.byte	0x00, 0xf0, 0x21, 0x00


	//----- nvinfo : EIATTR_KPARAM_INFO
	.align		4
.L_296:
        /*0018*/ 	.byte	0x04, 0x17
        /*001a*/ 	.short	(.L_298 - .L_297)
.L_297:
        /*001c*/ 	.word	0x00000000
        /*0020*/ 	.short	0x0005
        /*0022*/ 	.short	0x0020
        /*0024*/ 	.byte	0x00, 0xf0, 0x41, 0x00


	//----- nvinfo : EIATTR_KPARAM_INFO
	.align		4
.L_298:
        /*0028*/ 	.byte	0x04, 0x17
        /*002a*/ 	.short	(.L_300 - .L_299)
.L_299:
        /*002c*/ 	.word	0x00000000
        /*0030*/ 	.short	0x0004
        /*0032*/ 	.short	0x001c
        /*0034*/ 	.byte	0x00, 0xf0, 0x05, 0x00


	//----- nvinfo : EIATTR_KPARAM_INFO
	.align		4
.L_300:
        /*0038*/ 	.byte	0x04, 0x17
        /*003a*/ 	.short	(.L_302 - .L_301)
.L_301:
        /*003c*/ 	.word	0x00000000
        /*0040*/ 	.short	0x0003
        /*0042*/ 	.short	0x0018
        /*0044*/ 	.byte	0x00, 0xf0, 0x11, 0x00


	//----- nvinfo : EIATTR_KPARAM_INFO
	.align		4
.L_302:
        /*0048*/ 	.byte	0x04, 0x17
        /*004a*/ 	.short	(.L_304 - .L_303)
.L_303:
        /*004c*/ 	.word	0x00000000
        /*0050*/ 	.short	0x0002
        /*0052*/ 	.short	0x0010
        /*0054*/ 	.byte	0x00, 0xf0, 0x21, 0x00


	//----- nvinfo : EIATTR_KPARAM_INFO
	.align		4
.L_304:
        /*0058*/ 	.byte	0x04, 0x17
        /*005a*/ 	.short	(.L_306 - .L_305)
.L_305:
        /*005c*/ 	.word	0x00000000
        /*0060*/ 	.short	0x0001
        /*0062*/ 	.short	0x0008
        /*0064*/ 	.byte	0x00, 0xf5, 0x21, 0x00


	//----- nvinfo : EIATTR_KPARAM_INFO
	.align		4
.L_306:
        /*0068*/ 	.byte	0x04, 0x17
        /*006a*/ 	.short	(.L_308 - .L_307)
.L_307:
        /*006c*/ 	.word	0x00000000
        /*0070*/ 	.short	0x0000
        /*0072*/ 	.short	0x0000
        /*0074*/ 	.byte	0x00, 0xf5, 0x21, 0x00


	//----- nvinfo : EIATTR_SPARSE_MMA_MASK
	.align		4
.L_308:
        /*0078*/ 	.byte	0x03, 0x50
        /*007a*/ 	.short	0x0000


	//----- nvinfo : EIATTR_MAXREG_COUNT
	.align		4
        /*007c*/ 	.byte	0x03, 0x1b
        /*007e*/ 	.short	0x00a8


	//----- nvinfo : EIATTR_NUM_BARRIERS
	.align		4
        /*0080*/ 	.byte	0x02, 0x4c
        /*0082*/ 	.byte	0x01
	.zero		1


	//----- nvinfo : EIATTR_MERCURY_ISA_VERSION
	.align		4
        /*0084*/ 	.byte	0x03, 0x5f
        /*0086*/ 	.short	0x0101


	//----- nvinfo : EIATTR_COOP_GROUP_MASK_REGIDS
	.align		4
        /*0088*/ 	.byte	0x04, 0x29
        /*008a*/ 	.short	(.L_310 - .L_309)


	//   ....[0]....
.L_309:
        /*008c*/ 	.word	0xffffffff


	//   ....[1]....
        /*0090*/ 	.word	0xffffffff


	//   ....[2]....
        /*0094*/ 	.word	0xffffffff


	//   ....[3]....
        /*0098*/ 	.word	0xffffffff


	//   ....[4]....
        /*009c*/ 	.word	0xffffffff


	//   ....[5]....
        /*00a0*/ 	.word	0xffffffff


	//   ....[6]....
        /*00a4*/ 	.word	0xffffffff


	//   ....[7]....
        /*00a8*/ 	.word	0xffffffff


	//   ....[8]....
        /*00ac*/ 	.word	0xffffffff


	//   ....[9]....
        /*00b0*/ 	.word	0xffffffff


	//   ....[10]....
        /*00b4*/ 	.word	0xffffffff


	//   ....[11]....
        /*00b8*/ 	.word	0xffffffff


	//   ....[12]....
        /*00bc*/ 	.word	0xffffffff


	//   ....[13]....
        /*00c0*/ 	.word	0xffffffff


	//   ....[14]....
        /*00c4*/ 	.word	0xffffffff


	//   ....[15]....
        /*00c8*/ 	.word	0xffffffff


	//   ....[16]....
        /*00cc*/ 	.word	0xffffffff


	//   ....[17]....
        /*00d0*/ 	.word	0xffffffff


	//   ....[18]....
        /*00d4*/ 	.word	0xffffffff


	//   ....[19]....
        /*00d8*/ 	.word	0xffffffff


	//   ....[20]....
        /*00dc*/ 	.word	0xffffffff


	//   ....[21]....
        /*00e0*/ 	.word	0xffffffff


	//   ....[22]....
        /*00e4*/ 	.word	0xffffffff


	//   ....[23]....
        /*00e8*/ 	.word	0xffffffff


	//   ....[24]....
        /*00ec*/ 	.word	0xffffffff


	//   ....[25]....
        /*00f0*/ 	.word	0xffffffff


	//   ....[26]....
        /*00f4*/ 	.word	0xffffffff


	//   ....[27]....
        /*00f8*/ 	.word	0xffffffff


	//   ....[28]....
        /*00fc*/ 	.word	0xffffffff


	//   ....[29]....
        /*0100*/ 	.word	0xffffffff


	//   ....[30]....
        /*0104*/ 	.word	0xffffffff


	//   ....[31]....
        /*0108*/ 	.word	0xffffffff


	//   ....[32]....
        /*010c*/ 	.word	0xffffffff


	//   ....[33]....
        /*0110*/ 	.word	0xffffffff


	//   ....[34]....
        /*0114*/ 	.word	0xffffffff


	//   ....[35]....
        /*0118*/ 	.word	0xffffffff


	//   ....[36]....
        /*011c*/ 	.word	0xffffffff


	//   ....[37]....
        /*0120*/ 	.word	0xffffffff


	//   ....[38]....
        /*0124*/ 	.word	0xffffffff


	//   ....[39]....
        /*0128*/ 	.word	0xffffffff


	//   ....[40]....
        /*012c*/ 	.word	0xffffffff


	//   ....[41]....
        /*0130*/ 	.word	0xffffffff


	//   ....[42]....
        /*0134*/ 	.word	0xffffffff


	//   ....[43]....
        /*0138*/ 	.word	0xffffffff


	//   ....[44]....
        /*013c*/ 	.word	0xffffffff


	//   ....[45]....
        /*0140*/ 	.word	0xffffffff


	//   ....[46]....
        /*0144*/ 	.word	0xffffffff


	//   ....[47]....
        /*0148*/ 	.word	0xffffffff


	//   ....[48]....
        /*014c*/ 	.word	0xffffffff


	//   ....[49]....
        /*0150*/ 	.word	0xffffffff


	//   ....[50]....
        /*0154*/ 	.word	0xffffffff


	//   ....[51]....
        /*0158*/ 	.word	0xffffffff


	//   ....[52]....
        /*015c*/ 	.word	0xffffffff


	//   ....[53]....
        /*0160*/ 	.word	0xffffffff


	//   ....[54]....
        /*0164*/ 	.word	0xffffffff


	//   ....[55]....
        /*0168*/ 	.word	0xffffffff


	//   ....[56]....
        /*016c*/ 	.word	0xffffffff


	//   ....[57]....
        /*0170*/ 	.word	0xffffffff


	//   ....[58]....
        /*0174*/ 	.word	0xffffffff


	//   ....[59]....
        /*0178*/ 	.word	0xffffffff


	//   ....[60]....
        /*017c*/ 	.word	0xffffffff


	//   ....[61]....
        /*0180*/ 	.word	0xffffffff


	//   ....[62]....
        /*0184*/ 	.word	0xffffffff


	//   ....[63]....
        /*0188*/ 	.word	0xffffffff


	//   ....[64]....
        /*018c*/ 	.word	0xffffffff


	//   ....[65]....
        /*0190*/ 	.word	0xffffffff


	//   ....[66]....
        /*0194*/ 	.word	0xffffffff


	//   ....[67]....
        /*0198*/ 	.word	0xffffffff


	//   ....[68]....
        /*019c*/ 	.word	0xffffffff


	//   ....[69]....
        /*01a0*/ 	.word	0xffffffff


	//   ....[70]....
        /*01a4*/ 	.word	0xffffffff


	//   ....[71]....
        /*01a8*/ 	.word	0xffffffff


	//   ....[72]....
        /*01ac*/ 	.word	0xffffffff


	//   ....[73]....
        /*01b0*/ 	.word	0xffffffff


	//   ....[74]....
        /*01b4*/ 	.word	0xffffffff


	//   ....[75]....
        /*01b8*/ 	.word	0xffffffff


	//   ....[76]....
        /*01bc*/ 	.word	0xffffffff


	//   ....[77]....
        /*01c0*/ 	.word	0xffffffff


	//   ....[78]....
        /*01c4*/ 	.word	0xffffffff


	//   ....[79]....
        /*01c8*/ 	.word	0xffffffff


	//   ....[80]....
        /*01cc*/ 	.word	0xffffffff


	//   ....[81]....
        /*01d0*/ 	.word	0xffffffff


	//   ....[82]....
        /*01d4*/ 	.word	0xffffffff


	//   ....[83]....
        /*01d8*/ 	.word	0xffffffff


	//   ....[84]....
        /*01dc*/ 	.word	0xffffffff


	//   ....[85]....
        /*01e0*/ 	.word	0xffffffff


	//   ....[86]....
        /*01e4*/ 	.word	0xffffffff


	//   ....[87]....
        /*01e8*/ 	.word	0xffffffff


	//   ....[88]....
        /*01ec*/ 	.word	0xffffffff


	//   ....[89]....
        /*01f0*/ 	.word	0xffffffff


	//   ....[90]....
        /*01f4*/ 	.word	0xffffffff


	//   ....[91]....
        /*01f8*/ 	.word	0xffffffff


	//   ....[92]....
        /*01fc*/ 	.word	0xffffffff


	//   ....[93]....
        /*0200*/ 	.word	0xffffffff


	//   ....[94]....
        /*0204*/ 	.word	0xffffffff


	//   ....[95]....
        /*0208*/ 	.word	0xffffffff


	//   ....[96]....
        /*020c*/ 	.word	0xffffffff


	//   ....[97]....
        /*0210*/ 	.word	0xffffffff


	//   ....[98]....
        /*0214*/ 	.word	0xffffffff


	//   ....[99]....
        /*0218*/ 	.word	0xffffffff


	//   ....[100]....
        /*021c*/ 	.word	0x05000000


	//   ....[101]....
        /*0220*/ 	.word	0x05000000


	//   ....[102]....
        /*0224*/ 	.word	0x05000000


	//   ....[103]....
        /*0228*/ 	.word	0x05000000


	//   ....[104]....
        /*022c*/ 	.word	0x05000000


	//   ....[105]....
        /*0230*/ 	.word	0x05000000


	//   ....[106]....
        /*0234*/ 	.word	0x05000000


	//   ....[107]....
        /*0238*/ 	.word	0x05000000


	//   ....[108]....
        /*023c*/ 	.word	0x05000000


	//   ....[109]....
        /*0240*/ 	.word	0x05000000


	//   ....[110]....
        /*0244*/ 	.word	0x05000000


	//   ....[111]....
        /*0248*/ 	.word	0x05000000


	//   ....[112]....
        /*024c*/ 	.word	0x05000000


	//   ....[113]....
        /*0250*/ 	.word	0x05000000


	//   ....[114]....
        /*0254*/ 	.word	0x05000000


	//   ....[115]....
        /*0258*/ 	.word	0x05000000


	//   ....[116]....
        /*025c*/ 	.word	0x05000000


	//   ....[117]....
        /*0260*/ 	.word	0x05000000


	//   ....[118]....
        /*0264*/ 	.word	0x05000000


	//   ....[119]....
        /*0268*/ 	.word	0x05000000


	//   ....[120]....
        /*026c*/ 	.word	0x05000000


	//   ....[121]....
        /*0270*/ 	.word	0x05000000


	//   ....[122]....
        /*0274*/ 	.word	0x05000000


	//   ....[123]....
        /*0278*/ 	.word	0x05000000


	//   ....[124]....
        /*027c*/ 	.word	0x05000000


	//   ....[125]....
        /*0280*/ 	.word	0x05000000


	//   ....[126]....
        /*0284*/ 	.word	0x05000000


	//   ....[127]....
        /*0288*/ 	.word	0x05000000


	//   ....[128]....
        /*028c*/ 	.word	0x05000000


	//   ....[129]....
        /*0290*/ 	.word	0x05000000


	//   ....[130]....
        /*0294*/ 	.word	0x05000000


	//   ....[131]....
        /*0298*/ 	.word	0x05000000


	//   ....[132]....
        /*029c*/ 	.word	0x05000000


	//   ....[133]....
        /*02a0*/ 	.word	0x05000000


	//   ....[134]....
        /*02a4*/ 	.word	0x05000000


	//   ....[135]....
        /*02a8*/ 	.word	0x05000000


	//   ....[136]....
        /*02ac*/ 	.word	0x05000000


	//   ....[137]....
        /*02b0*/ 	.word	0x05000000


	//   ....[138]....
        /*02b4*/ 	.word	0x05000000


	//   ....[139]....
        /*02b8*/ 	.word	0x05000000


	//   ....[140]....
        /*02bc*/ 	.word	0x05000000


	//   ....[141]....
        /*02c0*/ 	.word	0x05000000


	//   ....[142]....
        /*02c4*/ 	.word	0x05000000


	//   ....[143]....
        /*02c8*/ 	.word	0x05000000


	//   ....[144]....
        /*02cc*/ 	.word	0x05000000


	//   ....[145]....
        /*02d0*/ 	.word	0x05000000


	//   ....[146]....
        /*02d4*/ 	.word	0x05000000


	//   ....[147]....
        /*02d8*/ 	.word	0x05000000


	//   ....[148]....
        /*02dc*/ 	.word	0x05000000


	//   ....[149]....
        /*02e0*/ 	.word	0x05000000


	//   ....[150]....
        /*02e4*/ 	.word	0x05000000


	//   ....[151]....
        /*02e8*/ 	.word	0x05000000


	//   ....[152]....
        /*02ec*/ 	.word	0x05000000


	//   ....[153]....
        /*02f0*/ 	.word	0x05000000


	//   ....[154]....
        /*02f4*/ 	.word	0x05000000


	//   ....[155]....
        /*02f8*/ 	.word	0x05000000


	//----- nvinfo : EIATTR_COOP_GROUP_INSTR_OFFSETS
	.align		4
.L_310:
        /*02fc*/ 	.byte	0x04, 0x28
        /*02fe*/ 	.short	(.L_312 - .L_311)


	//   ....[0]....
.L_311:
        /*0300*/ 	.word	0x000003e0


	//   ....[1]....
        /*0304*/ 	.word	0x00000570


	//   ....[2]....
        /*0308*/ 	.word	0x00000590


	//   ....[3]....
        /*030c*/ 	.word	0x000005e0


	//   ....[4]....
        /*0310*/ 	.word	0x00000600


	//   ....[5]....
        /*0314*/ 	.word	0x00000650


	//   ....[6]....
        /*0318*/ 	.word	0x00000670


	//   ....[7]....
        /*031c*/ 	.word	0x000006b0


	//   ....[8]....
        /*0320*/ 	.word	0x000006e0


	//   ....[9]....
        /*0324*/ 	.word	0x00000720


	//   ....[10]....
        /*0328*/ 	.word	0x00000760


	//   ....[11]....
        /*032c*/ 	.word	0x00000cd0


	//   ....[12]....
        /*0330*/ 	.word	0x00000d00


	//   ....[13]....
        /*0334*/ 	.word	0x00000d60


	//   ....[14]....
        /*0338*/ 	.word	0x00000d70


	//   ....[15]....
        /*033c*/ 	.word	0x00000dc0


	//   ....[16]....
        /*0340*/ 	.word	0x00000de0


	//   ....[17]....
        /*0344*/ 	.word	0x00000e20


	//   ....[18]....
        /*0348*/ 	.word	0x00000e50


	//   ....[19]....
        /*034c*/ 	.word	0x00000e90


	//   ....[20]....
        /*0350*/ 	.word	0x00000ec0


	//   ....[21]....
        /*0354*/ 	.word	0x000013d0


	//   ....[22]....
        /*0358*/ 	.word	0x00001470


	//   ....[23]....
        /*035c*/ 	.word	0x000014e0


	//   ....[24]....
        /*0360*/ 	.word	0x00001570


	//   ....[25]....
        /*0364*/ 	.word	0x00001590


	//   ....[26]....
        /*0368*/ 	.word	0x000015e0


	//   ....[27]....
        /*036c*/ 	.word	0x00001600


	//   ....[28]....
        /*0370*/ 	.word	0x00001640


	//   ....[29]....
        /*0374*/ 	.word	0x00001680


	//   ....[30]....
        /*0378*/ 	.word	0x000016d0


	//   ....[31]....
        /*037c*/ 	.word	0x00001700


	//   ....[32]....
        /*0380*/ 	.word	0x00001750


	//   ....[33]....
        /*0384*/ 	.word	0x000017b0


	//   ....[34]....
        /*0388*/ 	.word	0x000017c0


	//   ....[35]....
        /*038c*/ 	.word	0x000018b0


	//   ....[36]....
        /*0390*/ 	.word	0x00001950


	//   ....[37]....
        /*0394*/ 	.word	0x000019c0


	//   ....[38]....
        /*0398*/ 	.word	0x00001a10


	//   ....[39]....
        /*039c*/ 	.word	0x00001a60


	//   ....[40]....
        /*03a0*/ 	.word	0x00001a80


	//   ....[41]....
        /*03a4*/ 	.word	0x00001ad0


	//   ....[42]....
        /*03a8*/ 	.word	0x00001af0


	//   ....[43]....
        /*03ac*/ 	.word	0x00001b40


	//   ....[44]....
        /*03b0*/ 	.word	0x00001b60


	//   ....[45]....
        /*03b4*/ 	.word	0x00001ba0


	//   ....[46]....
        /*03b8*/ 	.word	0x00001bd0


	//   ....[47]....
        /*03bc*/ 	.word	0x00001c10


	//   ....[48]....
        /*03c0*/ 	.word	0x00001c40


	//   ....[49]....
        /*03c4*/ 	.word	0x000021f0


	//   ....[50]....
        /*03c8*/ 	.word	0x000028f0


	//   ....[51]....
        /*03cc*/ 	.word	0x00002ab0


	//   ....[52]....
        /*03d0*/ 	.word	0x00002ae0


	//   ....[53]....
        /*03d4*/ 	.word	0x00002b30


	//   ....[54]....
        /*03d8*/ 	.word	0x00002b40


	//   ....[55]....
        /*03dc*/ 	.word	0x00002b90


	//   ....[56]....
        /*03e0*/ 	.word	0x00002bb0


	//   ....[57]....
        /*03e4*/ 	.word	0x00002bf0


	//   ....[58]....
        /*03e8*/ 	.word	0x00002c20


	//   ....[59]....
        /*03ec*/ 	.word	0x00002c60


	//   ....[60]....
        /*03f0*/ 	.word	0x00002c90


	//   ....[61]....
        /*03f4*/ 	.word	0x00003140


	//   ....[62]....
        /*03f8*/ 	.word	0x00003170


	//   ....[63]....
        /*03fc*/ 	.word	0x000031c0


	//   ....[64]....
        /*0400*/ 	.word	0x000031d0


	//   ....[65]....
        /*0404*/ 	.word	0x00003220


	//   ....[66]....
        /*0408*/ 	.word	0x00003240


	//   ....[67]....
        /*040c*/ 	.word	0x00003280


	//   ....[68]....
        /*0410*/ 	.word	0x000032b0


	//   ....[69]....
        /*0414*/ 	.word	0x000032f0


	//   ....[70]....
        /*0418*/ 	.word	0x00003320


	//   ....[71]....
        /*041c*/ 	.word	0x00003850


	//   ....[72]....
        /*0420*/ 	.word	0x000038f0


	//   ....[73]....
        /*0424*/ 	.word	0x00003960


	//   ....[74]....
        /*0428*/ 	.word	0x00003a00


	//   ....[75]....
        /*042c*/ 	.word	0x00003a20


	//   ....[76]....
        /*0430*/ 	.word	0x00003a70


	//   ....[77]....
        /*0434*/ 	.word	0x00003a90


	//   ....[78]....
        /*0438*/ 	.word	0x00003ae0


	//   ....[79]....
        /*043c*/ 	.word	0x00003b10


	//   ....[80]....
        /*0440*/ 	.word	0x00003b50


	//   ....[81]....
        /*0444*/ 	.word	0x00003b80


	//   ....[82]....
        /*0448*/ 	.word	0x00003bc0


	//   ....[83]....
        /*044c*/ 	.word	0x00003c10


	//   ....[84]....
        /*0450*/ 	.word	0x00003c30


	//   ....[85]....
        /*0454*/ 	.word	0x00003d20


	//   ....[86]....
        /*0458*/ 	.word	0x00003dc0


	//   ....[87]....
        /*045c*/ 	.word	0x00003e30


	//   ....[88]....
        /*0460*/ 	.word	0x00003e70


	//   ....[89]....
        /*0464*/ 	.word	0x00003ec0


	//   ....[90]....
        /*0468*/ 	.word	0x00003ee0


	//   ....[91]....
        /*046c*/ 	.word	0x00003f30


	//   ....[92]....
        /*0470*/ 	.word	0x00003f50


	//   ....[93]....
        /*0474*/ 	.word	0x00003fa0


	//   ....[94]....
        /*0478*/ 	.word	0x00003fc0


	//   ....[95]....
        /*047c*/ 	.word	0x00004000


	//   ....[96]....
        /*0480*/ 	.word	0x00004030


	//   ....[97]....
        /*0484*/ 	.word	0x00004080


	//   ....[98]....
        /*0488*/ 	.word	0x000040b0


	//   ....[99]....
        /*048c*/ 	.word	0x00004670


	//   ....[100]....
        /*0490*/ 	.word	0x00004a30


	//   ....[101]....
        /*0494*/ 	.word	0x00004ab0


	//   ....[102]....
        /*0498*/ 	.word	0x00004b60


	//   ....[103]....
        /*049c*/ 	.word	0x00004c50


	//   ....[104]....
        /*04a0*/ 	.word	0x00004cb0


	//   ....[105]....
        /*04a4*/ 	.word	0x00004d50


	//   ....[106]....
        /*04a8*/ 	.word	0x00004da0


	//   ....[107]....
        /*04ac*/ 	.word	0x00004e50


	//   ....[108]....
        /*04b0*/ 	.word	0x00004ea0


	//   ....[109]....
        /*04b4*/ 	.word	0x00004f50


	//   ....[110]....
        /*04b8*/ 	.word	0x00004fa0


	//   ....[111]....
        /*04bc*/ 	.word	0x00005040


	//   ....[112]....
        /*04c0*/ 	.word	0x00005090


	//   ....[113]....
        /*04c4*/ 	.word	0x000050c0


	//   ....[114]....
        /*04c8*/ 	.word	0x000051a0


	//   ....[115]....
        /*04cc*/ 	.word	0x00005220


	//   ....[116]....
        /*04d0*/ 	.word	0x000052a0


	//   ....[117]....
        /*04d4*/ 	.word	0x00005370


	//   ....[118]....
        /*04d8*/ 	.word	0x000053c0


	//   ....[119]....
        /*04dc*/ 	.word	0x00005480


	//   ....[120]....
        /*04e0*/ 	.word	0x000054f0


	//   ....[121]....
        /*04e4*/ 	.word	0x00005570


	//   ....[122]....
        /*04e8*/ 	.word	0x000055c0


	//   ....[123]....
        /*04ec*/ 	.word	0x00005660


	//   ....[124]....
        /*04f0*/ 	.word	0x000056b0


	//   ....[125]....
        /*04f4*/ 	.word	0x00005750


	//   ....[126]....
        /*04f8*/ 	.word	0x000057a0


	//   ....[127]....
        /*04fc*/ 	.word	0x00005830


	//   ....[128]....
        /*0500*/ 	.word	0x000058a0


	//   ....[129]....
        /*0504*/ 	.word	0x00005920


	//   ....[130]....
        /*0508*/ 	.word	0x000059d0


	//   ....[131]....
        /*050c*/ 	.word	0x00005ab0


	//   ....[132]....
        /*0510*/ 	.word	0x00005b00


	//   ....[133]....
        /*0514*/ 	.word	0x00005ba0


	//   ....[134]....
        /*0518*/ 	.word	0x00005bf0


	//   ....[135]....
        /*051c*/ 	.word	0x00005ca0


	//   ....[136]....
        /*0520*/ 	.word	0x00005cf0


	//   ....[137]....
        /*0524*/ 	.word	0x00005da0


	//   ....[138]....
        /*0528*/ 	.word	0x00005df0


	//   ....[139]....
        /*052c*/ 	.word	0x00005e60


	//   ....[140]....
        /*0530*/ 	.word	0x00005ee0


	//   ....[141]....
        /*0534*/ 	.word	0x00005f10


	//   ....[142]....
        /*0538*/ 	.word	0x00005ff0


	//   ....[143]....
        /*053c*/ 	.word	0x00006070


	//   ....[144]....
        /*0540*/ 	.word	0x000060f0


	//   ....[145]....
        /*0544*/ 	.word	0x000061c0


	//   ....[146]....
        /*0548*/ 	.word	0x00006220


	//   ....[147]....
        /*054c*/ 	.word	0x000062b0


	//   ....[148]....
        /*0550*/ 	.word	0x00006310


	//   ....[149]....
        /*0554*/ 	.word	0x00006370


	//   ....[150]....
        /*0558*/ 	.word	0x00006400


	//   ....[151]....
        /*055c*/ 	.word	0x00006490


	//   ....[152]....
        /*0560*/ 	.word	0x000064f0


	//   ....[153]....
        /*0564*/ 	.word	0x00006590


	//   ....[154]....
        /*0568*/ 	.word	0x000065e0


	//   ....[155]....
        /*056c*/ 	.word	0x00006670


	//----- nvinfo : EIATTR_VRC_CTA_INIT_COUNT
	.align		4
.L_312:
        /*0570*/ 	.byte	0x02, 0x4a
	.zero		1
	.zero		1


	//----- nvinfo : EIATTR_EXIT_INSTR_OFFSETS
	.align		4
        /*0574*/ 	.byte	0x04, 0x1c
        /*0576*/ 	.short	(.L_314 - .L_313)


	//   ....[0]....
.L_313:
        /*0578*/ 	.word	0x00002380


	//   ....[1]....
        /*057c*/ 	.word	0x000023d0


	//   ....[2]....
        /*0580*/ 	.word	0x000049c0


	//   ....[3]....
        /*0584*/ 	.word	0x000049e0


	//----- nvinfo : EIATTR_MAX_THREADS
	.align		4
.L_314:
        /*0588*/ 	.byte	0x04, 0x05
        /*058a*/ 	.short	(.L_316 - .L_315)
.L_315:
        /*058c*/ 	.word	0x00000140
        /*0590*/ 	.word	0x00000001
        /*0594*/ 	.word	0x00000001


	//----- nvinfo : EIATTR_CRS_STACK_SIZE
	.align		4
.L_316:
        /*0598*/ 	.byte	0x04, 0x1e
        /*059a*/ 	.short	(.L_318 - .L_317)
.L_317:
        /*059c*/ 	.word	0x00000000


	//----- nvinfo : EIATTR_CBANK_PARAM_SIZE
	.align		4
.L_318:
        /*05a0*/ 	.byte	0x03, 0x19
        /*05a2*/ 	.short	0x0038


	//----- nvinfo : EIATTR_PARAM_CBANK
	.align		4
        /*05a4*/ 	.byte	0x04, 0x0a
        /*05a6*/ 	.short	(.L_320 - .L_319)
	.align		4
.L_319:
        /*05a8*/ 	.word	index@(.nv.constant0._ZN3cub18CUB_300001_SM_10006detail4scan16DeviceScanKernelINS2_10policy_hubIlllmN4cuda3std3__44plusIvEEE10Policy1000EPlSC_NS0_13ScanTileStateIlLb1EEES9_NS1_10InputValueIlSC_EEmlLb0ElEEvT0_T1_T2_iT3_T4_T5_)
        /*05ac*/ 	.short	0x0380
        /*05ae*/ 	.short	0x0038


	//----- nvinfo : EIATTR_SW_WAR
	.align		4
.L_320:
        /*05b0*/ 	.byte	0x04, 0x36
        /*05b2*/ 	.short	(.L_322 - .L_321)
.L_321:
        /*05b4*/ 	.word	0x00000008
.L_322:


//--------------------- .nv.info._ZN3cub18CUB_300001_SM_10006detail4scan16DeviceScanKernelINS2_10policy_hubIllljN4cuda3std3__44plusIvEEE10Policy1000EPlSC_NS0_13ScanTileStateIlLb1EEES9_NS1_10InputValueIlSC_EEjlLb0ElEEvT0_T1_T2_iT3_T4_T5_ --------------------------
	.section	.nv.info._ZN3cub18CUB_300001_SM_10006detail4scan16DeviceScanKernelINS2_10policy_hubIllljN4cuda3std3__44plusIvEEE10Policy1000EPlSC_NS0_13ScanTileStateIlLb1EEES9_NS1_10InputValueIlSC_EEjlLb0ElEEvT0_T1_T2_iT3_T4_T5_,"",@"SHT_CUDA_INFO"
	.sectionflags	@""
	.align	4


	//----- nvinfo : EIATTR_CUDA_API_VERSION
	.align		4
        /*0000*/ 	.byte	0x04, 0x37
        /*0002*/ 	.short	(.L_324 - .L_323)
.L_323:
        /*0004*/ 	.word	0x00000082


	//----- nvinfo : EIATTR_KPARAM_INFO
	.align		4
.L_324:
        /*0008*/ 	.byte	0x04, 0x17
        /*000a*/ 	.short	(.L_326 - .L_325)
.L_325:
        /*000c*/ 	.word	0x00000000
        /*0010*/ 	.short	0x0006
        /*0012*/ 	.short	0x0030
        /*0014*/ 	.byte	0x00, 0xf0, 0x11, 0x00


	//----- nvinfo : EIATTR_KPARAM_INFO
	.align		4
.L_326:
        /*0018*/ 	.byte	0x04, 0x17
        /*001a*/ 	.short	(.L_328 - .L_327)
.L_327:
        /*001c*/ 	.word	0x00000000
        /*0020*/ 	.short	0x0005
        /*0022*/ 	.short	0x0020
        /*0024*/ 	.byte	0x00, 0xf0, 0x41, 0x00


	//----- nvinfo : EIATTR_KPARAM_INFO
	.align		4
.L_328:
        /*0028*/ 	.byte	0x04, 0x17
        /*002a*/ 	.short	(.L_330 - .L_329)
.L_329:
        /*002c*/ 	.word	0x00000000
        /*0030*/ 	.short	0x0004
        /*0032*/ 	.short	0x001c
        /*0034*/ 	.byte	0x00, 0xf0, 0x05, 0x00


	//----- nvinfo : EIATTR_KPARAM_INFO
	.align		4
.L_330:
        /*0038*/ 	.byte	0x04, 0x17
        /*003a*/ 	.short	(.L_332 - .L_331)
.L_331:
        /*003c*/ 	.word	0x00000000
        /*0040*/ 	.short	0x0003
        /*0042*/ 	.short	0x0018
        /*0044*/ 	.byte	0x00, 0xf0, 0x11, 0x00


	//----- nvinfo : EIATTR_KPARAM_INFO
	.align		4
.L_332:
        /*0048*/ 	.byte	0x04, 0x17
        /*004a*/ 	.short	(.L_334 - .L_333)
.L_333:
        /*004c*/ 	.word	0x00000000
        /*0050*/ 	.short	0x0002
        /*0052*/ 	.short	0x0010
        /*0054*/ 	.byte	0x00, 0xf0, 0x21, 0x00


	//----- nvinfo : EIATTR_KPARAM_INFO
	.align		4
.L_334:
        /*0058*/ 	.byte	0x04, 0x17
        /*005a*/ 	.short	(.L_336 - .L_335)
.L_335:
        /*005c*/ 	.word	0x00000000
        /*0060*/ 	.short	0x0001
        /*0062*/ 	.short	0x0008
        /*0064*/ 	.byte	0x00, 0xf5, 0x21, 0x00


	//----- nvinfo : EIATTR_KPARAM_INFO
	.align		4
.L_336:
        /*0068*/ 	.byte	0x04, 0x17
        /*006a*/ 	.short	(.L_338 - .L_337)
.L_337:
        /*006c*/ 	.word	0x00000000
        /*0070*/ 	.short	0x0000
        /*0072*/ 	.short	0x0000
        /*0074*/ 	.byte	0x00, 0xf5, 0x21, 0x00


	//----- nvinfo : EIATTR_SPARSE_MMA_MASK
	.align		4
.L_338:
        /*0078*/ 	.byte	0x03, 0x50
        /*007a*/ 	.short	0x0000


	//----- nvinfo : EIATTR_MAXREG_COUNT
	.align		4
        /*007c*/ 	.byte	0x03, 0x1b
        /*007e*/ 	.short	0x0080


	//----- nvinfo : EIATTR_NUM_BARRIERS
	.align		4
        /*0080*/ 	.byte	0x02, 0x4c
        /*0082*/ 	.byte	0x01
	.zero		1


	//----- nvinfo : EIATTR_MERCURY_ISA_VERSION
	.align		4
        /*0084*/ 	.byte	0x03, 0x5f
        /*0086*/ 	.short	0x0101


	//----- nvinfo : EIATTR_COOP_GROUP_MASK_REGIDS
	.align		4
        /*0088*/ 	.byte	0x04, 0x29
        /*008a*/ 	.short	(.L_340 - .L_339)


	//   ....[0]....
.L_339:
        /*008c*/ 	.word	0xffffffff


	//   ....[1]....
        /*0090*/ 	.word	0xffffffff


	//   ....[2]....
        /*0094*/ 	.word	0xffffffff


	//   ....[3]....
        /*0098*/ 	.word	0xffffffff


	//   ....[4]....
        /*009c*/ 	.word	0xffffffff


	//   ....[5]....
        /*00a0*/ 	.word	0xffffffff


	//   ....[6]....
        /*00a4*/ 	.word	0xffffffff


	//   ....[7]....
        /*00a8*/ 	.word	0xffffffff


	//   ....[8]....
        /*00ac*/ 	.word	0xffffffff


	//   ....[9]....
        /*00b0*/ 	.word	0xffffffff


	//   ....[10]....
        /*00b4*/ 	.word	0xffffffff


	//   ....[11]....
        /*00b8*/ 	.word	0xffffffff


	//   ....[12]....
        /*00bc*/ 	.word	0xffffffff


	//   ....[13]....
        /*00c0*/ 	.word	0xffffffff


	//   ....[14]....
        /*00c4*/ 	.word	0xffffffff


	//   ....[15]....
        /*00c8*/ 	.word	0xffffffff


	//   ....[16]....
        /*00cc*/ 	.word	0xffffffff


	//   ....[17]....
        /*00d0*/ 	.word	0xffffffff


	//   ....[18]....
        /*00d4*/ 	.word	0xffffffff


	//   ....[19]....
        /*00d8*/ 	.word	0xffffffff


	//   ....[20]....
        /*00dc*/ 	.word	0xffffffff


	//   ....[21]....
        /*00e0*/ 	.word	0xffffffff


	//   ....[22]....
        /*00e4*/ 	.word	0xffffffff


	//   ....[23]....
        /*00e8*/ 	.word	0xffffffff


	//   ....[24]....
        /*00ec*/ 	.word	0xffffffff


	//   ....[25]....
        /*00f0*/ 	.word	0xffffffff


	//   ....[26]....
        /*00f4*/ 	.word	0xffffffff


	//   ....[27]....
        /*00f8*/ 	.word	0xffffffff


	//   ....[28]....
        /*00fc*/ 	.word	0xffffffff


	//   ....[29]....
        /*0100*/ 	.word	0xffffffff


	//   ....[30]....
        /*0104*/ 	.word	0xffffffff


	//   ....[31]....
        /*0108*/ 	.word	0xffffffff


	//   ....[32]....
        /*010c*/ 	.word	0xffffffff


	//   ....[33]....
        /*0110*/ 	.word	0xffffffff


	//   ....[34]....
        /*0114*/ 	.word	0xffffffff


	//   ....[35]....
        /*0118*/ 	.word	0xffffffff


	//   ....[36]....
        /*011c*/ 	.word	0xffffffff


	//   ....[37]....
        /*0120*/ 	.word	0xffffffff


	//   ....[38]....
        /*0124*/ 	.word	0xffffffff


	//   ....[39]....
        /*0128*/ 	.word	0xffffffff


	//   ....[40]....
        /*012c*/ 	.word	0xffffffff


	//   ....[41]....
        /*0130*/ 	.word	0xffffffff


	//   ....[42]....
        /*0134*/ 	.word	0xffffffff


	//   ....[43]....
        /*0138*/ 	.word	0xffffffff


	//   ....[44]....
        /*013c*/ 	.word	0xffffffff


	//   ....[45]....
        /*0140*/ 	.word	0xffffffff


	//   ....[46]....
        /*0144*/ 	.word	0xffffffff


	//   ....[47]....
        /*0148*/ 	.word	0xffffffff


	//   ....[48]....
        /*014c*/ 	.word	0xffffffff


	//   ....[49]....
        /*0150*/ 	.word	0xffffffff


	//   ....[50]....
        /*0154*/ 	.word	0xffffffff


	//   ....[51]....
        /*0158*/ 	.word	0xffffffff


	//   ....[52]....
        /*015c*/ 	.word	0xffffffff


	//   ....[53]....
        /*0160*/ 	.word	0xffffffff


	//   ....[54]....
        /*0164*/ 	.word	0xffffffff


	//   ....[55]....
        /*0168*/ 	.word	0xffffffff


	//   ....[56]....
        /*016c*/ 	.word	0xffffffff


	//   ....[57]....
        /*0170*/ 	.word	0xffffffff


	//   ....[58]....
        /*0174*/ 	.word	0xffffffff


	//   ....[59]....
        /*0178*/ 	.word	0xffffffff


	//   ....[60]....
        /*017c*/ 	.word	0xffffffff


	//   ....[61]....
        /*0180*/ 	.word	0xffffffff


	//   ....[62]....
        /*0184*/ 	.word	0xffffffff


	//   ....[63]....
        /*0188*/ 	.word	0xffffffff


	//   ....[64]....
        /*018c*/ 	.word	0xffffffff


	//   ....[65]....
        /*0190*/ 	.word	0xffffffff


	//   ....[66]....
        /*0194*/ 	.word	0xffffffff


	//   ....[67]....
        /*0198*/ 	.word	0xffffffff


	//   ....[68]....
        /*019c*/ 	.word	0xffffffff


	//   ....[69]....
        /*01a0*/ 	.word	0xffffffff


	//   ....[70]....
        /*01a4*/ 	.word	0xffffffff


	//   ....[71]....
        /*01a8*/ 	.word	0xffffffff


	//   ....[72]....
        /*01ac*/ 	.word	0xffffffff


	//   ....[73]....
        /*01b0*/ 	.word	0xffffffff


	//   ....[74]....
        /*01b4*/ 	.word	0xffffffff


	//   ....[75]....
        /*01b8*/ 	.word	0xffffffff


	//   ....[76]....
        /*01bc*/ 	.word	0xffffffff


	//   ....[77]....
        /*01c0*/ 	.word	0xffffffff


	//   ....[78]....
        /*01c4*/ 	.word	0xffffffff


	//   ....[79]....
        /*01c8*/ 	.word	0xffffffff


	//   ....[80]....
        /*01cc*/ 	.word	0xffffffff


	//   ....[81]....
        /*01d0*/ 	.word	0xffffffff


	//   ....[82]....
        /*01d4*/ 	.word	0xffffffff


	//   ....[83]....
        /*01d8*/ 	.word	0xffffffff


	//   ....[84]....
        /*01dc*/ 	.word	0xffffffff


	//   ....[85]....
        /*01e0*/ 	.word	0xffffffff


	//   ....[86]....
        /*01e4*/ 	.word	0xffffffff


	//   ....[87]....
        /*01e8*/ 	.word	0xffffffff


	//   ....[88]....
        /*01ec*/ 	.word	0xffffffff


	//   ....[89]....
        /*01f0*/ 	.word	0xffffffff


	//   ....[90]....
        /*01f4*/ 	.word	0xffffffff


	//   ....[91]....
        /*01f8*/ 	.word	0xffffffff


	//   ....[92]....
        /*01fc*/ 	.word	0xffffffff


	//   ....[93]....
        /*0200*/ 	.word	0xffffffff


	//   ....[94]....
        /*0204*/ 	.word	0xffffffff


	//   ....[95]....
        /*0208*/ 	.word	0xffffffff


	//   ....[96]....
        /*020c*/ 	.word	0xffffffff


	//   ....[97]....
        /*0210*/ 	.word	0xffffffff


	//   ....[98]....
        /*0214*/ 	.word	0xffffffff


	//   ....[99]....
        /*0218*/ 	.word	0xffffffff


	//   ....[100]....
        /*021c*/ 	.word	0x05000005


	//   ....[101]....
        /*0220*/ 	.word	0x05000005


	//   ....[102]....
        /*0224*/ 	.word	0x05000005


	//   ....[103]....
        /*0228*/ 	.word	0x05000005


	//   ....[104]....
        /*022c*/ 	.word	0x05000005


	//   ....[105]....
        /*0230*/ 	.word	0x05000005


	//   ....[106]....
        /*0234*/ 	.word	0x05000005


	//   ....[107]....
        /*0238*/ 	.word	0x05000005


	//   ....[108]....
        /*023c*/ 	.word	0x05000005


	//   ....[109]....
        /*0240*/ 	.word	0x05000005


	//   ....[110]....
        /*0244*/ 	.word	0x05000005


	//   ....[111]....
        /*0248*/ 	.word	0x05000005


	//   ....[112]....
        /*024c*/ 	.word	0x05000005


	//   ....[113]....
        /*0250*/ 	.word	0x05000005


	//   ....[114]....
        /*0254*/ 	.word	0x05000005


	//   ....[115]....
        /*0258*/ 	.word	0x05000005


	//   ....[116]....
        /*025c*/ 	.word	0x05000005


	//   ....[117]....
        /*0260*/ 	.word	0x05000005


	//   ....[118]....
        /*0264*/ 	.word	0x05000005


	//   ....[119]....
        /*0268*/ 	.word	0x05000005


	//   ....[120]....
        /*026c*/ 	.word	0x05000005


	//   ....[121]....
        /*0270*/ 	.word	0x05000005


	//   ....[122]....
        /*0274*/ 	.word	0x05000005


	//   ....[123]....
        /*0278*/ 	.word	0x05000005


	//   ....[124]....
        /*027c*/ 	.word	0x05000005


	//   ....[125]....
        /*0280*/ 	.word	0x05000005


	//   ....[126]....
        /*0284*/ 	.word	0x05000005


	//   ....[127]....
        /*0288*/ 	.word	0x05000005


	//   ....[128]....
        /*028c*/ 	.word	0x05000005


	//   ....[129]....
        /*0290*/ 	.word	0x05000005


	//   ....[130]....
        /*0294*/ 	.word	0x05000005


	//   ....[131]....
        /*0298*/ 	.word	0x05000005


	//   ....[132]....
        /*029c*/ 	.word	0x05000005


	//   ....[133]....
        /*02a0*/ 	.word	0x05000005


	//   ....[134]....
        /*02a4*/ 	.word	0x05000005


	//   ....[135]....
        /*02a8*/ 	.word	0x05000005


	//   ....[136]....
        /*02ac*/ 	.word	0x05000005


	//   ....[137]....
        /*02b0*/ 	.word	0x05000005


	//   ....[138]....
        /*02b4*/ 	.word	0x05000005


	//   ....[139]....
        /*02b8*/ 	.word	0x05000005


	//   ....[140]....
        /*02bc*/ 	.word	0x05000005


	//   ....[141]....
        /*02c0*/ 	.word	0x05000005


	//   ....[142]....
        /*02c4*/ 	.word	0x05000005


	//   ....[143]....
        /*02c8*/ 	.word	0x05000005


	//   ....[144]....
        /*02cc*/ 	.word	0x05000005


	//   ....[145]....
        /*02d0*/ 	.word	0x05000005


	//   ....[146]....
        /*02d4*/ 	.word	0x05000005


	//   ....[147]....
        /*02d8*/ 	.word	0x05000005


	//   ....[148]....
        /*02dc*/ 	.word	0x05000005


	//   ....[149]....
        /*02e0*/ 	.word	0x05000005


	//   ....[150]....
        /*02e4*/ 	.word	0x05000005


	//   ....[151]....
        /*02e8*/ 	.word	0x05000005


	//   ....[152]....
        /*02ec*/ 	.word	0x05000005


	//   ....[153]....
        /*02f0*/ 	.word	0x05000005


	//   ....[154]....
        /*02f4*/ 	.word	0x05000005


	//   ....[155]....
        /*02f8*/ 	.word	0x05000005


	//----- nvinfo : EIATTR_COOP_GROUP_INSTR_OFFSETS
	.align		4
.L_340:
        /*02fc*/ 	.byte	0x04, 0x28
        /*02fe*/ 	.short	(.L_342 - .L_341)


	//   ....[0]....
.L_341:
        /*0300*/ 	.word	0x000003a0


	//   ....[1]....
        /*0304*/ 	.word	0x00000550


	//   ....[2]....
        /*0308*/ 	.word	0x00000570


	//   ....[3]....
        /*030c*/ 	.word	0x000005c0


	//   ....[4]....
        /*0310*/ 	.word	0x000005e0


	//   ....[5]....
        /*0314*/ 	.word	0x00000630


	//   ....[6]....
        /*0318*/ 	.word	0x00000650


	//   ....[7]....
        /*031c*/ 	.word	0x00000690


	//   ....[8]....
        /*0320*/ 	.word	0x000006c0


	//   ....[9]....
        /*0324*/ 	.word	0x00000700


	//   ....[10]....
        /*0328*/ 	.word	0x00000740


	//   ....[11]....
        /*032c*/ 	.word	0x00000d80


	//   ....[12]....
        /*0330*/ 	.word	0x00000db0


	//   ....[13]....
        /*0334*/ 	.word	0x00000e00


	//   ....[14]....
        /*0338*/ 	.word	0x00000e10


	//   ....[15]....
        /*033c*/ 	.word	0x00000e60


	//   ....[16]....
        /*0340*/ 	.word	0x00000e80


	//   ....[17]....
        /*0344*/ 	.word	0x00000ec0


	//   ....[18]....
        /*0348*/ 	.word	0x00000ef0


	//   ....[19]....
        /*034c*/ 	.word	0x00000f30


	//   ....[20]....
        /*0350*/ 	.word	0x00000f60


	//   ....[21]....
        /*0354*/ 	.word	0x00001590


	//   ....[22]....
        /*0358*/ 	.word	0x00001790


	//   ....[23]....
        /*035c*/ 	.word	0x00001810


	//   ....[24]....
        /*0360*/ 	.word	0x000018a0


	//   ....[25]....
        /*0364*/ 	.word	0x000018c0


	//   ....[26]....
        /*0368*/ 	.word	0x00001910


	//   ....[27]....
        /*036c*/ 	.word	0x00001940


	//   ....[28]....
        /*0370*/ 	.word	0x00001980


	//   ....[29]....
        /*0374*/ 	.word	0x000019c0


	//   ....[30]....
        /*0378*/ 	.word	0x00001a00


	//   ....[31]....
        /*037c*/ 	.word	0x00001a40


	//   ....[32]....
        /*0380*/ 	.word	0x00001a90


	//   ....[33]....
        /*0384*/ 	.word	0x00001af0


	//   ....[34]....
        /*0388*/ 	.word	0x00001b00


	//   ....[35]....
        /*038c*/ 	.word	0x00001bf0


	//   ....[36]....
        /*0390*/ 	.word	0x00001df0


	//   ....[37]....
        /*0394*/ 	.word	0x00001e50


	//   ....[38]....
        /*0398*/ 	.word	0x00001ec0


	//   ....[39]....
        /*039c*/ 	.word	0x00001ee0


	//   ....[40]....
        /*03a0*/ 	.word	0x00001f30


	//   ....[41]....
        /*03a4*/ 	.word	0x00001f60


	//   ....[42]....
        /*03a8*/ 	.word	0x00001fa0


	//   ....[43]....
        /*03ac*/ 	.word	0x00001fe0


	//   ....[44]....
        /*03b0*/ 	.word	0x00002020


	//   ....[45]....
        /*03b4*/ 	.word	0x00002060


	//   ....[46]....
        /*03b8*/ 	.word	0x000020a0


	//   ....[47]....
        /*03bc*/ 	.word	0x000020f0


	//   ....[48]....
        /*03c0*/ 	.word	0x00002100


	//   ....[49]....
        /*03c4*/ 	.word	0x00002600


	//   ....[50]....
        /*03c8*/ 	.word	0x00002d30


	//   ....[51]....
        /*03cc*/ 	.word	0x00002ef0


	//   ....[52]....
        /*03d0*/ 	.word	0x00002f20


	//   ....[53]....
        /*03d4*/ 	.word	0x00002f70


	//   ....[54]....
        /*03d8*/ 	.word	0x00002f80


	//   ....[55]....
        /*03dc*/ 	.word	0x00002fd0


	//   ....[56]....
        /*03e0*/ 	.word	0x00002ff0


	//   ....[57]....
        /*03e4*/ 	.word	0x00003030


	//   ....[58]....
        /*03e8*/ 	.word	0x00003060


	//   ....[59]....
        /*03ec*/ 	.word	0x000030a0


	//   ....[60]....
        /*03f0*/ 	.word	0x000030d0


	//   ....[61]....
        /*03f4*/ 	.word	0x00003660


	//   ....[62]....
        /*03f8*/ 	.word	0x00003690


	//   ....[63]....
        /*03fc*/ 	.word	0x000036e0


	//   ....[64]....
        /*0400*/ 	.word	0x000036f0


	//   ....[65]....
        /*0404*/ 	.word	0x00003740


	//   ....[66]....
        /*0408*/ 	.word	0x00003760


	//   ....[67]....
        /*040c*/ 	.word	0x000037a0


	//   ....[68]....
        /*0410*/ 	.word	0x000037d0


	//   ....[69]....
        /*0414*/ 	.word	0x00003810


	//   ....[70]....
        /*0418*/ 	.word	0x00003840


	//   ....[71]....
        /*041c*/ 	.word	0x00003e70


	//   ....[72]....
        /*0420*/ 	.word	0x00004090


	//   ....[73]....
        /*0424*/ 	.word	0x00004110


	//   ....[74]....
        /*0428*/ 	.word	0x000041a0


	//   ....[75]....
        /*042c*/ 	.word	0x000041c0


	//   ....[76]....
        /*0430*/ 	.word	0x00004210


	//   ....[77]....
        /*0434*/ 	.word	0x00004240


	//   ....[78]....
        /*0438*/ 	.word	0x00004280


	//   ....[79]....
        /*043c*/ 	.word	0x000042c0


	//   ....[80]....
        /*0440*/ 	.word	0x00004300


	//   ....[81]....
        /*0444*/ 	.word	0x00004340


	//   ....[82]....
        /*0448*/ 	.word	0x00004390


	//   ....[83]....
        /*044c*/ 	.word	0x000043f0


	//   ....[84]....
        /*0450*/ 	.word	0x00004400


	//   ....[85]....
        /*0454*/ 	.word	0x000044f0


	//   ....[86]....
        /*0458*/ 	.word	0x000046f0


	//   ....[87]....
        /*045c*/ 	.word	0x00004750


	//   ....[88]....
        /*0460*/ 	.word	0x000047c0


	//   ....[89]....
        /*0464*/ 	.word	0x000047e0


	//   ....[90]....
        /*0468*/ 	.word	0x00004830


	//   ....[91]....
        /*046c*/ 	.word	0x00004860


	//   ....[92]....
        /*0470*/ 	.word	0x000048a0


	//   ....[93]....
        /*0474*/ 	.word	0x000048e0


	//   ....[94]....
        /*0478*/ 	.word	0x00004920


	//   ....[95]....
        /*047c*/ 	.word	0x00004960


	//   ....[96]....
        /*0480*/ 	.word	0x000049a0


	//   ....[97]....
        /*0484*/ 	.word	0x000049f0


	//   ....[98]....
        /*0488*/ 	.word	0x00004a00


	//   ....[99]....
        /*048c*/ 	.word	0x00004f70


	//   ....[100]....
        /*0490*/ 	.word	0x000052e0


	//   ....[101]....
        /*0494*/ 	.word	0x00005360


	//   ....[102]....
        /*0498*/ 	.word	0x000053f0


	//   ....[103]....
        /*049c*/ 	.word	0x000054a0


	//   ....[104]....
        /*04a0*/ 	.word	0x000054f0


	//   ....[105]....
        /*04a4*/ 	.word	0x000055a0


	//   ....[106]....
        /*04a8*/ 	.word	0x000055f0


	//   ....[107]....
        /*04ac*/ 	.word	0x000056a0


	//   ....[108]....
        /*04b0*/ 	.word	0x000056f0


	//   ....[109]....
        /*04b4*/ 	.word	0x000057a0


	//   ....[110]....
        /*04b8*/ 	.word	0x000057f0


	//   ....[111]....
        /*04bc*/ 	.word	0x00005890


	//   ....[112]....
        /*04c0*/ 	.word	0x000058e0


	//   ....[113]....
        /*04c4*/ 	.word	0x000059d0


	//   ....[114]....
        /*04c8*/ 	.word	0x00005a50


	//   ....[115]....
        /*04cc*/ 	.word	0x00005ad0


	//   ....[116]....
        /*04d0*/ 	.word	0x00005b50


	//   ....[117]....
        /*04d4*/ 	.word	0x00005c10


	//   ....[118]....
        /*04d8*/ 	.word	0x00005c60


	//   ....[119]....
        /*04dc*/ 	.word	0x00005d10


	//   ....[120]....
        /*04e0*/ 	.word	0x00005d70


	//   ....[121]....
        /*04e4*/ 	.word	0x00005e10


	//   ....[122]....
        /*04e8*/ 	.word	0x00005e70


	//   ....[123]....
        /*04ec*/ 	.word	0x00005ef0


	//   ....[124]....
        /*04f0*/ 	.word	0x00005f70


	//   ....[125]....
        /*04f4*/ 	.word	0x00006010


	//   ....[126]....
        /*04f8*/ 	.word	0x00006060


	//   ....[127]....
        /*04fc*/ 	.word	0x00006100


	//   ....[128]....
        /*0500*/ 	.word	0x00006170


	//   ....[129]....
        /*0504*/ 	.word	0x000061f0


	//   ....[130]....
        /*0508*/ 	.word	0x00006280


	//   ....[131]....
        /*050c*/ 	.word	0x00006330


	//   ....[132]....
        /*0510*/ 	.word	0x00006380


	//   ....[133]....
        /*0514*/ 	.word	0x00006430


	//   ....[134]....
        /*0518*/ 	.word	0x00006490


	//   ....[135]....
        /*051c*/ 	.word	0x00006540


	//   ....[136]....
        /*0520*/ 	.word	0x00006590


	//   ....[137]....
        /*0524*/ 	.word	0x00006640


	//   ....[138]....
        /*0528*/ 	.word	0x00006690


	//   ....[139]....
        /*052c*/ 	.word	0x00006740


	//   ....[140]....
        /*0530*/ 	.word	0x00006790


	//   ....[141]....
        /*0534*/ 	.word	0x00006870


	//   ....[142]....
        /*0538*/ 	.word	0x000068e0


	//   ....[143]....
        /*053c*/ 	.word	0x00006960


	//   ....[144]....
        /*0540*/ 	.word	0x000069e0


	//   ....[145]....
        /*0544*/ 	.word	0x00006aa0


	//   ....[146]....
        /*0548*/ 	.word	0x00006af0


	//   ....[147]....
        /*054c*/ 	.word	0x00006ba0


	//   ....[148]....
        /*0550*/ 	.word	0x00006c00


	//   ....[149]....
        /*0554*/ 	.word	0x00006ca0


	//   ....[150]....
        /*0558*/ 	.word	0x00006d00


	//   ....[151]....
        /*055c*/ 	.word	0x00006d80


	//   ....[152]....
        /*0560*/ 	.word	0x00006e00


	//   ....[153]....
        /*0564*/ 	.word	0x00006ea0


	//   ....[154]....
        /*0568*/ 	.word	0x00006ef0


	//   ....[155]....
        /*056c*/ 	.word	0x00006f90


	//----- nvinfo : EIATTR_VRC_CTA_INIT_COUNT
	.align		4
.L_342:
        /*0570*/ 	.byte	0x02, 0x4a
	.zero		1
	.zero		1


	//----- nvinfo : EIATTR_EXIT_INSTR_OFFSETS
	.align		4
        /*0574*/ 	.byte	0x04, 0x1c
        /*0576*/ 	.short	(.L_344 - .L_343)


	//   ....[0]....
.L_343:
        /*0578*/ 	.word	0x000027f0


	//   ....[1]....
        /*057c*/ 	.word	0x00002810


	//   ....[2]....
        /*0580*/ 	.word	0x00005270


	//   ....[3]....
        /*0584*/ 	.word	0x00005290


	//----- nvinfo : EIATTR_MAX_THREADS
	.align		4
.L_344:
        /*0588*/ 	.byte	0x04, 0x05
        /*058a*/ 	.short	(.L_346 - .L_345)
.L_345:
        /*058c*/ 	.word	0x000001a0
        /*0590*/ 	.word	0x00000001
        /*0594*/ 	.word	0x00000001


	//----- nvinfo : EIATTR_CRS_STACK_SIZE
	.align		4
.L_346:
        /*0598*/ 	.byte	0x04, 0x1e
        /*059a*/ 	.short	(.L_348 - .L_347)
.L_347:
        /*059c*/ 	.word	0x00000000


	//----- nvinfo : EIATTR_CBANK_PARAM_SIZE
	.align		4
.L_348:
        /*05a0*/ 	.byte	0x03, 0x19
        /*05a2*/ 	.short	0x0034


	//----- nvinfo : EIATTR_PARAM_CBANK
	.align		4
        /*05a4*/ 	.byte	0x04, 0x0a
        /*05a6*/ 	.short	(.L_350 - .L_349)
	.align		4
.L_349:
        /*05a8*/ 	.word	index@(.nv.constant0._ZN3cub18CUB_300001_SM_10006detail4scan16DeviceScanKernelINS2_10policy_hubIllljN4cuda3std3__44plusIvEEE10Policy1000EPlSC_NS0_13ScanTileStateIlLb1EEES9_NS1_10InputValueIlSC_EEjlLb0ElEEvT0_T1_T2_iT3_T4_T5_)
        /*05ac*/ 	.short	0x0380
        /*05ae*/ 	.short	0x0034


	//----- nvinfo : EIATTR_SW_WAR
	.align		4
.L_350:
        /*05b0*/ 	.byte	0x04, 0x36
        /*05b2*/ 	.short	(.L_352 - .L_351)
.L_351:
        /*05b4*/ 	.word	0x00000008
.L_352:


//--------------------- .nv.info._ZN3cub18CUB_300001_SM_10006detail4scan16DeviceScanKernelINS2_10policy_hubIlllmN4cuda3std3__44plusIvEEE10Policy1000EPlSC_NS0_13ScanTileStateIlLb1EEES9_NS0_8NullTypeEmlLb0ESF_EEvT0_T1_T2_iT3_T4_T5_ --------------------------
	.section	.nv.info._ZN3cub18CUB_300001_SM_10006detail4scan16DeviceScanKernelINS2_10policy_hubIlllmN4cuda3std3__44plusIvEEE10Policy1000EPlSC_NS0_13ScanTileStateIlLb1EEES9_NS0_8NullTypeEmlLb0ESF_EEvT0_T1_T2_iT3_T4_T5_,"",@"SHT_CUDA_INFO"
	.sectionflags	@""
	.align	4


	//----- nvinfo : EIATTR_CUDA_API_VERSION
	.align		4
        /*0000*/ 	.byte	0x04, 0x37
        /*0002*/ 	.short	(.L_354 - .L_353)
.L_353:
        /*0004*/ 	.word	0x00000082


	//----- nvinfo : EIATTR_KPARAM_INFO
	.align		4
.L_354:
        /*0008*/ 	.byte	0x04, 0x17
        /*000a*/ 	.short	(.L_356 - .L_355)
.L_355:
        /*000c*/ 	.word	0x00000000
        /*0010*/ 	.short	0x0006
        /*0012*/ 	.short	0x0020
        /*0014*/ 	.byte	0x00, 0xf0, 0x21, 0x00


	//----- nvinfo : EIATTR_KPARAM_INFO
	.align		4
.L_356:
        /*0018*/ 	.byte	0x04, 0x17
        /*001a*/ 	.short	(.L_358 - .L_357)
.L_357:
        /*001c*/ 	.word	0x00000000
        /*0020*/ 	.short	0x0005
        /*0022*/ 	.short	0x001d
        /*0024*/ 	.byte	0x00, 0xf0, 0x05, 0x00


	//----- nvinfo : EIATTR_KPARAM_INFO
	.align		4
.L_358:
        /*0028*/ 	.byte	0x04, 0x17
        /*002a*/ 	.short	(.L_360 - .L_359)
.L_359:
        /*002c*/ 	.word	0x00000000
        /*0030*/ 	.short	0x0004
        /*0032*/ 	.short	0x001c
        /*0034*/ 	.byte	0x00, 0xf0, 0x05, 0x00


	//----- nvinfo : EIATTR_KPARAM_INFO
	.align		4
.L_360:
        /*0038*/ 	.byte	0x04, 0x17
        /*003a*/ 	.short	(.L_362 - .L_361)
.L_361:
        /*003c*/ 	.word	0x00000000
        /*0040*/ 	.short	0x0003
        /*0042*/ 	.short	0x0018
        /*0044*/ 	.byte	0x00, 0xf0, 0x11, 0x00


	//----- nvinfo : EIATTR_KPARAM_INFO
	.align		4
.L_362:
        /*0048*/ 	.byte	0x04, 0x17
        /*004a*/ 	.short	(.L_364 - .L_363)
.L_363:
        /*004c*/ 	.word	0x00000000
        /*0050*/ 	.short	0x0002
        /*0052*/ 	.short	0x0010
        /*0054*/ 	.byte	0x00, 0xf0, 0x21, 0x00


	//----- nvinfo : EIATTR_KPARAM_INFO
	.align		4
.L_364:
        /*0058*/ 	.byte	0x04, 0x17
        /*005a*/ 	.short	(.L_366 - .L_365)
.L_365:
        /*005c*/ 	.word	0x00000000
        /*0060*/ 	.short	0x0001
        /*0062*/ 	.short	0x0008
        /*0064*/ 	.byte	0x00, 0xf5, 0x21, 0x00


	//----- nvinfo : EIATTR_KPARAM_INFO
	.align		4
.L_366:
        /*0068*/ 	.byte	0x04, 0x17
        /*006a*/ 	.short	(.L_368 - .L_367)
.L_367:
        /*006c*/ 	.word	0x00000000
        /*0070*/ 	.short	0x0000
        /*0072*/ 	.short	0x0000
        /*0074*/ 	.byte	0x00, 0xf5, 0x21, 0x00


	//----- nvinfo : EIATTR_SPARSE_MMA_MASK
	.align		4
.L_368:
        /*0078*/ 	.byte	0x03, 0x50
        /*007a*/ 	.short	0x0000


	//----- nvinfo : EIATTR_MAXREG_COUNT
	.align		4
        /*007c*/ 	.byte	0x03, 0x1b
        /*007e*/ 	.short	0x00a8


	//----- nvinfo : EIATTR_NUM_BARRIERS
	.align		4
        /*0080*/ 	.byte	0x02, 0x4c
        /*0082*/ 	.byte	0x01
	.zero		1


	//----- nvinfo : EIATTR_MERCURY_ISA_VERSION
	.align		4
        /*0084*/ 	.byte	0x03, 0x5f
        /*0086*/ 	.short	0x0101


	//----- nvinfo : EIATTR_COOP_GROUP_MASK_REGIDS
	.align		4
        /*0088*/ 	.byte	0x04, 0x29
        /*008a*/ 	.short	(.L_370 - .L_369)


	//   ....[0]....
.L_369:
        /*008c*/ 	.word	0xffffffff


	//   ....[1]....
        /*0090*/ 	.word	0xffffffff


	//   ....[2]....
        /*0094*/ 	.word	0xffffffff


	//   ....[3]....
        /*0098*/ 	.word	0xffffffff


	//   ....[4]....
        /*009c*/ 	.word	0xffffffff


	//   ....[5]....
        /*00a0*/ 	.word	0xffffffff


	//   ....[6]....
        /*00a4*/ 	.word	0xffffffff


	//   ....[7]....
        /*00a8*/ 	.word	0xffffffff


	//   ....[8]....
        /*00ac*/ 	.word	0xffffffff


	//   ....[9]....
        /*00b0*/ 	.word	0xffffffff


	//   ....[10]....
        /*00b4*/ 	.word	0xffffffff


	//   ....[11]....
        /*00b8*/ 	.word	0xffffffff


	//   ....[12]....
        /*00bc*/ 	.word	0xffffffff


	//   ....[13]....
        /*00c0*/ 	.word	0xffffffff


	//   ....[14]....
        /*00c4*/ 	.word	0xffffffff


	//   ....[15]....
        /*00c8*/ 	.word	0xffffffff


	//   ....[16]....
        /*00cc*/ 	.word	0xffffffff


	//   ....[17]....
        /*00d0*/ 	.word	0xffffffff


	//   ....[18]....
        /*00d4*/ 	.word	0xffffffff


	//   ....[19]....
        /*00d8*/ 	.word	0xffffffff


	//   ....[20]....
        /*00dc*/ 	.word	0xffffffff


	//   ....[21]....
        /*00e0*/ 	.word	0xffffffff


	//   ....[22]....
        /*00e4*/ 	.word	0xffffffff


	//   ....[23]....
        /*00e8*/ 	.word	0xffffffff


	//   ....[24]....
        /*00ec*/ 	.word	0xffffffff


	//   ....[25]....
        /*00f0*/ 	.word	0xffffffff


	//   ....[26]....
        /*00f4*/ 	.word	0xffffffff


	//   ....[27]....
        /*00f8*/ 	.word	0xffffffff


	//   ....[28]....
        /*00fc*/ 	.word	0xffffffff


	//   ....[29]....
        /*0100*/ 	.word	0xffffffff


	//   ....[30]....
        /*0104*/ 	.word	0xffffffff


	//   ....[31]....
        /*0108*/ 	.word	0xffffffff


	//   ....[32]....
        /*010c*/ 	.word	0xffffffff


	//   ....[33]....
        /*0110*/ 	.word	0xffffffff


	//   ....[34]....
        /*0114*/ 	.word	0xffffffff


	//   ....[35]....
        /*0118*/ 	.word	0xffffffff


	//   ....[36]....
        /*011c*/ 	.word	0xffffffff


	//   ....[37]....
        /*0120*/ 	.word	0xffffffff


	//   ....[38]....
        /*0124*/ 	.word	0xffffffff


	//   ....[39]....
        /*0128*/ 	.word	0xffffffff


	//   ....[40]....
        /*012c*/ 	.word	0xffffffff


	//   ....[41]....
        /*0130*/ 	.word	0xffffffff


	//   ....[42]....
        /*0134*/ 	.word	0xffffffff


	//   ....[43]....
        /*0138*/ 	.word	0xffffffff


	//   ....[44]....
        /*013c*/ 	.word	0xffffffff


	//   ....[45]....
        /*0140*/ 	.word	0xffffffff


	//   ....[46]....
        /*0144*/ 	.word	0xffffffff


	//   ....[47]....
        /*0148*/ 	.word	0xffffffff


	//   ....[48]....
        /*014c*/ 	.word	0xffffffff


	//   ....[49]....
        /*0150*/ 	.word	0xffffffff


	//   ....[50]....
        /*0154*/ 	.word	0xffffffff


	//   ....[51]....
        /*0158*/ 	.word	0xffffffff


	//   ....[52]....
        /*015c*/ 	.word	0xffffffff


	//   ....[53]....
        /*0160*/ 	.word	0xffffffff


	//   ....[54]....
        /*0164*/ 	.word	0xffffffff


	//   ....[55]....
        /*0168*/ 	.word	0xffffffff


	//   ....[56]....
        /*016c*/ 	.word	0xffffffff


	//   ....[57]....
        /*0170*/ 	.word	0xffffffff


	//   ....[58]....
        /*0174*/ 	.word	0xffffffff


	//   ....[59]....
        /*0178*/ 	.word	0xffffffff


	//   ....[60]....
        /*017c*/ 	.word	0xffffffff


	//   ....[61]....
        /*0180*/ 	.word	0xffffffff


	//   ....[62]....
        /*0184*/ 	.word	0xffffffff


	//   ....[63]....
        /*0188*/ 	.word	0xffffffff


	//   ....[64]....
        /*018c*/ 	.word	0xffffffff


	//   ....[65]....
        /*0190*/ 	.word	0xffffffff


	//   ....[66]....
        /*0194*/ 	.word	0xffffffff


	//   ....[67]....
        /*0198*/ 	.word	0xffffffff


	//   ....[68]....
        /*019c*/ 	.word	0xffffffff


	//   ....[69]....
        /*01a0*/ 	.word	0xffffffff


	//   ....[70]....
        /*01a4*/ 	.word	0xffffffff


	//   ....[71]....
        /*01a8*/ 	.word	0xffffffff


	//   ....[72]....
        /*01ac*/ 	.word	0xffffffff


	//   ....[73]....
        /*01b0*/ 	.word	0xffffffff


	//   ....[74]....
        /*01b4*/ 	.word	0xffffffff


	//   ....[75]....
        /*01b8*/ 	.word	0xffffffff


	//   ....[76]....
        /*01bc*/ 	.word	0xffffffff


	//   ....[77]....
        /*01c0*/ 	.word	0xffffffff


	//   ....[78]....
        /*01c4*/ 	.word	0xffffffff


	//   ....[79]....
        /*01c8*/ 	.word	0xffffffff


	//   ....[80]....
        /*01cc*/ 	.word	0xffffffff


	//   ....[81]....
        /*01d0*/ 	.word	0xffffffff


	//   ....[82]....
        /*01d4*/ 	.word	0xffffffff


	//   ....[83]....
        /*01d8*/ 	.word	0xffffffff


	//   ....[84]....
        /*01dc*/ 	.word	0xffffffff


	//   ....[85]....
        /*01e0*/ 	.word	0xffffffff


	//   ....[86]....
        /*01e4*/ 	.word	0xffffffff


	//   ....[87]....
        /*01e8*/ 	.word	0xffffffff


	//   ....[88]....
        /*01ec*/ 	.word	0xffffffff


	//   ....[89]....
        /*01f0*/ 	.word	0xffffffff


	//   ....[90]....
        /*01f4*/ 	.word	0xffffffff


	//   ....[91]....
        /*01f8*/ 	.word	0xffffffff


	//   ....[92]....
        /*01fc*/ 	.word	0xffffffff


	//   ....[93]....
        /*0200*/ 	.word	0xffffffff


	//   ....[94]....
        /*0204*/ 	.word	0xffffffff


	//   ....[95]....
        /*0208*/ 	.word	0xffffffff


	//   ....[96]....
        /*020c*/ 	.word	0xffffffff


	//   ....[97]....
        /*0210*/ 	.word	0xffffffff


	//   ....[98]....
        /*0214*/ 	.word	0xffffffff


	//   ....[99]....
        /*0218*/ 	.word	0xffffffff


	//   ....[100]....
        /*021c*/ 	.word	0x05000000


	//   ....[101]....
        /*0220*/ 	.word	0x05000000


	//   ....[102]....
        /*0224*/ 	.word	0x05000000


	//   ....[103]....
        /*0228*/ 	.word	0x05000000


	//   ....[104]....
        /*022c*/ 	.word	0x05000000


	//   ....[105]....
        /*0230*/ 	.word	0x05000000


	//   ....[106]....
        /*0234*/ 	.word	0x05000000


	//   ....[107]....
        /*0238*/ 	.word	0x05000000


	//   ....[108]....
        /*023c*/ 	.word	0x05000000


	//   ....[109]....
        /*0240*/ 	.word	0x05000000


	//   ....[110]....
        /*0244*/ 	.word	0x05000000


	//   ....[111]....
        /*0248*/ 	.word	0x05000000


	//   ....[112]....
        /*024c*/ 	.word	0x05000000


	//   ....[113]....
        /*0250*/ 	.word	0x05000000


	//   ....[114]....
        /*0254*/ 	.word	0x05000000


	//   ....[115]....
        /*0258*/ 	.word	0x05000000


	//   ....[116]....
        /*025c*/ 	.word	0x05000000


	//   ....[117]....
        /*0260*/ 	.word	0x05000000


	//   ....[118]....
        /*0264*/ 	.word	0x05000000


	//   ....[119]....
        /*0268*/ 	.word	0x05000000


	//   ....[120]....
        /*026c*/ 	.word	0x05000000


	//   ....[121]....
        /*0270*/ 	.word	0x05000000


	//   ....[122]....
        /*0274*/ 	.word	0x05000000


	//   ....[123]....
        /*0278*/ 	.word	0x05000000


	//   ....[124]....
        /*027c*/ 	.word	0x05000000


	//   ....[125]....
        /*0280*/ 	.word	0x05000000


	//   ....[126]....
        /*0284*/ 	.word	0x05000000


	//   ....[127]....
        /*0288*/ 	.word	0x05000000


	//   ....[128]....
        /*028c*/ 	.word	0x05000000


	//   ....[129]....
        /*0290*/ 	.word	0x05000000


	//   ....[130]....
        /*0294*/ 	.word	0x05000000


	//   ....[131]....
        /*0298*/ 	.word	0x05000000


	//   ....[132]....
        /*029c*/ 	.word	0x05000000


	//   ....[133]....
        /*02a0*/ 	.word	0x05000000


	//   ....[134]....
        /*02a4*/ 	.word	0x05000000


	//   ....[135]....
        /*02a8*/ 	.word	0x05000000


	//   ....[136]....
        /*02ac*/ 	.word	0x05000000


	//   ....[137]....
        /*02b0*/ 	.word	0x05000000


	//   ....[138]....
        /*02b4*/ 	.word	0x05000000


	//   ....[139]....
        /*02b8*/ 	.word	0x05000000


	//   ....[140]....
        /*02bc*/ 	.word	0x05000000


	//   ....[141]....
        /*02c0*/ 	.word	0x05000000


	//   ....[142]....
        /*02c4*/ 	.word	0x05000000


	//   ....[143]....
        /*02c8*/ 	.word	0x05000000


	//   ....[144]....
        /*02cc*/ 	.word	0x05000000


	//   ....[145]....
        /*02d0*/ 	.word	0x05000000


	//   ....[146]....
        /*02d4*/ 	.word	0x05000000


	//   ....[147]....
        /*02d8*/ 	.word	0x05000000


	//   ....[148]....
        /*02dc*/ 	.word	0x05000000


	//   ....[149]....
        /*02e0*/ 	.word	0x05000000


	//   ....[150]....
        /*02e4*/ 	.word	0x05000000


	//   ....[151]....
        /*02e8*/ 	.word	0x05000000


	//   ....[152]....
        /*02ec*/ 	.word	0x05000000


	//   ....[153]....
        /*02f0*/ 	.word	0x05000000


	//   ....[154]....
        /*02f4*/ 	.word	0x05000000


	//   ....[155]....
        /*02f8*/ 	.word	0x05000000


	//----- nvinfo : EIATTR_COOP_GROUP_INSTR_OFFSETS
	.align		4
.L_370:
        /*02fc*/ 	.byte	0x04, 0x28
        /*02fe*/ 	.short	(.L_372 - .L_371)


	//   ....[0]....
.L_371:
        /*0300*/ 	.word	0x00000370


	//   ....[1]....
        /*0304*/ 	.word	0x00000510


	//   ....[2]....
        /*0308*/ 	.word	0x00000530


	//   ....[3]....
        /*030c*/ 	.word	0x00000580


	//   ....[4]....
        /*0310*/ 	.word	0x000005a0


	//   ....[5]....
        /*0314*/ 	.word	0x000005f0


	//   ....[6]....
        /*0318*/ 	.word	0x00000610


	//   ....[7]....
        /*031c*/ 	.word	0x00000650


	//   ....[8]....
        /*0320*/ 	.word	0x00000680


	//   ....[9]....
        /*0324*/ 	.word	0x000006c0


	//   ....[10]....
        /*0328*/ 	.word	0x00000700


	//   ....[11]....
        /*032c*/ 	.word	0x00000c90


	//   ....[12]....
        /*0330*/ 	.word	0x00000cc0


	//   ....[13]....
        /*0334*/ 	.word	0x00000d10


	//   ....[14]....
        /*0338*/ 	.word	0x00000d20


	//   ....[15]....
        /*033c*/ 	.word	0x00000d70


	//   ....[16]....
        /*0340*/ 	.word	0x00000d90


	//   ....[17]....
        /*0344*/ 	.word	0x00000dd0


	//   ....[18]....
        /*0348*/ 	.word	0x00000e00


	//   ....[19]....
        /*034c*/ 	.word	0x00000e40


	//   ....[20]....
        /*0350*/ 	.word	0x00000e70


	//   ....[21]....
        /*0354*/ 	.word	0x00001390


	//   ....[22]....
        /*0358*/ 	.word	0x00001430


	//   ....[23]....
        /*035c*/ 	.word	0x000014a0


	//   ....[24]....
        /*0360*/ 	.word	0x000014f0


	//   ....[25]....
        /*0364*/ 	.word	0x00001510


	//   ....[26]....
        /*0368*/ 	.word	0x00001570


	//   ....[27]....
        /*036c*/ 	.word	0x000015a0


	//   ....[28]....
        /*0370*/ 	.word	0x000015e0


	//   ....[29]....
        /*0374*/ 	.word	0x00001620


	//   ....[30]....
        /*0378*/ 	.word	0x00001660


	//   ....[31]....
        /*037c*/ 	.word	0x00001690


	//   ....[32]....
        /*0380*/ 	.word	0x000016e0


	//   ....[33]....
        /*0384*/ 	.word	0x00001740


	//   ....[34]....
        /*0388*/ 	.word	0x00001750


	//   ....[35]....
        /*038c*/ 	.word	0x00001840


	//   ....[36]....
        /*0390*/ 	.word	0x000018e0


	//   ....[37]....
        /*0394*/ 	.word	0x00001940


	//   ....[38]....
        /*0398*/ 	.word	0x000019a0


	//   ....[39]....
        /*039c*/ 	.word	0x000019c0


	//   ....[40]....
        /*03a0*/ 	.word	0x00001a10


	//   ....[41]....
        /*03a4*/ 	.word	0x00001a30


	//   ....[42]....
        /*03a8*/ 	.word	0x00001a80


	//   ....[43]....
        /*03ac*/ 	.word	0x00001aa0


	//   ....[44]....
        /*03b0*/ 	.word	0x00001ae0


	//   ....[45]....
        /*03b4*/ 	.word	0x00001b10


	//   ....[46]....
        /*03b8*/ 	.word	0x00001b50


	//   ....[47]....
        /*03bc*/ 	.word	0x00001ba0


	//   ....[48]....
        /*03c0*/ 	.word	0x00001bb0


	//   ....[49]....
        /*03c4*/ 	.word	0x00002170


	//   ....[50]....
        /*03c8*/ 	.word	0x00002860


	//   ....[51]....
        /*03cc*/ 	.word	0x00002a20


	//   ....[52]....
        /*03d0*/ 	.word	0x00002a50


	//   ....[53]....
        /*03d4*/ 	.word	0x00002ab0


	//   ....[54]....
        /*03d8*/ 	.word	0x00002ac0


	//   ....[55]....
        /*03dc*/ 	.word	0x00002b10


	//   ....[56]....
        /*03e0*/ 	.word	0x00002b30


	//   ....[57]....
        /*03e4*/ 	.word	0x00002b70


	//   ....[58]....
        /*03e8*/ 	.word	0x00002ba0


	//   ....[59]....
        /*03ec*/ 	.word	0x00002be0


	//   ....[60]....
        /*03f0*/ 	.word	0x00002c10


	//   ....[61]....
        /*03f4*/ 	.word	0x000030b0


	//   ....[62]....
        /*03f8*/ 	.word	0x000030e0


	//   ....[63]....
        /*03fc*/ 	.word	0x00003130


	//   ....[64]....
        /*0400*/ 	.word	0x00003140


	//   ....[65]....
        /*0404*/ 	.word	0x00003190


	//   ....[66]....
        /*0408*/ 	.word	0x000031b0


	//   ....[67]....
        /*040c*/ 	.word	0x000031f0


	//   ....[68]....
        /*0410*/ 	.word	0x00003220


	//   ....[69]....
        /*0414*/ 	.word	0x00003260


	//   ....[70]....
        /*0418*/ 	.word	0x00003290


	//   ....[71]....
        /*041c*/ 	.word	0x000037f0


	//   ....[72]....
        /*0420*/ 	.word	0x00003890


	//   ....[73]....
        /*0424*/ 	.word	0x00003900


	//   ....[74]....
        /*0428*/ 	.word	0x00003960


	//   ....[75]....
        /*042c*/ 	.word	0x00003980


	//   ....[76]....
        /*0430*/ 	.word	0x000039d0


	//   ....[77]....
        /*0434*/ 	.word	0x00003a00


	//   ....[78]....
        /*0438*/ 	.word	0x00003a50


	//   ....[79]....
        /*043c*/ 	.word	0x00003a80


	//   ....[80]....
        /*0440*/ 	.word	0x00003ac0


	//   ....[81]....
        /*0444*/ 	.word	0x00003b10


	//   ....[82]....
        /*0448*/ 	.word	0x00003b60


	//   ....[83]....
        /*044c*/ 	.word	0x00003bc0


	//   ....[84]....
        /*0450*/ 	.word	0x00003bd0


	//   ....[85]....
        /*0454*/ 	.word	0x00003cb0


	//   ....[86]....
        /*0458*/ 	.word	0x00003d50


	//   ....[87]....
        /*045c*/ 	.word	0x00003db0


	//   ....[88]....
        /*0460*/ 	.word	0x00003e20


	//   ....[89]....
        /*0464*/ 	.word	0x00003e40


	//   ....[90]....
        /*0468*/ 	.word	0x00003e90


	//   ....[91]....
        /*046c*/ 	.word	0x00003ec0


	//   ....[92]....
        /*0470*/ 	.word	0x00003f00


	//   ....[93]....
        /*0474*/ 	.word	0x00003f30


	//   ....[94]....
        /*0478*/ 	.word	0x00003f70


	//   ....[95]....
        /*047c*/ 	.word	0x00003fb0


	//   ....[96]....
        /*0480*/ 	.word	0x00003ff0


	//   ....[97]....
        /*0484*/ 	.word	0x00004040


	//   ....[98]....
        /*0488*/ 	.word	0x00004050


	//   ....[99]....
        /*048c*/ 	.word	0x00004610


	//   ....[100]....
        /*0490*/ 	.word	0x000049b0


	//   ....[101]....
        /*0494*/ 	.word	0x00004a30


	//   ....[102]....
        /*0498*/ 	.word	0x00004ac0


	//   ....[103]....
        /*049c*/ 	.word	0x00004b80


	//   ....[104]....
        /*04a0*/ 	.word	0x00004be0


	//   ....[105]....
        /*04a4*/ 	.word	0x00004c70


	//   ....[106]....
        /*04a8*/ 	.word	0x00004d10


	//   ....[107]....
        /*04ac*/ 	.word	0x00004d80


	//   ....[108]....
        /*04b0*/ 	.word	0x00004e30


	//   ....[109]....
        /*04b4*/ 	.word	0x00004e90


	//   ....[110]....
        /*04b8*/ 	.word	0x00004f10


	//   ....[111]....
        /*04bc*/ 	.word	0x00004fa0


	//   ....[112]....
        /*04c0*/ 	.word	0x00005020


	//   ....[113]....
        /*04c4*/ 	.word	0x00005050


	//   ....[114]....
        /*04c8*/ 	.word	0x00005110


	//   ....[115]....
        /*04cc*/ 	.word	0x00005190


	//   ....[116]....
        /*04d0*/ 	.word	0x00005210


	//   ....[117]....
        /*04d4*/ 	.word	0x000052d0


	//   ....[118]....
        /*04d8*/ 	.word	0x00005330


	//   ....[119]....
        /*04dc*/ 	.word	0x000053d0


	//   ....[120]....
        /*04e0*/ 	.word	0x00005420


	//   ....[121]....
        /*04e4*/ 	.word	0x00005490


	//   ....[122]....
        /*04e8*/ 	.word	0x00005510


	//   ....[123]....
        /*04ec*/ 	.word	0x00005580


	//   ....[124]....
        /*04f0*/ 	.word	0x00005600


	//   ....[125]....
        /*04f4*/ 	.word	0x00005670


	//   ....[126]....
        /*04f8*/ 	.word	0x000056f0


	//   ....[127]....
        /*04fc*/ 	.word	0x00005780


	//   ....[128]....
        /*0500*/ 	.word	0x000057f0


	//   ....[129]....
        /*0504*/ 	.word	0x00005870


	//   ....[130]....
        /*0508*/ 	.word	0x00005900


	//   ....[131]....
        /*050c*/ 	.word	0x000059b0


	//   ....[132]....
        /*0510*/ 	.word	0x00005a10


	//   ....[133]....
        /*0514*/ 	.word	0x00005ac0


	//   ....[134]....
        /*0518*/ 	.word	0x00005b10


	//   ....[135]....
        /*051c*/ 	.word	0x00005bc0


	//   ....[136]....
        /*0520*/ 	.word	0x00005c10


	//   ....[137]....
        /*0524*/ 	.word	0x00005c90


	//   ....[138]....
        /*0528*/ 	.word	0x00005d40


	//   ....[139]....
        /*052c*/ 	.word	0x00005df0


	//   ....[140]....
        /*0530*/ 	.word	0x00005e50


	//   ....[141]....
        /*0534*/ 	.word	0x00005e80


	//   ....[142]....
        /*0538*/ 	.word	0x00005f40


	//   ....[143]....
        /*053c*/ 	.word	0x00005fc0


	//   ....[144]....
        /*0540*/ 	.word	0x00006040


	//   ....[145]....
        /*0544*/ 	.word	0x00006100


	//   ....[146]....
        /*0548*/ 	.word	0x00006160


	//   ....[147]....
        /*054c*/ 	.word	0x00006210


	//   ....[148]....
        /*0550*/ 	.word	0x00006260


	//   ....[149]....
        /*0554*/ 	.word	0x000062d0


	//   ....[150]....
        /*0558*/ 	.word	0x00006360


	//   ....[151]....
        /*055c*/ 	.word	0x000063c0


	//   ....[152]....
        /*0560*/ 	.word	0x00006450


	//   ....[153]....
        /*0564*/ 	.word	0x000064d0


	//   ....[154]....
        /*0568*/ 	.word	0x00006550


	//   ....[155]....
        /*056c*/ 	.word	0x000065e0


	//----- nvinfo : EIATTR_VRC_CTA_INIT_COUNT
	.align		4
.L_372:
        /*0570*/ 	.byte	0x02, 0x4a
	.zero		1
	.zero		1


	//----- nvinfo : EIATTR_EXIT_INSTR_OFFSETS
	.align		4
        /*0574*/ 	.byte	0x04, 0x1c
        /*0576*/ 	.short	(.L_374 - .L_373)


	//   ....[0]....
.L_373:
        /*0578*/ 	.word	0x000022f0


	//   ....[1]....
        /*057c*/ 	.word	0x00002340


	//   ....[2]....
        /*0580*/ 	.word	0x00004940


	//   ....[3]....
        /*0584*/ 	.word	0x00004960


	//----- nvinfo : EIATTR_MAX_THREADS
	.align		4
.L_374:
        /*0588*/ 	.byte	0x04, 0x05
        /*058a*/ 	.short	(.L_376 - .L_375)
.L_375:
        /*058c*/ 	.word	0x00000140
        /*0590*/ 	.word	0x00000001
        /*0594*/ 	.word	0x00000001


	//----- nvinfo : EIATTR_CRS_STACK_SIZE
	.align		4
.L_376:
        /*0598*/ 	.byte	0x04, 0x1e
        /*059a*/ 	.short	(.L_378 - .L_377)
.L_377:
        /*059c*/ 	.word	0x00000000


	//----- nvinfo : EIATTR_CBANK_PARAM_SIZE
	.align		4
.L_378:
        /*05a0*/ 	.byte	0x03, 0x19
        /*05a2*/ 	.short	0x0028


	//----- nvinfo : EIATTR_PARAM_CBANK
	.align		4
        /*05a4*/ 	.byte	0x04, 0x0a
        /*05a6*/ 	.short	(.L_380 - .L_379)
	.align		4
.L_379:
        /*05a8*/ 	.word	index@(.nv.constant0._ZN3cub18CUB_300001_SM_10006detail4scan16DeviceScanKernelINS2_10policy_hubIlllmN4cuda3std3__44plusIvEEE10Policy1000EPlSC_NS0_13ScanTileStateIlLb1EEES9_NS0_8NullTypeEmlLb0ESF_EEvT0_T1_T2_iT3_T4_T5_)
        /*05ac*/ 	.short	0x0380
        /*05ae*/ 	.short	0x0028


	//----- nvinfo : EIATTR_SW_WAR
	.align		4
.L_380:
        /*05b0*/ 	.byte	0x04, 0x36
        /*05b2*/ 	.short	(.L_382 - .L_381)
.L_381:
        /*05b4*/ 	.word	0x00000008
.L_382:


//--------------------- .nv.info._ZN3cub18CUB_300001_SM_10006detail4scan16DeviceScanKernelINS2_10policy_hubIllljN4cuda3std3__44plusIvEEE10Policy1000EPlSC_NS0_13ScanTileStateIlLb1EEES9_NS0_8NullTypeEjlLb0ESF_EEvT0_T1_T2_iT3_T4_T5_ --------------------------
	.section	.nv.info._ZN3cub18CUB_300001_SM_10006detail4scan16DeviceScanKernelINS2_10policy_hubIllljN4cuda3std3__44plusIvEEE10Policy1000EPlSC_NS0_13ScanTileStateIlLb1EEES9_NS0_8NullTypeEjlLb0ESF_EEvT0_T1_T2_iT3_T4_T5_,"",@"SHT_CUDA_INFO"
	.sectionflags	@""
	.align	4


	//----- nvinfo : EIATTR_CUDA_API_VERSION
	.align		4
        /*0000*/ 	.byte	0x04, 0x37
        /*0002*/ 	.short	(.L_384 - .L_383)
.L_383:
        /*0004*/ 	.word	0x00000082


	//----- nvinfo : EIATTR_KPARAM_INFO
	.align		4
.L_384:
        /*0008*/ 	.byte	0x04, 0x17
        /*000a*/ 	.short	(.L_386 - .L_385)
.L_385:
        /*000c*/ 	.word	0x00000000
        /*0010*/ 	.short	0x0006
        /*0012*/ 	.short	0x0020
        /*0014*/ 	.byte	0x00, 0xf0, 0x11, 0x00


	//----- nvinfo : EIATTR_KPARAM_INFO
	.align		4
.L_386:
        /*0018*/ 	.byte	0x04, 0x17
        /*001a*/ 	.short	(.L_388 - .L_387)
.L_387:
        /*001c*/ 	.word	0x00000000
        /*0020*/ 	.short	0x0005
        /*0022*/ 	.short	0x001d
        /*0024*/ 	.byte	0x00, 0xf0, 0x05, 0x00


	//----- nvinfo : EIATTR_KPARAM_INFO
	.align		4
.L_388:
        /*0028*/ 	.byte	0x04, 0x17
        /*002a*/ 	.short	(.L_390 - .L_389)
.L_389:
        /*002c*/ 	.word	0x00000000
        /*0030*/ 	.short	0x0004
        /*0032*/ 	.short	0x001c
        /*0034*/ 	.byte	0x00, 0xf0, 0x05, 0x00


	//----- nvinfo : EIATTR_KPARAM_INFO
	.align		4
.L_390:
        /*0038*/ 	.byte	0x04, 0x17
        /*003a*/ 	.short	(.L_392 - .L_391)
.L_391:
        /*003c*/ 	.word	0x00000000
        /*0040*/ 	.short	0x0003
        /*0042*/ 	.short	0x0018
        /*0044*/ 	.byte	0x00, 0xf0, 0x11, 0x00


	//----- nvinfo : EIATTR_KPARAM_INFO
	.align		4
.L_392:
        /*0048*/ 	.byte	0x04, 0x17
        /*004a*/ 	.short	(.L_394 - .L_393)
.L_393:
        /*004c*/ 	.word	0x00000000
        /*0050*/ 	.short	0x0002
        /*0052*/ 	.short	0x0010
        /*0054*/ 	.byte	0x00, 0xf0, 0x21, 0x00


	//----- nvinfo : EIATTR_KPARAM_INFO
	.align		4
.L_394:
        /*0058*/ 	.byte	0x04, 0x17
        /*005a*/ 	.short	(.L_396 - .L_395)
.L_395:
        /*005c*/ 	.word	0x00000000
        /*0060*/ 	.short	0x0001
        /*0062*/ 	.short	0x0008
        /*0064*/ 	.byte	0x00, 0xf5, 0x21, 0x00


	//----- nvinfo : EIATTR_KPARAM_INFO
	.align		4
.L_396:
        /*0068*/ 	.byte	0x04, 0x17
        /*006a*/ 	.short	(.L_398 - .L_397)
.L_397:
        /*006c*/ 	.word	0x00000000
        /*0070*/ 	.short	0x0000
        /*0072*/ 	.short	0x0000
        /*0074*/ 	.byte	0x00, 0xf5, 0x21, 0x00


	//----- nvinfo : EIATTR_SPARSE_MMA_MASK
	.align		4
.L_398:
        /*0078*/ 	.byte	0x03, 0x50
        /*007a*/ 	.short	0x0000


	//----- nvinfo : EIATTR_MAXREG_COUNT
	.align		4
        /*007c*/ 	.byte	0x03, 0x1b
        /*007e*/ 	.short	0x0080


	//----- nvinfo : EIATTR_NUM_BARRIERS
	.align		4
        /*0080*/ 	.byte	0x02, 0x4c
        /*0082*/ 	.byte	0x01
	.zero		1


	//----- nvinfo : EIATTR_ANNOTATIONS
	.align		4
        /*0084*/ 	.byte	0x04, 0x55
        /*0086*/ 	.short	(.L_400 - .L_399)


	//   ....[0]....
.L_399:
        /*0088*/ 	.word	0x00000001
        /*008c*/ 	.byte	0x30, 0x04, 0x00, 0x00, 0x01, 0x00, 0x00, 0x00, 0x50, 0x04, 0x00, 0x00, 0x01, 0x00, 0x00, 0x00
        /*009c*/ 	.byte	0xd0, 0x08, 0x00, 0x00, 0x01, 0x00, 0x00, 0x00, 0x00, 0x09, 0x00, 0x00, 0x01, 0x00, 0x00, 0x00
        /*00ac*/ 	.byte	0x60, 0x15, 0x00, 0x00, 0x01, 0x00, 0x00, 0x00, 0x70, 0x15, 0x00, 0x00, 0x01, 0x00, 0x00, 0x00
        /*00bc*/ 	.byte	0x20, 0x24, 0x00, 0x00, 0x01, 0x00, 0x00, 0x00, 0x30, 0x24, 0x00, 0x00, 0x01, 0x00, 0x00, 0x00
        /*00cc*/ 	.byte	0xf0, 0x2f, 0x00, 0x00, 0x01, 0x00, 0x00, 0x00, 0xf0, 0x34, 0x00, 0x00, 0x01, 0x00, 0x00, 0x00
        /*00dc*/ 	.byte	0xa0, 0x40, 0x00, 0x00, 0x01, 0x00, 0x00, 0x00, 0x90, 0x4f, 0x00, 0x00


	//----- nvinfo : EIATTR_MERCURY_ISA_VERSION
	.align		4
.L_400:
        /*00e8*/ 	.byte	0x03, 0x5f
        /*00ea*/ 	.short	0x0101


	//----- nvinfo : EIATTR_COOP_GROUP_MASK_REGIDS
	.align		4
        /*00ec*/ 	.byte	0x04, 0x29
        /*00ee*/ 	.short	(.L_402 - .L_401)


	//   ....[0]....
.L_401:
        /*00f0*/ 	.word	0xffffffff


	//   ....[1]....
        /*00f4*/ 	.word	0xffffffff


	//   ....[2]....
        /*00f8*/ 	.word	0xffffffff


	//   ....[3]....
        /*00fc*/ 	.word	0xffffffff


	//   ....[4]....
        /*0100*/ 	.word	0xffffffff


	//   ....[5]....
        /*0104*/ 	.word	0xffffffff


	//   ....[6]....
        /*0108*/ 	.word	0xffffffff


	//   ....[7]....
        /*010c*/ 	.word	0xffffffff


	//   ....[8]....
        /*0110*/ 	.word	0xffffffff


	//   ....[9]....
        /*0114*/ 	.word	0xffffffff


	//   ....[10]....
        /*0118*/ 	.word	0xffffffff


	//   ....[11]....
        /*011c*/ 	.word	0xffffffff


	//   ....[12]....
        /*0120*/ 	.word	0xffffffff


	//   ....[13]....
        /*0124*/ 	.word	0xffffffff


	//   ....[14]....
        /*0128*/ 	.word	0xffffffff


	//   ....[15]....
        /*012c*/ 	.word	0xffffffff


	//   ....[16]....
        /*0130*/ 	.word	0xffffffff


	//   ....[17]....
        /*0134*/ 	.word	0xffffffff


	//   ....[18]....
        /*0138*/ 	.word	0xffffffff


	//   ....[19]....
        /*013c*/ 	.word	0xffffffff


	//   ....[20]....
        /*0140*/ 	.word	0xffffffff


	//   ....[21]....
        /*0144*/ 	.word	0xffffffff


	//   ....[22]....
        /*0148*/ 	.word	0xffffffff


	//   ....[23]....
        /*014c*/ 	.word	0xffffffff


	//   ....[24]....
        /*0150*/ 	.word	0xffffffff


	//   ....[25]....
        /*0154*/ 	.word	0xffffffff


	//   ....[26]....
        /*0158*/ 	.word	0xffffffff


	//   ....[27]....
        /*015c*/ 	.word	0xffffffff


	//   ....[28]....
        /*0160*/ 	.word	0xffffffff


	//   ....[29]....
        /*0164*/ 	.word	0xffffffff


	//   ....[30]....
        /*0168*/ 	.word	0xffffffff


	//   ....[31]....
        /*016c*/ 	.word	0xffffffff


	//   ....[32]....
        /*0170*/ 	.word	0xffffffff


	//   ....[33]....
        /*0174*/ 	.word	0xffffffff


	//   ....[34]....
        /*0178*/ 	.word	0xffffffff


	//   ....[35]....
        /*017c*/ 	.word	0xffffffff


	//   ....[36]....
        /*0180*/ 	.word	0xffffffff


	//   ....[37]....
        /*0184*/ 	.word	0xffffffff


	//   ....[38]....
        /*0188*/ 	.word	0xffffffff


	//   ....[39]....
        /*018c*/ 	.word	0xffffffff


	//   ....[40]....
        /*0190*/ 	.word	0xffffffff


	//   ....[41]....
        /*0194*/ 	.word	0xffffffff


	//   ....[42]....
        /*0198*/ 	.word	0xffffffff


	//   ....[43]....
        /*019c*/ 	.word	0xffffffff


	//   ....[44]....
        /*01a0*/ 	.word	0xffffffff


	//   ....[45]....
        /*01a4*/ 	.word	0xffffffff


	//   ....[46]....
        /*01a8*/ 	.word	0xffffffff


	//   ....[47]....
        /*01ac*/ 	.word	0xffffffff


	//   ....[48]....
        /*01b0*/ 	.word	0xffffffff


	//   ....[49]....
        /*01b4*/ 	.word	0xffffffff


	//   ....[50]....
        /*01b8*/ 	.word	0xffffffff


	//   ....[51]....
        /*01bc*/ 	.word	0xffffffff


	//   ....[52]....
        /*01c0*/ 	.word	0xffffffff


	//   ....[53]....
        /*01c4*/ 	.word	0xffffffff


	//   ....[54]....
        /*01c8*/ 	.word	0xffffffff


	//   ....[55]....
        /*01cc*/ 	.word	0xffffffff


	//   ....[56]....
        /*01d0*/ 	.word	0xffffffff


	//   ....[57]....
        /*01d4*/ 	.word	0xffffffff


	//   ....[58]....
        /*01d8*/ 	.word	0xffffffff


	//   ....[59]....
        /*01dc*/ 	.word	0xffffffff


	//   ....[60]....
        /*01e0*/ 	.word	0xffffffff


	//   ....[61]....
        /*01e4*/ 	.word	0xffffffff


	//   ....[62]....
        /*01e8*/ 	.word	0xffffffff


	//   ....[63]....
        /*01ec*/ 	.word	0xffffffff


	//   ....[64]....
        /*01f0*/ 	.word	0xffffffff


	//   ....[65]....
        /*01f4*/ 	.word	0xffffffff


	//   ....[66]....
        /*01f8*/ 	.word	0xffffffff


	//   ....[67]....
        /*01fc*/ 	.word	0xffffffff


	//   ....[68]....
        /*0200*/ 	.word	0xffffffff


	//   ....[69]....
        /*0204*/ 	.word	0xffffffff


	//   ....[70]....
        /*0208*/ 	.word	0xffffffff


	//   ....[71]....
        /*020c*/ 	.word	0xffffffff


	//   ....[72]....
        /*0210*/ 	.word	0xffffffff


	//   ....[73]....
        /*0214*/ 	.word	0xffffffff


	//   ....[74]....
        /*0218*/ 	.word	0xffffffff


	//   ....[75]....
        /*021c*/ 	.word	0xffffffff


	//   ....[76]....
        /*0220*/ 	.word	0xffffffff


	//   ....[77]....
        /*0224*/ 	.word	0xffffffff


	//   ....[78]....
        /*0228*/ 	.word	0xffffffff


	//   ....[79]....
        /*022c*/ 	.word	0xffffffff


	//   ....[80]....
        /*0230*/ 	.word	0xffffffff


	//   ....[81]....
        /*0234*/ 	.word	0xffffffff


	//   ....[82]....
        /*0238*/ 	.word	0xffffffff


	//   ....[83]....
        /*023c*/ 	.word	0xffffffff


	//   ....[84]....
        /*0240*/ 	.word	0xffffffff


	//   ....[85]....
        /*0244*/ 	.word	0xffffffff


	//   ....[86]....
        /*0248*/ 	.word	0xffffffff


	//   ....[87]....
        /*024c*/ 	.word	0xffffffff


	//   ....[88]....
        /*0250*/ 	.word	0xffffffff


	//   ....[89]....
        /*0254*/ 	.word	0xffffffff


	//   ....[90]....
        /*0258*/ 	.word	0xffffffff


	//   ....[91]....
        /*025c*/ 	.word	0xffffffff


	//   ....[92]....
        /*0260*/ 	.word	0xffffffff


	//   ....[93]....
        /*0264*/ 	.word	0xffffffff


	//   ....[94]....
        /*0268*/ 	.word	0xffffffff


	//   ....[95]....
        /*026c*/ 	.word	0xffffffff


	//   ....[96]....
        /*0270*/ 	.word	0xffffffff


	//   ....[97]....
        /*0274*/ 	.word	0xffffffff


	//   ....[98]....
        /*0278*/ 	.word	0xffffffff


	//   ....[99]....
        /*027c*/ 	.word	0xffffffff


	//   ....[100]....
        /*0280*/ 	.word	0x0500000c


	//   ....[101]....
        /*0284*/ 	.word	0x0500000c


	//   ....[102]....
        /*0288*/ 	.word	0x0500000c


	//   ....[103]....
        /*028c*/ 	.word	0x0500000c


	//   ....[104]....
        /*0290*/ 	.word	0x0500000c


	//   ....[105]....
        /*0294*/ 	.word	0x0500000c


	//   ....[106]....
        /*0298*/ 	.word	0x0500000c


	//   ....[107]....
        /*029c*/ 	.word	0x0500000c


	//   ....[108]....
        /*02a0*/ 	.word	0x0500000c


	//   ....[109]....
        /*02a4*/ 	.word	0x0500000c


	//   ....[110]....
        /*02a8*/ 	.word	0x0500000c


	//   ....[111]....
        /*02ac*/ 	.word	0x0500000c


	//   ....[112]....
        /*02b0*/ 	.word	0x0500000c


	//   ....[113]....
        /*02b4*/ 	.word	0x0500000c


	//   ....[114]....
        /*02b8*/ 	.word	0x0500000c


	//   ....[115]....
        /*02bc*/ 	.word	0x0500000c


	//   ....[116]....
        /*02c0*/ 	.word	0x0500000c


	//   ....[117]....
        /*02c4*/ 	.word	0x0500000c


	//   ....[118]....
        /*02c8*/ 	.word	0x0500000c


	//   ....[119]....
        /*02cc*/ 	.word	0x0500000c


	//   ....[120]....
        /*02d0*/ 	.word	0x0500000c


	//   ....[121]....
        /*02d4*/ 	.word	0x0500000c


	//   ....[122]....
        /*02d8*/ 	.word	0x0500000c


	//   ....[123]....
        /*02dc*/ 	.word	0x0500000c


	//   ....[124]....
        /*02e0*/ 	.word	0x0500000c


	//   ....[125]....
        /*02e4*/ 	.word	0x0500000c


	//   ....[126]....
        /*02e8*/ 	.word	0x0500000c


	//   ....[127]....
        /*02ec*/ 	.word	0x0500000c


	//   ....[128]....
        /*02f0*/ 	.word	0x0500000c


	//   ....[129]....
        /*02f4*/ 	.word	0x0500000c


	//   ....[130]....
        /*02f8*/ 	.word	0x0500000c


	//   ....[131]....
        /*02fc*/ 	.word	0x0500000c


	//   ....[132]....
        /*0300*/ 	.word	0x0500000c


	//   ....[133]....
        /*0304*/ 	.word	0x0500000c


	//   ....[134]....
        /*0308*/ 	.word	0x0500000c


	//   ....[135]....
        /*030c*/ 	.word	0x0500000c


	//   ....[136]....
        /*0310*/ 	.word	0x0500000c


	//   ....[137]....
        /*0314*/ 	.word	0x0500000c


	//   ....[138]....
        /*0318*/ 	.word	0x0500000c


	//   ....[139]....
        /*031c*/ 	.word	0x0500000c


	//   ....[140]....
        /*0320*/ 	.word	0x0500000c


	//   ....[141]....
        /*0324*/ 	.word	0x0500000c


	//   ....[142]....
        /*0328*/ 	.word	0x0500000c


	//   ....[143]....
        /*032c*/ 	.word	0x0500000c


	//   ....[144]....
        /*0330*/ 	.word	0x0500000c


	//   ....[145]....
        /*0334*/ 	.word	0x0500000c


	//   ....[146]....
        /*0338*/ 	.word	0x0500000c


	//   ....[147]....
        /*033c*/ 	.word	0x0500000c


	//   ....[148]....
        /*0340*/ 	.word	0x0500000c


	//   ....[149]....
        /*0344*/ 	.word	0x0500000c


	//   ....[150]....
        /*0348*/ 	.word	0x0500000c


	//   ....[151]....
        /*034c*/ 	.word	0x0500000c


	//   ....[152]....
        /*0350*/ 	.word	0x0500000c


	//   ....[153]....
        /*0354*/ 	.word	0x0500000c


	//   ....[154]....
        /*0358*/ 	.word	0x0500000c


	//   ....[155]....
        /*035c*/ 	.word	0x0500000c


	//----- nvinfo : EIATTR_COOP_GROUP_INSTR_OFFSETS
	.align		4
.L_402:
        /*0360*/ 	.byte	0x04, 0x28
        /*0362*/ 	.short	(.L_404 - .L_403)


	//   ....[0]....
.L_403:
        /*0364*/ 	.word	0x00000340


	//   ....[1]....
        /*0368*/ 	.word	0x000004f0


	//   ....[2]....
        /*036c*/ 	.word	0x00000510


	//   ....[3]....
        /*0370*/ 	.word	0x00000560


	//   ....[4]....
        /*0374*/ 	.word	0x00000580


	//   ....[5]....
        /*0378*/ 	.word	0x000005d0


	//   ....[6]....
        /*037c*/ 	.word	0x000005f0


	//   ....[7]....
        /*0380*/ 	.word	0x00000630


	//   ....[8]....
        /*0384*/ 	.word	0x00000660


	//   ....[9]....
        /*0388*/ 	.word	0x000006a0


	//   ....[10]....
        /*038c*/ 	.word	0x000006e0


	//   ....[11]....
        /*0390*/ 	.word	0x00000dc0


	//   ....[12]....
        /*0394*/ 	.word	0x00000df0


	//   ....[13]....
        /*0398*/ 	.word	0x00000e40


	//   ....[14]....
        /*039c*/ 	.word	0x00000e50


	//   ....[15]....
        /*03a0*/ 	.word	0x00000ea0


	//   ....[16]....
        /*03a4*/ 	.word	0x00000ec0


	//   ....[17]....
        /*03a8*/ 	.word	0x00000f00


	//   ....[18]....
        /*03ac*/ 	.word	0x00000f30


	//   ....[19]....
        /*03b0*/ 	.word	0x00000f70


	//   ....[20]....
        /*03b4*/ 	.word	0x00000fb0


	//   ....[21]....
        /*03b8*/ 	.word	0x000016b0


	//   ....[22]....
        /*03bc*/ 	.word	0x000018e0


	//   ....[23]....
        /*03c0*/ 	.word	0x00001970


	//   ....[24]....
        /*03c4*/ 	.word	0x00001a00


	//   ....[25]....
        /*03c8*/ 	.word	0x00001a20


	//   ....[26]....
        /*03cc*/ 	.word	0x00001a70


	//   ....[27]....
        /*03d0*/ 	.word	0x00001ab0


	//   ....[28]....
        /*03d4*/ 	.word	0x00001af0


	//   ....[29]....
        /*03d8*/ 	.word	0x00001b30


	//   ....[30]....
        /*03dc*/ 	.word	0x00001b70


	//   ....[31]....
        /*03e0*/ 	.word	0x00001bb0


	//   ....[32]....
        /*03e4*/ 	.word	0x00001bf0


	//   ....[33]....
        /*03e8*/ 	.word	0x00001c40


	//   ....[34]....
        /*03ec*/ 	.word	0x00001c50


	//   ....[35]....
        /*03f0*/ 	.word	0x00001d50


	//   ....[36]....
        /*03f4*/ 	.word	0x00001f50


	//   ....[37]....
        /*03f8*/ 	.word	0x00001fc0


	//   ....[38]....
        /*03fc*/ 	.word	0x00002030


	//   ....[39]....
        /*0400*/ 	.word	0x00002050


	//   ....[40]....
        /*0404*/ 	.word	0x000020a0


	//   ....[41]....
        /*0408*/ 	.word	0x000020d0


	//   ....[42]....
        /*040c*/ 	.word	0x00002120


	//   ....[43]....
        /*0410*/ 	.word	0x00002160


	//   ....[44]....
        /*0414*/ 	.word	0x000021a0


	//   ....[45]....
        /*0418*/ 	.word	0x000021d0


	//   ....[46]....
        /*041c*/ 	.word	0x00002210


	//   ....[47]....
        /*0420*/ 	.word	0x00002260


	//   ....[48]....
        /*0424*/ 	.word	0x00002270


	//   ....[49]....
        /*0428*/ 	.word	0x000027d0


	//   ....[50]....
        /*042c*/ 	.word	0x00002f00


	//   ....[51]....
        /*0430*/ 	.word	0x000030c0


	//   ....[52]....
        /*0434*/ 	.word	0x000030f0


	//   ....[53]....
        /*0438*/ 	.word	0x00003140


	//   ....[54]....
        /*043c*/ 	.word	0x00003150


	//   ....[55]....
        /*0440*/ 	.word	0x000031a0


	//   ....[56]....
        /*0444*/ 	.word	0x000031c0


	//   ....[57]....
        /*0448*/ 	.word	0x00003200


	//   ....[58]....
        /*044c*/ 	.word	0x00003230


	//   ....[59]....
        /*0450*/ 	.word	0x00003270


	//   ....[60]....
        /*0454*/ 	.word	0x000032a0


	//   ....[61]....
        /*0458*/ 	.word	0x000038e0


	//   ....[62]....
        /*045c*/ 	.word	0x000038f0


	//   ....[63]....
        /*0460*/ 	.word	0x00003990


	//   ....[64]....
        /*0464*/ 	.word	0x000039a0


	//   ....[65]....
        /*0468*/ 	.word	0x000039f0


	//   ....[66]....
        /*046c*/ 	.word	0x00003a10


	//   ....[67]....
        /*0470*/ 	.word	0x00003a50


	//   ....[68]....
        /*0474*/ 	.word	0x00003a80


	//   ....[69]....
        /*0478*/ 	.word	0x00003ac0


	//   ....[70]....
        /*047c*/ 	.word	0x00003af0


	//   ....[71]....
        /*0480*/ 	.word	0x000041e0


	//   ....[72]....
        /*0484*/ 	.word	0x00004410


	//   ....[73]....
        /*0488*/ 	.word	0x000044a0


	//   ....[74]....
        /*048c*/ 	.word	0x00004540


	//   ....[75]....
        /*0490*/ 	.word	0x00004560


	//   ....[76]....
        /*0494*/ 	.word	0x000045b0


	//   ....[77]....
        /*0498*/ 	.word	0x000045f0


	//   ....[78]....
        /*049c*/ 	.word	0x00004630


	//   ....[79]....
        /*04a0*/ 	.word	0x00004670


	//   ....[80]....
        /*04a4*/ 	.word	0x000046b0


	//   ....[81]....
        /*04a8*/ 	.word	0x000046f0


	//   ....[82]....
        /*04ac*/ 	.word	0x00004730


	//   ....[83]....
        /*04b0*/ 	.word	0x00004780


	//   ....[84]....
        /*04b4*/ 	.word	0x00004790


	//   ....[85]....
        /*04b8*/ 	.word	0x00004890


	//   ....[86]....
        /*04bc*/ 	.word	0x00004a90


	//   ....[87]....
        /*04c0*/ 	.word	0x00004b00


	//   ....[88]....
        /*04c4*/ 	.word	0x00004b70


	//   ....[89]....
        /*04c8*/ 	.word	0x00004ba0


	//   ....[90]....
        /*04cc*/ 	.word	0x00004bf0


	//   ....[91]....
        /*04d0*/ 	.word	0x00004c20


	//   ....[92]....
        /*04d4*/ 	.word	0x00004c60


	//   ....[93]....
        /*04d8*/ 	.word	0x00004ca0


	//   ....[94]....
        /*04dc*/ 	.word	0x00004ce0


	//   ....[95]....
        /*04e0*/ 	.word	0x00004d20


	//   ....[96]....
        /*04e4*/ 	.word	0x00004d70


	//   ....[97]....
        /*04e8*/ 	.word	0x00004dc0


	//   ....[98]....
        /*04ec*/ 	.word	0x00004dd0


	//   ....[99]....
        /*04f0*/ 	.word	0x00005360


	//   ....[100]....
        /*04f4*/ 	.word	0x00005730


	//   ....[101]....
        /*04f8*/ 	.word	0x000057b0


	//   ....[102]....
        /*04fc*/ 	.word	0x00005840


	//   ....[103]....
        /*0500*/ 	.word	0x000058f0


	//   ....[104]....
        /*0504*/ 	.word	0x00005940


	//   ....[105]....
        /*0508*/ 	.word	0x00005a00


	//   ....[106]....
        /*050c*/ 	.word	0x00005a50


	//   ....[107]....
        /*0510*/ 	.word	0x00005af0


	//   ....[108]....
        /*0514*/ 	.word	0x00005b50


	//   ....[109]....
        /*0518*/ 	.word	0x00005bf0


	//   ....[110]....
        /*051c*/ 	.word	0x00005c50


	//   ....[111]....
        /*0520*/ 	.word	0x00005cf0


	//   ....[112]....
        /*0524*/ 	.word	0x00005d50


	//   ....[113]....
        /*0528*/ 	.word	0x00005e30


	//   ....[114]....
        /*052c*/ 	.word	0x00005ea0


	//   ....[115]....
        /*0530*/ 	.word	0x00005f20


	//   ....[116]....
        /*0534*/ 	.word	0x00005fa0


	//   ....[117]....
        /*0538*/ 	.word	0x00006070


	//   ....[118]....
        /*053c*/ 	.word	0x000060c0


	//   ....[119]....
        /*0540*/ 	.word	0x00006190


	//   ....[120]....
        /*0544*/ 	.word	0x000061f0


	//   ....[121]....
        /*0548*/ 	.word	0x00006280


	//   ....[122]....
        /*054c*/ 	.word	0x00006320


	//   ....[123]....
        /*0550*/ 	.word	0x000063b0


	//   ....[124]....
        /*0554*/ 	.word	0x00006400


	//   ....[125]....
        /*0558*/ 	.word	0x000064b0


	//   ....[126]....
        /*055c*/ 	.word	0x00006500


	//   ....[127]....
        /*0560*/ 	.word	0x000065d0


	//   ....[128]....
        /*0564*/ 	.word	0x00006640


	//   ....[129]....
        /*0568*/ 	.word	0x000066c0


	//   ....[130]....
        /*056c*/ 	.word	0x00006750


	//   ....[131]....
        /*0570*/ 	.word	0x00006810


	//   ....[132]....
        /*0574*/ 	.word	0x00006860


	//   ....[133]....
        /*0578*/ 	.word	0x00006910


	//   ....[134]....
        /*057c*/ 	.word	0x00006960


	//   ....[135]....
        /*0580*/ 	.word	0x00006a20


	//   ....[136]....
        /*0584*/ 	.word	0x00006a80


	//   ....[137]....
        /*0588*/ 	.word	0x00006b20


	//   ....[138]....
        /*058c*/ 	.word	0x00006b80


	//   ....[139]....
        /*0590*/ 	.word	0x00006c20


	//   ....[140]....
        /*0594*/ 	.word	0x00006c80


	//   ....[141]....
        /*0598*/ 	.word	0x00006d60


	//   ....[142]....
        /*059c*/ 	.word	0x00006dd0


	//   ....[143]....
        /*05a0*/ 	.word	0x00006e50


	//   ....[144]....
        /*05a4*/ 	.word	0x00006ed0


	//   ....[145]....
        /*05a8*/ 	.word	0x00006fa0


	//   ....[146]....
        /*05ac*/ 	.word	0x00006ff0


	//   ....[147]....
        /*05b0*/ 	.word	0x000070d0


	//   ....[148]....
        /*05b4*/ 	.word	0x00007130


	//   ....[149]....
        /*05b8*/ 	.word	0x000071f0


	//   ....[150]....
        /*05bc*/ 	.word	0x00007270


	//   ....[151]....
        /*05c0*/ 	.word	0x00007320


	//   ....[152]....
        /*05c4*/ 	.word	0x00007370


	//   ....[153]....
        /*05c8*/ 	.word	0x00007420


	//   ....[154]....
        /*05cc*/ 	.word	0x00007470


	//   ....[155]....
        /*05d0*/ 	.word	0x00007550


	//----- nvinfo : EIATTR_VRC_CTA_INIT_COUNT
	.align		4
.L_404:
        /*05d4*/ 	.byte	0x02, 0x4a
	.zero		1
	.zero		1


	//----- nvinfo : EIATTR_EXIT_INSTR_OFFSETS
	.align		4
        /*05d8*/ 	.byte	0x04, 0x1c
        /*05da*/ 	.short	(.L_406 - .L_405)


	//   ....[0]....
.L_405:
        /*05dc*/ 	.word	0x000029c0


	//   ....[1]....
        /*05e0*/ 	.word	0x000029e0


	//   ....[2]....
        /*05e4*/ 	.word	0x000056c0


	//   ....[3]....
        /*05e8*/ 	.word	0x000056e0


	//----- nvinfo : EIATTR_MAX_THREADS
	.align		4
.L_406:
        /*05ec*/ 	.byte	0x04, 0x05
        /*05ee*/ 	.short	(.L_408 - .L_407)
.L_407:
        /*05f0*/ 	.word	0x000001a0
        /*05f4*/ 	.word	0x00000001
        /*05f8*/ 	.word	0x00000001


	//----- nvinfo : EIATTR_CRS_STACK_SIZE
	.align		4
.L_408:
        /*05fc*/ 	.byte	0x04, 0x1e
        /*05fe*/ 	.short	(.L_410 - .L_409)
.L_409:
        /*0600*/ 	.word	0x00000000


	//----- nvinfo : EIATTR_CBANK_PARAM_SIZE
	.align		4
.L_410:
        /*0604*/ 	.byte	0x03, 0x19
        /*0606*/ 	.short	0x0024


	//----- nvinfo : EIATTR_PARAM_CBANK
	.align		4
        /*0608*/ 	.byte	0x04, 0x0a
        /*060a*/ 	.short	(.L_412 - .L_411)
	.align		4
.L_411:
        /*060c*/ 	.word	index@(.nv.constant0._ZN3cub18CUB_300001_SM_10006detail4scan16DeviceScanKernelINS2_10policy_hubIllljN4cuda3std3__44plusIvEEE10Policy1000EPlSC_NS0_13ScanTileStateIlLb1EEES9_NS0_8NullTypeEjlLb0ESF_EEvT0_T1_T2_iT3_T4_T5_)
        /*0610*/ 	.short	0x0380
        /*0612*/ 	.short	0x0024


	//----- nvinfo : EIATTR_SW_WAR
	.align		4
.L_412:
        /*0614*/ 	.byte	0x04, 0x36
        /*0616*/ 	.short	(.L_414 - .L_413)
.L_413:
        /*0618*/ 	.word	0x00000008
.L_414:


//--------------------- .nv.info._ZN3cub18CUB_300001_SM_10006detail4scan20DeviceScanInitKernelINS0_13ScanTileStateIlLb1EEEEEvT_i --------------------------
	.section	.nv.info._ZN3cub18CUB_300001_SM_10006detail4scan20DeviceScanInitKernelINS0_13ScanTileStateIlLb1EEEEEvT_i,"",@"SHT_CUDA_INFO"
	.sectionflags	@""
	.align	4


	//----- nvinfo : EIATTR_CUDA_API_VERSION
	.align		4
        /*0000*/ 	.byte	0x04, 0x37
        /*0002*/ 	.short	(.L_416 - .L_415)
.L_415:
        /*0004*/ 	.word	0x00000082


	//----- nvinfo : EIATTR_KPARAM_INFO
	.align		4
.L_416:
        /*0008*/ 	.byte	0x04, 0x17
        /*000a*/ 	.short	(.L_418 - .L_417)
.L_417:
        /*000c*/ 	.word	0x00000000
        /*0010*/ 	.short	0x0001
        /*0012*/ 	.short	0x0008
        /*0014*/ 	.byte	0x00, 0xf0, 0x11, 0x00


	//----- nvinfo : EIATTR_KPARAM_INFO
	.align		4
.L_418:
        /*0018*/ 	.byte	0x04, 0x17
        /*001a*/ 	.short	(.L_420 - .L_419)
.L_419:
        /*001c*/ 	.word	0x00000000
        /*0020*/ 	.short	0x0000
        /*0022*/ 	.short	0x0000
        /*0024*/ 	.byte	0x00, 0xf0, 0x21, 0x00


	//----- nvinfo : EIATTR_SPARSE_MMA_MASK
	.align		4
.L_420:
        /*0028*/ 	.byte	0x03, 0x50
        /*002a*/ 	.short	0x0000


	//----- nvinfo : EIATTR_MAXREG_COUNT
	.align		4
        /*002c*/ 	.byte	0x03, 0x1b
        /*002e*/ 	.short	0x00ff


	//----- nvinfo : EIATTR_MERCURY_ISA_VERSION
	.align		4
        /*0030*/ 	.byte	0x03, 0x5f
        /*0032*/ 	.short	0x0101


	//----- nvinfo : EIATTR_VRC_CTA_INIT_COUNT
	.align		4
        /*0034*/ 	.byte	0x02, 0x4a
	.zero		1
	.zero		1


	//----- nvinfo : EIATTR_EXIT_INSTR_OFFSETS
	.align		4
        /*0038*/ 	.byte	0x04, 0x1c
        /*003a*/ 	.short	(.L_422 - .L_421)


	//   ....[0]....
.L_421:
        /*003c*/ 	.word	0x00000100


	//   ....[1]....
        /*0040*/ 	.word	0x00000140


	//----- nvinfo : EIATTR_CBANK_PARAM_SIZE
	.align		4
.L_422:
        /*0044*/ 	.byte	0x03, 0x19
        /*0046*/ 	.short	0x000c


	//----- nvinfo : EIATTR_PARAM_CBANK
	.align		4
        /*0048*/ 	.byte	0x04, 0x0a
        /*004a*/ 	.short	(.L_424 - .L_423)
	.align		4
.L_423:
        /*004c*/ 	.word	index@(.nv.constant0._ZN3cub18CUB_300001_SM_10006detail4scan20DeviceScanInitKernelINS0_13ScanTileStateIlLb1EEEEEvT_i)
        /*0050*/ 	.short	0x0380
        /*0052*/ 	.short	0x000c


	//----- nvinfo : EIATTR_SW_WAR
	.align		4
.L_424:
        /*0054*/ 	.byte	0x04, 0x36
        /*0056*/ 	.short	(.L_426 - .L_425)
.L_425:
        /*0058*/ 	.word	0x00000008
.L_426:


//--------------------- .nv.info._ZN3cub18CUB_300001_SM_10006detail11EmptyKernelIvEEvv --------------------------
	.section	.nv.info._ZN3cub18CUB_300001_SM_10006detail11EmptyKernelIvEEvv,"",@"SHT_CUDA_INFO"
	.sectionflags	@""
	.align	4


	//----- nvinfo : EIATTR_CUDA_API_VERSION
	.align		4
        /*0000*/ 	.byte	0x04, 0x37
        /*0002*/ 	.short	(.L_428 - .L_427)
.L_427:
        /*0004*/ 	.word	0x00000082


	//----- nvinfo : EIATTR_SPARSE_MMA_MASK
	.align		4
.L_428:
        /*0008*/ 	.byte	0x03, 0x50
        /*000a*/ 	.short	0x0000


	//----- nvinfo : EIATTR_MAXREG_COUNT
	.align		4
        /*000c*/ 	.byte	0x03, 0x1b
        /*000e*/ 	.short	0x00ff


	//----- nvinfo : EIATTR_MERCURY_ISA_VERSION
	.align		4
        /*0010*/ 	.byte	0x03, 0x5f
        /*0012*/ 	.short	0x0101


	//----- nvinfo : EIATTR_VRC_CTA_INIT_COUNT
	.align		4
        /*0014*/ 	.byte	0x02, 0x4a
	.zero		1
	.zero		1


	//----- nvinfo : EIATTR_EXIT_INSTR_OFFSETS
	.align		4
        /*0018*/ 	.byte	0x04, 0x1c
        /*001a*/ 	.short	(.L_430 - .L_429)


	//   ....[0]....
.L_429:
        /*001c*/ 	.word	0x00000010


	//----- nvinfo : EIATTR_SW_WAR
	.align		4
.L_430:
        /*0020*/ 	.byte	0x04, 0x36
        /*0022*/ 	.short	(.L_432 - .L_431)
.L_431:
        /*0024*/ 	.word	0x00000008
.L_432:


//--------------------- .nv.info._Z11generateResiPlS_ --------------------------
	.section	.nv.info._Z11generateResiPlS_,"",@"SHT_CUDA_INFO"
	.sectionflags	@""
	.align	4


	//----- nvinfo : EIATTR_CUDA_API_VERSION
	.align		4
        /*0000*/ 	.byte	0x04, 0x37
        /*0002*/ 	.short	(.L_434 - .L_433)
.L_433:
        /*0004*/ 	.word	0x00000082


	//----- nvinfo : EIATTR_KPARAM_INFO
	.align		4
.L_434:
        /*0008*/ 	.byte	0x04, 0x17
        /*000a*/ 	.short	(.L_436 - .L_435)
.L_435:
        /*000c*/ 	.word	0x00000000
        /*0010*/ 	.short	0x0002
        /*0012*/ 	.short	0x0010
        /*0014*/ 	.byte	0x00, 0xf5, 0x21, 0x00


	//----- nvinfo : EIATTR_KPARAM_INFO
	.align		4
.L_436:
        /*0018*/ 	.byte	0x04, 0x17
        /*001a*/ 	.short	(.L_438 - .L_437)
.L_437:
        /*001c*/ 	.word	0x00000000
        /*0020*/ 	.short	0x0001
        /*0022*/ 	.short	0x0008
        /*0024*/ 	.byte	0x00, 0xf5, 0x21, 0x00


	//----- nvinfo : EIATTR_KPARAM_INFO
	.align		4
.L_438:
        /*0028*/ 	.byte	0x04, 0x17
        /*002a*/ 	.short	(.L_440 - .L_439)
.L_439:
        /*002c*/ 	.word	0x00000000
        /*0030*/ 	.short	0x0000
        /*0032*/ 	.short	0x0000
        /*0034*/ 	.byte	0x00, 0xf0, 0x11, 0x00


	//----- nvinfo : EIATTR_SPARSE_MMA_MASK
	.align		4
.L_440:
        /*0038*/ 	.byte	0x03, 0x50
        /*003a*/ 	.short	0x0000


	//----- nvinfo : EIATTR_MAXREG_COUNT
	.align		4
        /*003c*/ 	.byte	0x03, 0x1b
        /*003e*/ 	.short	0x00ff


	//----- nvinfo : EIATTR_MERCURY_ISA_VERSION
	.align		4
        /*0040*/ 	.byte	0x03, 0x5f
        /*0042*/ 	.short	0x0101


	//----- nvinfo : EIATTR_VRC_CTA_INIT_COUNT
	.align		4
        /*0044*/ 	.byte	0x02, 0x4a
	.zero		1
	.zero		1


	//----- nvinfo : EIATTR_EXIT_INSTR_OFFSETS
	.align		4
        /*0048*/ 	.byte	0x04, 0x1c
        /*004a*/ 	.short	(.L_442 - .L_441)


	//   ....[0]....
.L_441:
        /*004c*/ 	.word	0x00000070


	//   ....[1]....
        /*0050*/ 	.word	0x00000380


	//----- nvinfo : EIATTR_CRS_STACK_SIZE
	.align		4
.L_442:
        /*0054*/ 	.byte	0x04, 0x1e
        /*0056*/ 	.short	(.L_444 - .L_443)
.L_443:
        /*0058*/ 	.word	0x00000000


	//----- nvinfo : EIATTR_CBANK_PARAM_SIZE
	.align		4
.L_444:
        /*005c*/ 	.byte	0x03, 0x19
        /*005e*/ 	.short	0x0018


	//----- nvinfo : EIATTR_PARAM_CBANK
	.align		4
        /*0060*/ 	.byte	0x04, 0x0a
        /*0062*/ 	.short	(.L_446 - .L_445)
	.align		4
.L_445:
        /*0064*/ 	.word	index@(.nv.constant0._Z11generateResiPlS_)
        /*0068*/ 	.short	0x0380
        /*006a*/ 	.short	0x0018


	//----- nvinfo : EIATTR_SW_WAR
	.align		4
.L_446:
        /*006c*/ 	.byte	0x04, 0x36
        /*006e*/ 	.short	(.L_448 - .L_447)
.L_447:
        /*0070*/ 	.word	0x00000008
.L_448:


//--------------------- .nv.info._Z6addOneiPl     --------------------------
	.section	.nv.info._Z6addOneiPl,"",@"SHT_CUDA_INFO"
	.sectionflags	@""
	.align	4


	//----- nvinfo : EIATTR_CUDA_API_VERSION
	.align		4
        /*0000*/ 	.byte	0x04, 0x37
        /*0002*/ 	.short	(.L_450 - .L_449)
.L_449:
        /*0004*/ 	.word	0x00000082


	//----- nvinfo : EIATTR_KPARAM_INFO
	.align		4
.L_450:
        /*0008*/ 	.byte	0x04, 0x17
        /*000a*/ 	.short	(.L_452 - .L_451)
.L_451:
        /*000c*/ 	.word	0x00000000
        /*0010*/ 	.short	0x0001
        /*0012*/ 	.short	0x0008
        /*0014*/ 	.byte	0x00, 0xf5, 0x21, 0x00


	//----- nvinfo : EIATTR_KPARAM_INFO
	.align		4
.L_452:
        /*0018*/ 	.byte	0x04, 0x17
        /*001a*/ 	.short	(.L_454 - .L_453)
.L_453:
        /*001c*/ 	.word	0x00000000
        /*0020*/ 	.short	0x0000
        /*0022*/ 	.short	0x0000
        /*0024*/ 	.byte	0x00, 0xf0, 0x11, 0x00


	//----- nvinfo : EIATTR_SPARSE_MMA_MASK
	.align		4
.L_454:
        /*0028*/ 	.byte	0x03, 0x50
        /*002a*/ 	.short	0x0000


	//----- nvinfo : EIATTR_MAXREG_COUNT
	.align		4
        /*002c*/ 	.byte	0x03, 0x1b
        /*002e*/ 	.short	0x00ff


	//----- nvinfo : EIATTR_MERCURY_ISA_VERSION
	.align		4
        /*0030*/ 	.byte	0x03, 0x5f
        /*0032*/ 	.short	0x0101


	//----- nvinfo : EIATTR_VRC_CTA_INIT_COUNT
	.align		4
        /*0034*/ 	.byte	0x02, 0x4a
	.zero		1
	.zero		1


	//----- nvinfo : EIATTR_EXIT_INSTR_OFFSETS
	.align		4
        /*0038*/ 	.byte	0x04, 0x1c
        /*003a*/ 	.short	(.L_456 - .L_455)


	//   ....[0]....
.L_455:
        /*003c*/ 	.word	0x00000820


	//   ....[1]....
        /*0040*/ 	.word	0x00000840


	//----- nvinfo : EIATTR_CRS_STACK_SIZE
	.align		4
.L_456:
        /*0044*/ 	.byte	0x04, 0x1e
        /*0046*/ 	.short	(.L_458 - .L_457)
.L_457:
        /*0048*/ 	.word	0x00000000


	//----- nvinfo : EIATTR_CBANK_PARAM_SIZE
	.align		4
.L_458:
        /*004c*/ 	.byte	0x03, 0x19
        /*004e*/ 	.short	0x0010


	//----- nvinfo : EIATTR_PARAM_CBANK
	.align		4
        /*0050*/ 	.byte	0x04, 0x0a
        /*0052*/ 	.short	(.L_460 - .L_459)
	.align		4
.L_459:
        /*0054*/ 	.word	index@(.nv.constant0._Z6addOneiPl)
        /*0058*/ 	.short	0x0380
        /*005a*/ 	.short	0x0010


	//----- nvinfo : EIATTR_SW_WAR
	.align		4
.L_460:
        /*005c*/ 	.byte	0x04, 0x36
        /*005e*/ 	.short	(.L_462 - .L_461)
.L_461:
        /*0060*/ 	.word	0x00000008
.L_462:


//--------------------- .nv.info._Z12childsNumberiPlS_ --------------------------
	.section	.nv.info._Z12childsNumberiPlS_,"",@"SHT_CUDA_INFO"
	.sectionflags	@""
	.align	4


	//----- nvinfo : EIATTR_CUDA_API_VERSION
	.align		4
        /*0000*/ 	.byte	0x04, 0x37
        /*0002*/ 	.short	(.L_464 - .L_463)
.L_463:
        /*0004*/ 	.word	0x00000082


	//----- nvinfo : EIATTR_KPARAM_INFO
	.align		4
.L_464:
        /*0008*/ 	.byte	0x04, 0x17
        /*000a*/ 	.short	(.L_466 - .L_465)
.L_465:
        /*000c*/ 	.word	0x00000000
        /*0010*/ 	.short	0x0002
        /*0012*/ 	.short	0x0010
        /*0014*/ 	.byte	0x00, 0xf5, 0x21, 0x00


	//----- nvinfo : EIATTR_KPARAM_INFO
	.align		4
.L_466:
        /*0018*/ 	.byte	0x04, 0x17
        /*001a*/ 	.short	(.L_468 - .L_467)
.L_467:
        /*001c*/ 	.word	0x00000000
        /*0020*/ 	.short	0x0001
        /*0022*/ 	.short	0x0008
        /*0024*/ 	.byte	0x00, 0xf5, 0x21, 0x00


	//----- nvinfo : EIATTR_KPARAM_INFO
	.align		4
.L_468:
        /*0028*/ 	.byte	0x04, 0x17
        /*002a*/ 	.short	(.L_470 - .L_469)
.L_469:
        /*002c*/ 	.word	0x00000000
        /*0030*/ 	.short	0x0000
        /*0032*/ 	.short	0x0000
        /*0034*/ 	.byte	0x00, 0xf0, 0x11, 0x00


	//----- nvinfo : EIATTR_SPARSE_MMA_MASK
	.align		4
.L_470:
        /*0038*/ 	.byte	0x03, 0x50
        /*003a*/ 	.short	0x0000


	//----- nvinfo : EIATTR_MAXREG_COUNT
	.align		4
        /*003c*/ 	.byte	0x03, 0x1b
        /*003e*/ 	.short	0x00ff


	//----- nvinfo : EIATTR_MERCURY_ISA_VERSION
	.align		4
        /*0040*/ 	.byte	0x03, 0x5f
        /*0042*/ 	.short	0x0101


	//----- nvinfo : EIATTR_VRC_CTA_INIT_COUNT
	.align		4
        /*0044*/ 	.byte	0x02, 0x4a
	.zero		1
	.zero		1


	//----- nvinfo : EIATTR_EXIT_INSTR_OFFSETS
	.align		4
        /*0048*/ 	.byte	0x04, 0x1c
        /*004a*/ 	.short	(.L_472 - .L_471)


	//   ....[0]....
.L_471:
        /*004c*/ 	.word	0x00000070


	//   ....[1]....
        /*0050*/ 	.word	0x000004c0


	//----- nvinfo : EIATTR_CRS_STACK_SIZE
	.align		4
.L_472:
        /*0054*/ 	.byte	0x04, 0x1e
        /*0056*/ 	.short	(.L_474 - .L_473)
.L_473:
        /*0058*/ 	.word	0x00000000


	//----- nvinfo : EIATTR_CBANK_PARAM_SIZE
	.align		4
.L_474:
        /*005c*/ 	.byte	0x03, 0x19
        /*005e*/ 	.short	0x0018


	//----- nvinfo : EIATTR_PARAM_CBANK
	.align		4
        /*0060*/ 	.byte	0x04, 0x0a
        /*0062*/ 	.short	(.L_476 - .L_475)
	.align		4
.L_475:
        /*0064*/ 	.word	index@(.nv.constant0._Z12childsNumberiPlS_)
        /*0068*/ 	.short	0x0380
        /*006a*/ 	.short	0x0018


	//----- nvinfo : EIATTR_SW_WAR
	.align		4
.L_476:
        /*006c*/ 	.byte	0x04, 0x36
        /*006e*/ 	.short	(.L_478 - .L_477)
.L_477:
        /*0070*/ 	.word	0x00000008
.L_478:


//--------------------- .nv.info._Z36propagateParentsAndCountChildrenStepiPliS_ --------------------------
	.section	.nv.info._Z36propagateParentsAndCountChildrenStepiPliS_,"",@"SHT_CUDA_INFO"
	.sectionflags	@""
	.align	4


	//----- nvinfo : EIATTR_CUDA_API_VERSION
	.align		4
        /*0000*/ 	.byte	0x04, 0x37
        /*0002*/ 	.short	(.L_480 - .L_479)
.L_479:
        /*0004*/ 	.word	0x00000082


	//----- nvinfo : EIATTR_KPARAM_INFO
	.align		4
.L_480:
        /*0008*/ 	.byte	0x04, 0x17
        /*000a*/ 	.short	(.L_482 - .L_481)
.L_481:
        /*000c*/ 	.word	0x00000000
        /*0010*/ 	.short	0x0003
        /*0012*/ 	.short	0x0018
        /*0014*/ 	.byte	0x00, 0xf5, 0x21, 0x00


	//----- nvinfo : EIATTR_KPARAM_INFO
	.align		4
.L_482:
        /*0018*/ 	.byte	0x04, 0x17
        /*001a*/ 	.short	(.L_484 - .L_483)
.L_483:
        /*001c*/ 	.word	0x00000000
        /*0020*/ 	.short	0x0002
        /*0022*/ 	.short	0x0010
        /*0024*/ 	.byte	0x00, 0xf0, 0x11, 0x00


	//----- nvinfo : EIATTR_KPARAM_INFO
	.align		4
.L_484:
        /*0028*/ 	.byte	0x04, 0x17
        /*002a*/ 	.short	(.L_486 - .L_485)
.L_485:
        /*002c*/ 	.word	0x00000000
        /*0030*/ 	.short	0x0001
        /*0032*/ 	.short	0x0008
        /*0034*/ 	.byte	0x00, 0xf5, 0x21, 0x00


	//----- nvinfo : EIATTR_KPARAM_INFO
	.align		4
.L_486:
        /*0038*/ 	.byte	0x04, 0x17
        /*003a*/ 	.short	(.L_488 - .L_487)
.L_487:
        /*003c*/ 	.word	0x00000000
        /*0040*/ 	.short	0x0000
        /*0042*/ 	.short	0x0000
        /*0044*/ 	.byte	0x00, 0xf0, 0x11, 0x00


	//----- nvinfo : EIATTR_SPARSE_MMA_MASK
	.align		4
.L_488:
        /*0048*/ 	.byte	0x03, 0x50
        /*004a*/ 	.short	0x0000


	//----- nvinfo : EIATTR_MAXREG_COUNT
	.align		4
        /*004c*/ 	.byte	0x03, 0x1b
        /*004e*/ 	.short	0x00ff


	//----- nvinfo : EIATTR_MERCURY_ISA_VERSION
	.align		4
        /*0050*/ 	.byte	0x03, 0x5f
        /*0052*/ 	.short	0x0101


	//----- nvinfo : EIATTR_VRC_CTA_INIT_COUNT
	.align		4
        /*0054*/ 	.byte	0x02, 0x4a
	.zero		1
	.zero		1


	//----- nvinfo : EIATTR_EXIT_INSTR_OFFSETS
	.align		4
        /*0058*/ 	.byte	0x04, 0x1c
        /*005a*/ 	.short	(.L_490 - .L_489)


	//   ....[0]....
.L_489:
        /*005c*/ 	.word	0x00000070


	//   ....[1]....
        /*0060*/ 	.word	0x00000340


	//   ....[2]....
        /*0064*/ 	.word	0x00000380


	//   ....[3]....
        /*0068*/ 	.word	0x00000970


	//----- nvinfo : EIATTR_CRS_STACK_SIZE
	.align		4
.L_490:
        /*006c*/ 	.byte	0x04, 0x1e
        /*006e*/ 	.short	(.L_492 - .L_491)
.L_491:
        /*0070*/ 	.word	0x00000000


	//----- nvinfo : EIATTR_CBANK_PARAM_SIZE
	.align		4
.L_492:
        /*0074*/ 	.byte	0x03, 0x19
        /*0076*/ 	.short	0x0020


	//----- nvinfo : EIATTR_PARAM_CBANK
	.align		4
        /*0078*/ 	.byte	0x04, 0x0a
        /*007a*/ 	.short	(.L_494 - .L_493)
	.align		4
.L_493:
        /*007c*/ 	.word	index@(.nv.constant0._Z36propagateParentsAndCountChildrenStepiPliS_)
        /*0080*/ 	.short	0x0380
        /*0082*/ 	.short	0x0020


	//----- nvinfo : EIATTR_SW_WAR
	.align		4
.L_494:
        /*0084*/ 	.byte	0x04, 0x36
        /*0086*/ 	.short	(.L_496 - .L_495)
.L_495:
        /*0088*/ 	.word	0x00000008
.L_496:


//--------------------- .nv.info._Z11findParentsiPlS_ --------------------------
	.section	.nv.info._Z11findParentsiPlS_,"",@"SHT_CUDA_INFO"
	.sectionflags	@""
	.align	4


	//----- nvinfo : EIATTR_CUDA_API_VERSION
	.align		4
        /*0000*/ 	.byte	0x04, 0x37
        /*0002*/ 	.short	(.L_498 - .L_497)
.L_497:
        /*0004*/ 	.word	0x00000082


	//----- nvinfo : EIATTR_KPARAM_INFO
	.align		4
.L_498:
        /*0008*/ 	.byte	0x04, 0x17
        /*000a*/ 	.short	(.L_500 - .L_499)
.L_499:
        /*000c*/ 	.word	0x00000000
        /*0010*/ 	.short	0x0002
        /*0012*/ 	.short	0x0010
        /*0014*/ 	.byte	0x00, 0xf5, 0x21, 0x00


	//----- nvinfo : EIATTR_KPARAM_INFO
	.align		4
.L_500:
        /*0018*/ 	.byte	0x04, 0x17
        /*001a*/ 	.short	(.L_502 - .L_501)
.L_501:
        /*001c*/ 	.word	0x00000000
        /*0020*/ 	.short	0x0001
        /*0022*/ 	.short	0x0008
        /*0024*/ 	.byte	0x00, 0xf5, 0x21, 0x00


	//----- nvinfo : EIATTR_KPARAM_INFO
	.align		4
.L_502:
        /*0028*/ 	.byte	0x04, 0x17
        /*002a*/ 	.short	(.L_504 - .L_503)
.L_503:
        /*002c*/ 	.word	0x00000000
        /*0030*/ 	.short	0x0000
        /*0032*/ 	.short	0x0000
        /*0034*/ 	.byte	0x00, 0xf0, 0x11, 0x00


	//----- nvinfo : EIATTR_SPARSE_MMA_MASK
	.align		4
.L_504:
        /*0038*/ 	.byte	0x03, 0x50
        /*003a*/ 	.short	0x0000


	//----- nvinfo : EIATTR_MAXREG_COUNT
	.align		4
        /*003c*/ 	.byte	0x03, 0x1b
        /*003e*/ 	.short	0x00ff


	//----- nvinfo : EIATTR_MERCURY_ISA_VERSION
	.align		4
        /*0040*/ 	.byte	0x03, 0x5f
        /*0042*/ 	.short	0x0101


	//----- nvinfo : EIATTR_VRC_CTA_INIT_COUNT
	.align		4
        /*0044*/ 	.byte	0x02, 0x4a
	.zero		1
	.zero		1


	//----- nvinfo : EIATTR_EXIT_INSTR_OFFSETS
	.align		4
        /*0048*/ 	.byte	0x04, 0x1c
        /*004a*/ 	.short	(.L_506 - .L_505)


	//   ....[0]....
.L_505:
        /*004c*/ 	.word	0x00000080


	//   ....[1]....
        /*0050*/ 	.word	0x00000250


	//----- nvinfo : EIATTR_CRS_STACK_SIZE
	.align		4
.L_506:
        /*0054*/ 	.byte	0x04, 0x1e
        /*0056*/ 	.short	(.L_508 - .L_507)
.L_507:
        /*0058*/ 	.word	0x00000000


	//----- nvinfo : EIATTR_CBANK_PARAM_SIZE
	.align		4
.L_508:
        /*005c*/ 	.byte	0x03, 0x19
        /*005e*/ 	.short	0x0018


	//----- nvinfo : EIATTR_PARAM_CBANK
	.align		4
        /*0060*/ 	.byte	0x04, 0x0a
        /*0062*/ 	.short	(.L_510 - .L_509)
	.align		4
.L_509:
        /*0064*/ 	.word	index@(.nv.constant0._Z11findParentsiPlS_)
        /*0068*/ 	.short	0x0380
        /*006a*/ 	.short	0x0018


	//----- nvinfo : EIATTR_SW_WAR
	.align		4
.L_510:
        /*006c*/ 	.byte	0x04, 0x36
        /*006e*/ 	.short	(.L_512 - .L_511)
.L_511:
        /*0070*/ 	.word	0x00000008
.L_512:


//--------------------- .nv.info._Z6reduceiiPcPlS0_ --------------------------
	.section	.nv.info._Z6reduceiiPcPlS0_,"",@"SHT_CUDA_INFO"
	.sectionflags	@""
	.align	4


	//----- nvinfo : EIATTR_CUDA_API_VERSION
	.align		4
        /*0000*/ 	.byte	0x04, 0x37
        /*0002*/ 	.short	(.L_514 - .L_513)
.L_513:
        /*0004*/ 	.word	0x00000082


	//----- nvinfo : EIATTR_KPARAM_INFO
	.align		4
.L_514:
        /*0008*/ 	.byte	0x04, 0x17
        /*000a*/ 	.short	(.L_516 - .L_515)
.L_515:
        /*000c*/ 	.word	0x00000000
        /*0010*/ 	.short	0x0004
        /*0012*/ 	.short	0x0018
        /*0014*/ 	.byte	0x00, 0xf5, 0x21, 0x00


	//----- nvinfo : EIATTR_KPARAM_INFO
	.align		4
.L_516:
        /*0018*/ 	.byte	0x04, 0x17
        /*001a*/ 	.short	(.L_518 - .L_517)
.L_517:
        /*001c*/ 	.word	0x00000000
        /*0020*/ 	.short	0x0003
        /*0022*/ 	.short	0x0010
        /*0024*/ 	.byte	0x00, 0xf5, 0x21, 0x00


	//----- nvinfo : EIATTR_KPARAM_INFO
	.align		4
.L_518:
        /*0028*/ 	.byte	0x04, 0x17
        /*002a*/ 	.short	(.L_520 - .L_519)
.L_519:
        /*002c*/ 	.word	0x00000000
        /*0030*/ 	.short	0x0002
        /*0032*/ 	.short	0x0008
        /*0034*/ 	.byte	0x00, 0xf5, 0x21, 0x00


	//----- nvinfo : EIATTR_KPARAM_INFO
	.align		4
.L_520:
        /*0038*/ 	.byte	0x04, 0x17
        /*003a*/ 	.short	(.L_522 - .L_521)
.L_521:
        /*003c*/ 	.word	0x00000000
        /*0040*/ 	.short	0x0001
        /*0042*/ 	.short	0x0004
        /*0044*/ 	.byte	0x00, 0xf0, 0x11, 0x00


	//----- nvinfo : EIATTR_KPARAM_INFO
	.align		4
.L_522:
        /*0048*/ 	.byte	0x04, 0x17
        /*004a*/ 	.short	(.L_524 - .L_523)
.L_523:
        /*004c*/ 	.word	0x00000000
        /*0050*/ 	.short	0x0000
        /*0052*/ 	.short	0x0000
        /*0054*/ 	.byte	0x00, 0xf0, 0x11, 0x00


	//----- nvinfo : EIATTR_SPARSE_MMA_MASK
	.align		4
.L_524:
        /*0058*/ 	.byte	0x03, 0x50
        /*005a*/ 	.short	0x0000


	//----- nvinfo : EIATTR_MAXREG_COUNT
	.align		4
        /*005c*/ 	.byte	0x03, 0x1b
        /*005e*/ 	.short	0x00ff


	//----- nvinfo : EIATTR_MERCURY_ISA_VERSION
	.align		4
        /*0060*/ 	.byte	0x03, 0x5f
        /*0062*/ 	.short	0x0101


	//----- nvinfo : EIATTR_VRC_CTA_INIT_COUNT
	.align		4
        /*0064*/ 	.byte	0x02, 0x4a
	.zero		1
	.zero		1


	//----- nvinfo : EIATTR_EXIT_INSTR_OFFSETS
	.align		4
        /*0068*/ 	.byte	0x04, 0x1c
        /*006a*/ 	.short	(.L_526 - .L_525)


	//   ....[0]....
.L_525:
        /*006c*/ 	.word	0x00000070


	//   ....[1]....
        /*0070*/ 	.word	0x00000380


	//----- nvinfo : EIATTR_CRS_STACK_SIZE
	.align		4
.L_526:
        /*0074*/ 	.byte	0x04, 0x1e
        /*0076*/ 	.short	(.L_528 - .L_527)
.L_527:
        /*0078*/ 	.word	0x00000000


	//----- nvinfo : EIATTR_CBANK_PARAM_SIZE
	.align		4
.L_528:
        /*007c*/ 	.byte	0x03, 0x19
        /*007e*/ 	.short	0x0020


	//----- nvinfo : EIATTR_PARAM_CBANK
	.align		4
        /*0080*/ 	.byte	0x04, 0x0a
        /*0082*/ 	.short	(.L_530 - .L_529)
	.align		4
.L_529:
        /*0084*/ 	.word	index@(.nv.constant0._Z6reduceiiPcPlS0_)
        /*0088*/ 	.short	0x0380
        /*008a*/ 	.short	0x0020


	//----- nvinfo : EIATTR_SW_WAR
	.align		4
.L_530:
        /*008c*/ 	.byte	0x04, 0x36
        /*008e*/ 	.short	(.L_532 - .L_531)
.L_531:
        /*0090*/ 	.word	0x00000008
.L_532:


//--------------------- .nv.info._Z16checkCurrectenssiPcPlS0_ --------------------------
	.section	.nv.info._Z16checkCurrectenssiPcPlS0_,"",@"SHT_CUDA_INFO"
	.sectionflags	@""
	.align	4


	//----- nvinfo : EIATTR_CUDA_API_VERSION
	.align		4
        /*0000*/ 	.byte	0x04, 0x37
        /*0002*/ 	.short	(.L_534 - .L_533)
.L_533:
        /*0004*/ 	.word	0x00000082


	//----- nvinfo : EIATTR_KPARAM_INFO
	.align		4
.L_534:
        /*0008*/ 	.byte	0x04, 0x17
        /*000a*/ 	.short	(.L_536 - .L_535)
.L_535:
        /*000c*/ 	.word	0x00000000
        /*0010*/ 	.short	0x0003
        /*0012*/ 	.short	0x0018
        /*0014*/ 	.byte	0x00, 0xf5, 0x21, 0x00


	//----- nvinfo : EIATTR_KPARAM_INFO
	.align		4
.L_536:
        /*0018*/ 	.byte	0x04, 0x17
        /*001a*/ 	.short	(.L_538 - .L_537)
.L_537:
        /*001c*/ 	.word	0x00000000
        /*0020*/ 	.short	0x0002
        /*0022*/ 	.short	0x0010
        /*0024*/ 	.byte	0x00, 0xf5, 0x21, 0x00


	//----- nvinfo : EIATTR_KPARAM_INFO
	.align		4
.L_538:
        /*0028*/ 	.byte	0x04, 0x17
        /*002a*/ 	.short	(.L_540 - .L_539)
.L_539:
        /*002c*/ 	.word	0x00000000
        /*0030*/ 	.short	0x0001
        /*0032*/ 	.short	0x0008
        /*0034*/ 	.byte	0x00, 0xf5, 0x21, 0x00


	//----- nvinfo : EIATTR_KPARAM_INFO
	.align		4
.L_540:
        /*0038*/ 	.byte	0x04, 0x17
        /*003a*/ 	.short	(.L_542 - .L_541)
.L_541:
        /*003c*/ 	.word	0x00000000
        /*0040*/ 	.short	0x0000
        /*0042*/ 	.short	0x0000
        /*0044*/ 	.byte	0x00, 0xf0, 0x11, 0x00


	//----- nvinfo : EIATTR_SPARSE_MMA_MASK
	.align		4
.L_542:
        /*0048*/ 	.byte	0x03, 0x50
        /*004a*/ 	.short	0x0000


	//----- nvinfo : EIATTR_MAXREG_COUNT
	.align		4
        /*004c*/ 	.byte	0x03, 0x1b
        /*004e*/ 	.short	0x00ff


	//----- nvinfo : EIATTR_MERCURY_ISA_VERSION
	.align		4
        /*0050*/ 	.byte	0x03, 0x5f
        /*0052*/ 	.short	0x0101


	//----- nvinfo : EIATTR_VRC_CTA_INIT_COUNT
	.align		4
        /*0054*/ 	.byte	0x02, 0x4a
	.zero		1
	.zero		1


	//----- nvinfo : EIATTR_EXIT_INSTR_OFFSETS
	.align		4
        /*0058*/ 	.byte	0x04, 0x1c
        /*005a*/ 	.short	(.L_544 - .L_543)


	//   ....[0]....
.L_543:
        /*005c*/ 	.word	0x00000070


	//   ....[1]....
        /*0060*/ 	.word	0x00000460


	//----- nvinfo : EIATTR_CRS_STACK_SIZE
	.align		4
.L_544:
        /*0064*/ 	.byte	0x04, 0x1e
        /*0066*/ 	.short	(.L_546 - .L_545)
.L_545:
        /*0068*/ 	.word	0x00000000


	//----- nvinfo : EIATTR_CBANK_PARAM_SIZE
	.align		4
.L_546:
        /*006c*/ 	.byte	0x03, 0x19
        /*006e*/ 	.short	0x0020


	//----- nvinfo : EIATTR_PARAM_CBANK
	.align		4
        /*0070*/ 	.byte	0x04, 0x0a
        /*0072*/ 	.short	(.L_548 - .L_547)
	.align		4
.L_547:
        /*0074*/ 	.word	index@(.nv.constant0._Z16checkCurrectenssiPcPlS0_)
        /*0078*/ 	.short	0x0380
        /*007a*/ 	.short	0x0020


	//----- nvinfo : EIATTR_SW_WAR
	.align		4
.L_548:
        /*007c*/ 	.byte	0x04, 0x36
        /*007e*/ 	.short	(.L_550 - .L_549)
.L_549:
        /*0080*/ 	.word	0x00000008
.L_550:


//--------------------- .nv.info._Z24countNodesRepititionStepiPliS_ --------------------------
	.section	.nv.info._Z24countNodesRepititionStepiPliS_,"",@"SHT_CUDA_INFO"
	.sectionflags	@""
	.align	4


	//----- nvinfo : EIATTR_CUDA_API_VERSION
	.align		4
        /*0000*/ 	.byte	0x04, 0x37
        /*0002*/ 	.short	(.L_552 - .L_551)
.L_551:
        /*0004*/ 	.word	0x00000082


	//----- nvinfo : EIATTR_KPARAM_INFO
	.align		4
.L_552:
        /*0008*/ 	.byte	0x04, 0x17
        /*000a*/ 	.short	(.L_554 - .L_553)
.L_553:
        /*000c*/ 	.word	0x00000000
        /*0010*/ 	.short	0x0003
        /*0012*/ 	.short	0x0018
        /*0014*/ 	.byte	0x00, 0xf5, 0x21, 0x00


	//----- nvinfo : EIATTR_KPARAM_INFO
	.align		4
.L_554:
        /*0018*/ 	.byte	0x04, 0x17
        /*001a*/ 	.short	(.L_556 - .L_555)
.L_555:
        /*001c*/ 	.word	0x00000000
        /*0020*/ 	.short	0x0002
        /*0022*/ 	.short	0x0010
        /*0024*/ 	.byte	0x00, 0xf0, 0x11, 0x00


	//----- nvinfo : EIATTR_KPARAM_INFO
	.align		4
.L_556:
        /*0028*/ 	.byte	0x04, 0x17
        /*002a*/ 	.short	(.L_558 - .L_557)
.L_557:
        /*002c*/ 	.word	0x00000000
        /*0030*/ 	.short	0x0001
        /*0032*/ 	.short	0x0008
        /*0034*/ 	.byte	0x00, 0xf5, 0x21, 0x00


	//----- nvinfo : EIATTR_KPARAM_INFO
	.align		4
.L_558:
        /*0038*/ 	.byte	0x04, 0x17
        /*003a*/ 	.short	(.L_560 - .L_559)
.L_559:
        /*003c*/ 	.word	0x00000000
        /*0040*/ 	.short	0x0000
        /*0042*/ 	.short	0x0000
        /*0044*/ 	.byte	0x00, 0xf0, 0x11, 0x00


	//----- nvinfo : EIATTR_SPARSE_MMA_MASK
	.align		4
.L_560:
        /*0048*/ 	.byte	0x03, 0x50
        /*004a*/ 	.short	0x0000


	//----- nvinfo : EIATTR_MAXREG_COUNT
	.align		4
        /*004c*/ 	.byte	0x03, 0x1b
        /*004e*/ 	.short	0x00ff


	//----- nvinfo : EIATTR_MERCURY_ISA_VERSION
	.align		4
        /*0050*/ 	.byte	0x03, 0x5f
        /*0052*/ 	.short	0x0101


	//----- nvinfo : EIATTR_VRC_CTA_INIT_COUNT
	.align		4
        /*0054*/ 	.byte	0x02, 0x4a
	.zero		1
	.zero		1


	//----- nvinfo : EIATTR_EXIT_INSTR_OFFSETS
	.align		4
        /*0058*/ 	.byte	0x04, 0x1c
        /*005a*/ 	.short	(.L_562 - .L_561)


	//   ....[0]....
.L_561:
        /*005c*/ 	.word	0x00000070


	//   ....[1]....
        /*0060*/ 	.word	0x00000360


	//   ....[2]....
        /*0064*/ 	.word	0x00000380


	//   ....[3]....
        /*0068*/ 	.word	0x000006e0


	//----- nvinfo : EIATTR_CRS_STACK_SIZE
	.align		4
.L_562:
        /*006c*/ 	.byte	0x04, 0x1e
        /*006e*/ 	.short	(.L_564 - .L_563)
.L_563:
        /*0070*/ 	.word	0x00000000


	//----- nvinfo : EIATTR_CBANK_PARAM_SIZE
	.align		4
.L_564:
        /*0074*/ 	.byte	0x03, 0x19
        /*0076*/ 	.short	0x0020


	//----- nvinfo : EIATTR_PARAM_CBANK
	.align		4
        /*0078*/ 	.byte	0x04, 0x0a
        /*007a*/ 	.short	(.L_566 - .L_565)
	.align		4
.L_565:
        /*007c*/ 	.word	index@(.nv.constant0._Z24countNodesRepititionStepiPliS_)
        /*0080*/ 	.short	0x0380
        /*0082*/ 	.short	0x0020


	//----- nvinfo : EIATTR_SW_WAR
	.align		4
.L_566:
        /*0084*/ 	.byte	0x04, 0x36
        /*0086*/ 	.short	(.L_568 - .L_567)
.L_567:
        /*0088*/ 	.word	0x00000008
.L_568:


//--------------------- .nv.info._Z7extractiiPcPlS_ --------------------------
	.section	.nv.info._Z7extractiiPcPlS_,"",@"SHT_CUDA_INFO"
	.sectionflags	@""
	.align	4


	//----- nvinfo : EIATTR_CUDA_API_VERSION
	.align		4
        /*0000*/ 	.byte	0x04, 0x37
        /*0002*/ 	.short	(.L_570 - .L_569)
.L_569:
        /*0004*/ 	.word	0x00000082


	//----- nvinfo : EIATTR_KPARAM_INFO
	.align		4
.L_570:
        /*0008*/ 	.byte	0x04, 0x17
        /*000a*/ 	.short	(.L_572 - .L_571)
.L_571:
        /*000c*/ 	.word	0x00000000
        /*0010*/ 	.short	0x0004
        /*0012*/ 	.short	0x0018
        /*0014*/ 	.byte	0x00, 0xf5, 0x21, 0x00


	//----- nvinfo : EIATTR_KPARAM_INFO
	.align		4
.L_572:
        /*0018*/ 	.byte	0x04, 0x17
        /*001a*/ 	.short	(.L_574 - .L_573)
.L_573:
        /*001c*/ 	.word	0x00000000
        /*0020*/ 	.short	0x0003
        /*0022*/ 	.short	0x0010
        /*0024*/ 	.byte	0x00, 0xf5, 0x21, 0x00


	//----- nvinfo : EIATTR_KPARAM_INFO
	.align		4
.L_574:
        /*0028*/ 	.byte	0x04, 0x17
        /*002a*/ 	.short	(.L_576 - .L_575)
.L_575:
        /*002c*/ 	.word	0x00000000
        /*0030*/ 	.short	0x0002
        /*0032*/ 	.short	0x0008
        /*0034*/ 	.byte	0x00, 0xf5, 0x21, 0x00


	//----- nvinfo : EIATTR_KPARAM_INFO
	.align		4
.L_576:
        /*0038*/ 	.byte	0x04, 0x17
        /*003a*/ 	.short	(.L_578 - .L_577)
.L_577:
        /*003c*/ 	.word	0x00000000
        /*0040*/ 	.short	0x0001
        /*0042*/ 	.short	0x0004
        /*0044*/ 	.byte	0x00, 0xf0, 0x11, 0x00


	//----- nvinfo : EIATTR_KPARAM_INFO
	.align		4
.L_578:
        /*0048*/ 	.byte	0x04, 0x17
        /*004a*/ 	.short	(.L_580 - .L_579)
.L_579:
        /*004c*/ 	.word	0x00000000
        /*0050*/ 	.short	0x0000
        /*0052*/ 	.short	0x0000
        /*0054*/ 	.byte	0x00, 0xf0, 0x11, 0x00


	//----- nvinfo : EIATTR_SPARSE_MMA_MASK
	.align		4
.L_580:
        /*0058*/ 	.byte	0x03, 0x50
        /*005a*/ 	.short	0x0000


	//----- nvinfo : EIATTR_MAXREG_COUNT
	.align		4
        /*005c*/ 	.byte	0x03, 0x1b
        /*005e*/ 	.short	0x00ff


	//----- nvinfo : EIATTR_MERCURY_ISA_VERSION
	.align		4
        /*0060*/ 	.byte	0x03, 0x5f
        /*0062*/ 	.short	0x0101


	//----- nvinfo : EIATTR_VRC_CTA_INIT_COUNT
	.align		4
        /*0064*/ 	.byte	0x02, 0x4a
	.zero		1
	.zero		1


	//----- nvinfo : EIATTR_EXIT_INSTR_OFFSETS
	.align		4
        /*0068*/ 	.byte	0x04, 0x1c
        /*006a*/ 	.short	(.L_582 - .L_581)


	//   ....[0]....
.L_581:
        /*006c*/ 	.word	0x00000070


	//   ....[1]....
        /*0070*/ 	.word	0x00000290


	//----- nvinfo : EIATTR_CRS_STACK_SIZE
	.align		4
.L_582:
        /*0074*/ 	.byte	0x04, 0x1e
        /*0076*/ 	.short	(.L_584 - .L_583)
.L_583:
        /*0078*/ 	.word	0x00000000


	//----- nvinfo : EIATTR_CBANK_PARAM_SIZE
	.align		4
.L_584:
        /*007c*/ 	.byte	0x03, 0x19
        /*007e*/ 	.short	0x0020


	//----- nvinfo : EIATTR_PARAM_CBANK
	.align		4
        /*0080*/ 	.byte	0x04, 0x0a
        /*0082*/ 	.short	(.L_586 - .L_585)
	.align		4
.L_585:
        /*0084*/ 	.word	index@(.nv.constant0._Z7extractiiPcPlS_)
        /*0088*/ 	.short	0x0380
        /*008a*/ 	.short	0x0020


	//----- nvinfo : EIATTR_SW_WAR
	.align		4
.L_586:
        /*008c*/ 	.byte	0x04, 0x36
        /*008e*/ 	.short	(.L_588 - .L_587)
.L_587:
        /*0090*/ 	.word	0x00000008
.L_588:


//--------------------- .nv.info._Z11changeDepthiPcS_ --------------------------
	.section	.nv.info._Z11changeDepthiPcS_,"",@"SHT_CUDA_INFO"
	.sectionflags	@""
	.align	4


	//----- nvinfo : EIATTR_CUDA_API_VERSION
	.align		4
        /*0000*/ 	.byte	0x04, 0x37
        /*0002*/ 	.short	(.L_590 - .L_589)
.L_589:
        /*0004*/ 	.word	0x00000082


	//----- nvinfo : EIATTR_KPARAM_INFO
	.align		4
.L_590:
        /*0008*/ 	.byte	0x04, 0x17
        /*000a*/ 	.short	(.L_592 - .L_591)
.L_591:
        /*000c*/ 	.word	0x00000000
        /*0010*/ 	.short	0x0002
        /*0012*/ 	.short	0x0010
        /*0014*/ 	.byte	0x00, 0xf5, 0x21, 0x00


	//----- nvinfo : EIATTR_KPARAM_INFO
	.align		4
.L_592:
        /*0018*/ 	.byte	0x04, 0x17
        /*001a*/ 	.short	(.L_594 - .L_593)
.L_593:
        /*001c*/ 	.word	0x00000000
        /*0020*/ 	.short	0x0001
        /*0022*/ 	.short	0x0008
        /*0024*/ 	.byte	0x00, 0xf5, 0x21, 0x00


	//----- nvinfo : EIATTR_KPARAM_INFO
	.align		4
.L_594:
        /*0028*/ 	.byte	0x04, 0x17
        /*002a*/ 	.short	(.L_596 - .L_595)
.L_595:
        /*002c*/ 	.word	0x00000000
        /*0030*/ 	.short	0x0000
        /*0032*/ 	.short	0x0000
        /*0034*/ 	.byte	0x00, 0xf0, 0x11, 0x00


	//----- nvinfo : EIATTR_SPARSE_MMA_MASK
	.align		4
.L_596:
        /*0038*/ 	.byte	0x03, 0x50
        /*003a*/ 	.short	0x0000


	//----- nvinfo : EIATTR_MAXREG_COUNT
	.align		4
        /*003c*/ 	.byte	0x03, 0x1b
        /*003e*/ 	.short	0x00ff


	//----- nvinfo : EIATTR_MERCURY_ISA_VERSION
	.align		4
        /*0040*/ 	.byte	0x03, 0x5f
        /*0042*/ 	.short	0x0101


	//----- nvinfo : EIATTR_VRC_CTA_INIT_COUNT
	.align		4
        /*0044*/ 	.byte	0x02, 0x4a
	.zero		1
	.zero		1


	//----- nvinfo : EIATTR_EXIT_INSTR_OFFSETS
	.align		4
        /*0048*/ 	.byte	0x04, 0x1c
        /*004a*/ 	.short	(.L_598 - .L_597)


	//   ....[0]....
.L_597:
        /*004c*/ 	.word	0x00000070


	//   ....[1]....
        /*0050*/ 	.word	0x000004f0


	//----- nvinfo : EIATTR_CRS_STACK_SIZE
	.align		4
.L_598:
        /*0054*/ 	.byte	0x04, 0x1e
        /*0056*/ 	.short	(.L_600 - .L_599)
.L_599:
        /*0058*/ 	.word	0x00000000


	//----- nvinfo : EIATTR_CBANK_PARAM_SIZE
	.align		4
.L_600:
        /*005c*/ 	.byte	0x03, 0x19
        /*005e*/ 	.short	0x0018


	//----- nvinfo : EIATTR_PARAM_CBANK
	.align		4
        /*0060*/ 	.byte	0x04, 0x0a
        /*0062*/ 	.short	(.L_602 - .L_601)
	.align		4
.L_601:
        /*0064*/ 	.word	index@(.nv.constant0._Z11changeDepthiPcS_)
        /*0068*/ 	.short	0x0380
        /*006a*/ 	.short	0x0018


	//----- nvinfo : EIATTR_SW_WAR
	.align		4
.L_602:
        /*006c*/ 	.byte	0x04, 0x36
        /*006e*/ 	.short	(.L_604 - .L_603)
.L_603:
        /*0070*/ 	.word	0x00000008
.L_604:


//--------------------- .nv.info._Z10initializeiiPcPl --------------------------
	.section	.nv.info._Z10initializeiiPcPl,"",@"SHT_CUDA_INFO"
	.sectionflags	@""
	.align	4


	//----- nvinfo : EIATTR_CUDA_API_VERSION
	.align		4
        /*0000*/ 	.byte	0x04, 0x37
        /*0002*/ 	.short	(.L_606 - .L_605)
.L_605:
        /*0004*/ 	.word	0x00000082


	//----- nvinfo : EIATTR_KPARAM_INFO
	.align		4
.L_606:
        /*0008*/ 	.byte	0x04, 0x17
        /*000a*/ 	.short	(.L_608 - .L_607)
.L_607:
        /*000c*/ 	.word	0x00000000
        /*0010*/ 	.short	0x0003
        /*0012*/ 	.short	0x0010
        /*0014*/ 	.byte	0x00, 0xf5, 0x21, 0x00


	//----- nvinfo : EIATTR_KPARAM_INFO
	.align		4
.L_608:
        /*0018*/ 	.byte	0x04, 0x17
        /*001a*/ 	.short	(.L_610 - .L_609)
.L_609:
        /*001c*/ 	.word	0x00000000
        /*0020*/ 	.short	0x0002
        /*0022*/ 	.short	0x0008
        /*0024*/ 	.byte	0x00, 0xf5, 0x21, 0x00


	//----- nvinfo : EIATTR_KPARAM_INFO
	.align		4
.L_610:
        /*0028*/ 	.byte	0x04, 0x17
        /*002a*/ 	.short	(.L_612 - .L_611)
.L_611:
        /*002c*/ 	.word	0x00000000
        /*0030*/ 	.short	0x0001
        /*0032*/ 	.short	0x0004
        /*0034*/ 	.byte	0x00, 0xf0, 0x11, 0x00


	//----- nvinfo : EIATTR_KPARAM_INFO
	.align		4
.L_612:
        /*0038*/ 	.byte	0x04, 0x17
        /*003a*/ 	.short	(.L_614 - .L_613)
.L_613:
        /*003c*/ 	.word	0x00000000
        /*0040*/ 	.short	0x0000
        /*0042*/ 	.short	0x0000
        /*0044*/ 	.byte	0x00, 0xf0, 0x11, 0x00


	//----- nvinfo : EIATTR_SPARSE_MMA_MASK
	.align		4
.L_614:
        /*0048*/ 	.byte	0x03, 0x50
        /*004a*/ 	.short	0x0000


	//----- nvinfo : EIATTR_MAXREG_COUNT
	.align		4
        /*004c*/ 	.byte	0x03, 0x1b
        /*004e*/ 	.short	0x00ff


	//----- nvinfo : EIATTR_MERCURY_ISA_VERSION
	.align		4
        /*0050*/ 	.byte	0x03, 0x5f
        /*0052*/ 	.short	0x0101


	//----- nvinfo : EIATTR_VRC_CTA_INIT_COUNT
	.align		4
        /*0054*/ 	.byte	0x02, 0x4a
	.zero		1
	.zero		1


	//----- nvinfo : EIATTR_EXIT_INSTR_OFFSETS
	.align		4
        /*0058*/ 	.byte	0x04, 0x1c
        /*005a*/ 	.short	(.L_616 - .L_615)


	//   ....[0]....
.L_615:
        /*005c*/ 	.word	0x00000070


	//   ....[1]....
        /*0060*/ 	.word	0x000001a0


	//   ....[2]....
        /*0064*/ 	.word	0x000002c0


	//   ....[3]....
        /*0068*/ 	.word	0x000007f0


	//----- nvinfo : EIATTR_CRS_STACK_SIZE
	.align		4
.L_616:
        /*006c*/ 	.byte	0x04, 0x1e
        /*006e*/ 	.short	(.L_618 - .L_617)
.L_617:
        /*0070*/ 	.word	0x00000000


	//----- nvinfo : EIATTR_CBANK_PARAM_SIZE
	.align		4
.L_618:
        /*0074*/ 	.byte	0x03, 0x19
        /*0076*/ 	.short	0x0018


	//----- nvinfo : EIATTR_PARAM_CBANK
	.align		4
        /*0078*/ 	.byte	0x04, 0x0a
        /*007a*/ 	.short	(.L_620 - .L_619)
	.align		4
.L_619:
        /*007c*/ 	.word	index@(.nv.constant0._Z10initializeiiPcPl)
        /*0080*/ 	.short	0x0380
        /*0082*/ 	.short	0x0018


	//----- nvinfo : EIATTR_SW_WAR
	.align		4
.L_620:
        /*0084*/ 	.byte	0x04, 0x36
        /*0086*/ 	.short	(.L_622 - .L_621)
.L_621:
        /*0088*/ 	.word	0x00000008
.L_622:


//--------------------- .nv.info._Z3invlPlS_      --------------------------
	.section	.nv.info._Z3invlPlS_,"",@"SHT_CUDA_INFO"
	.sectionflags	@""
	.align	4


	//----- nvinfo : EIATTR_CUDA_API_VERSION
	.align		4
        /*0000*/ 	.byte	0x04, 0x37
        /*0002*/ 	.short	(.L_624 - .L_623)
.L_623:
        /*0004*/ 	.word	0x00000082


	//----- nvinfo : EIATTR_KPARAM_INFO
	.align		4
.L_624:
        /*0008*/ 	.byte	0x04, 0x17
        /*000a*/ 	.short	(.L_626 - .L_625)
.L_625:
        /*000c*/ 	.word	0x00000000
        /*0010*/ 	.short	0x0002
        /*0012*/ 	.short	0x0010
        /*0014*/ 	.byte	0x00, 0xf5, 0x21, 0x00


	//----- nvinfo : EIATTR_KPARAM_INFO
	.align		4
.L_626:
        /*0018*/ 	.byte	0x04, 0x17
        /*001a*/ 	.short	(.L_628 - .L_627)
.L_627:
        /*001c*/ 	.word	0x00000000
        /*0020*/ 	.short	0x0001
        /*0022*/ 	.short	0x0008
        /*0024*/ 	.byte	0x00, 0xf5, 0x21, 0x00


	//----- nvinfo : EIATTR_KPARAM_INFO
	.align		4
.L_628:
        /*0028*/ 	.byte	0x04, 0x17
        /*002a*/ 	.short	(.L_630 - .L_629)
.L_629:
        /*002c*/ 	.word	0x00000000
        /*0030*/ 	.short	0x0000
        /*0032*/ 	.short	0x0000
        /*0034*/ 	.byte	0x00, 0xf0, 0x21, 0x00


	//----- nvinfo : EIATTR_SPARSE_MMA_MASK
	.align		4
.L_630:
        /*0038*/ 	.byte	0x03, 0x50
        /*003a*/ 	.short	0x0000


	//----- nvinfo : EIATTR_MAXREG_COUNT
	.align		4
        /*003c*/ 	.byte	0x03, 0x1b
        /*003e*/ 	.short	0x00ff


	//----- nvinfo : EIATTR_MERCURY_ISA_VERSION
	.align		4
        /*0040*/ 	.byte	0x03, 0x5f
        /*0042*/ 	.short	0x0101


	//----- nvinfo : EIATTR_VRC_CTA_INIT_COUNT
	.align		4
        /*0044*/ 	.byte	0x02, 0x4a
	.zero		1
	.zero		1


	//----- nvinfo : EIATTR_EXIT_INSTR_OFFSETS
	.align		4
        /*0048*/ 	.byte	0x04, 0x1c
        /*004a*/ 	.short	(.L_632 - .L_631)


	//   ....[0]....
.L_631:
        /*004c*/ 	.word	0x00000090


	//   ....[1]....
        /*0050*/ 	.word	0x00000590


	//   ....[2]....
        /*0054*/ 	.word	0x00000850


	//----- nvinfo : EIATTR_CRS_STACK_SIZE
	.align		4
.L_632:
        /*0058*/ 	.byte	0x04, 0x1e
        /*005a*/ 	.short	(.L_634 - .L_633)
.L_633:
        /*005c*/ 	.word	0x00000000


	//----- nvinfo : EIATTR_CBANK_PARAM_SIZE
	.align		4
.L_634:
        /*0060*/ 	.byte	0x03, 0x19
        /*0062*/ 	.short	0x0018


	//----- nvinfo : EIATTR_PARAM_CBANK
	.align		4
        /*0064*/ 	.byte	0x04, 0x0a
        /*0066*/ 	.short	(.L_636 - .L_635)
	.align		4
.L_635:
        /*0068*/ 	.word	index@(.nv.constant0._Z3invlPlS_)
        /*006c*/ 	.short	0x0380
        /*006e*/ 	.short	0x0018


	//----- nvinfo : EIATTR_SW_WAR
	.align		4
.L_636:
        /*0070*/ 	.byte	0x04, 0x36
        /*0072*/ 	.short	(.L_638 - .L_637)
.L_637:
        /*0074*/ 	.word	0x00000008
.L_638:


//--------------------- .nv.callgraph             --------------------------
	.section	.nv.callgraph,"",@"SHT_CUDA_CALLGRAPH"
	.align	4
	.sectionentsize	8
	.align		4
        /*0000*/ 	.word	0x00000000
	.align		4
        /*0004*/ 	.word	0xffffffff
	.align		4
        /*0008*/ 	.word	0x00000000
	.align		4
        /*000c*/ 	.word	0xfffffffe
	.align		4
        /*0010*/ 	.word	0x00000000
	.align		4
        /*0014*/ 	.word	0xfffffffd
	.align		4
        /*0018*/ 	.word	0x00000000
	.align		4
        /*001c*/ 	.word	0xfffffffc


//--------------------- .nv.constant4             --------------------------
	.section	.nv.constant4,"a",@progbits
	.align	8
	.align		8
.nv.constant4:
        /*0000*/ 	.dword	_ZN34_INTERNAL_9afc0a6c_4_k_cu_62284fda4cuda3std3__45__cpo5beginE
	.align		8
        /*0008*/ 	.dword	_ZN34_INTERNAL_9afc0a6c_4_k_cu_62284fda4cuda3std3__45__cpo3endE
	.align		8
        /*0010*/ 	.dword	_ZN34_INTERNAL_9afc0a6c_4_k_cu_62284fda4cuda3std3__45__cpo6cbeginE
	.align		8
        /*0018*/ 	.dword	_ZN34_INTERNAL_9afc0a6c_4_k_cu_62284fda4cuda3std3__45__cpo4cendE
	.align		8
        /*0020*/ 	.dword	_ZN34_INTERNAL_9afc0a6c_4_k_cu_62284fda4cuda3std3__45__cpo6rbeginE
	.align		8
        /*0028*/ 	.dword	_ZN34_INTERNAL_9afc0a6c_4_k_cu_62284fda4cuda3std3__45__cpo4rendE
	.align		8
        /*0030*/ 	.dword	_ZN34_INTERNAL_9afc0a6c_4_k_cu_62284fda4cuda3std3__45__cpo7crbeginE
	.align		8
        /*0038*/ 	.dword	_ZN34_INTERNAL_9afc0a6c_4_k_cu_62284fda4cuda3std3__45__cpo5crendE
	.align		8
        /*0040*/ 	.dword	_ZN34_INTERNAL_9afc0a6c_4_k_cu_62284fda4cuda3std3__436_GLOBAL__N__9afc0a6c_4_k_cu_62284fda6ignoreE
	.align		8
        /*0048*/ 	.dword	_ZN34_INTERNAL_9afc0a6c_4_k_cu_62284fda4cuda3std3__419piecewise_constructE
	.align		8
        /*0050*/ 	.dword	_ZN34_INTERNAL_9afc0a6c_4_k_cu_62284fda4cuda3std3__48in_placeE
	.align		8
        /*0058*/ 	.dword	_ZN34_INTERNAL_9afc0a6c_4_k_cu_62284fda4cuda3std3__420unreachable_sentinelE
	.align		8
        /*0060*/ 	.dword	_ZN34_INTERNAL_9afc0a6c_4_k_cu_62284fda4cuda3std3__47nulloptE
	.align		8
        /*0068*/ 	.dword	_ZN34_INTERNAL_9afc0a6c_4_k_cu_62284fda4cuda3std3__48unexpectE
	.align		8
        /*0070*/ 	.dword	_ZN34_INTERNAL_9afc0a6c_4_k_cu_62284fda4cuda3std6ranges3__45__cpo4swapE
	.align		8
        /*0078*/ 	.dword	_ZN34_INTERNAL_9afc0a6c_4_k_cu_62284fda4cuda3std6ranges3__45__cpo9iter_moveE
	.align		8
        /*0080*/ 	.dword	_ZN34_INTERNAL_9afc0a6c_4_k_cu_62284fda4cuda3std6ranges3__45__cpo5beginE
	.align		8
        /*0088*/ 	.dword	_ZN34_INTERNAL_9afc0a6c_4_k_cu_62284fda4cuda3std6ranges3__45__cpo3endE
	.align		8
        /*0090*/ 	.dword	_ZN34_INTERNAL_9afc0a6c_4_k_cu_62284fda4cuda3std6ranges3__45__cpo6cbeginE
	.align		8
        /*0098*/ 	.dword	_ZN34_INTERNAL_9afc0a6c_4_k_cu_62284fda4cuda3std6ranges3__45__cpo4cendE
	.align		8
        /*00a0*/ 	.dword	_ZN34_INTERNAL_9afc0a6c_4_k_cu_62284fda4cuda3std6ranges3__45__cpo7advanceE
	.align		8
        /*00a8*/ 	.dword	_ZN34_INTERNAL_9afc0a6c_4_k_cu_62284fda4cuda3std6ranges3__45__cpo9iter_swapE
	.align		8
        /*00b0*/ 	.dword	_ZN34_INTERNAL_9afc0a6c_4_k_cu_62284fda4cuda3std6ranges3__45__cpo4nextE
	.align		8
        /*00b8*/ 	.dword	_ZN34_INTERNAL_9afc0a6c_4_k_cu_62284fda4cuda3std6ranges3__45__cpo4prevE
	.align		8
        /*00c0*/ 	.dword	_ZN34_INTERNAL_9afc0a6c_4_k_cu_62284fda4cuda3std6ranges3__45__cpo4dataE
	.align		8
        /*00c8*/ 	.dword	_ZN34_INTERNAL_9afc0a6c_4_k_cu_62284fda4cuda3std6ranges3__45__cpo5cdataE
	.align		8
        /*00d0*/ 	.dword	_ZN34_INTERNAL_9afc0a6c_4_k_cu_62284fda4cuda3std6ranges3__45__cpo4sizeE
	.align		8
        /*00d8*/ 	.dword	_ZN34_INTERNAL_9afc0a6c_4_k_cu_62284fda4cuda3std6ranges3__45__cpo5ssizeE
	.align		8
        /*00e0*/ 	.dword	_ZN34_INTERNAL_9afc0a6c_4_k_cu_62284fda4cuda3std6ranges3__45__cpo8distanceE
	.align		8
        /*00e8*/ 	.dword	_ZN34_INTERNAL_9afc0a6c_4_k_cu_62284fda6thrust24THRUST_300001_SM_1000_NS8cuda_cub3parE
	.align		8
        /*00f0*/ 	.dword	_ZN34_INTERNAL_9afc0a6c_4_k_cu_62284fda6thrust24THRUST_300001_SM_1000_NS8cuda_cub10par_nosyncE
	.align		8
        /*00f8*/ 	.dword	_ZN34_INTERNAL_9afc0a6c_4_k_cu_62284fda6thrust24THRUST_300001_SM_1000_NS6system6detail10sequential3seqE
	.align		8
        /*0100*/ 	.dword	_ZN34_INTERNAL_9afc0a6c_4_k_cu_62284fda6thrust24THRUST_300001_SM_1000_NS6system3cpp3parE
	.align		8
        /*0108*/ 	.dword	_ZN34_INTERNAL_9afc0a6c_4_k_cu_62284fda6thrust24THRUST_300001_SM_1000_NS12placeholders2_1E
	.align		8
        /*0110*/ 	.dword	_ZN34_INTERNAL_9afc0a6c_4_k_cu_62284fda6thrust24THRUST_300001_SM_1000_NS12placeholders2_2E
	.align		8
        /*0118*/ 	.dword	_ZN34_INTERNAL_9afc0a6c_4_k_cu_62284fda6thrust24THRUST_300001_SM_1000_NS12placeholders2_3E
	.align		8
        /*0120*/ 	.dword	_ZN34_INTERNAL_9afc0a6c_4_k_cu_62284fda6thrust24THRUST_300001_SM_1000_NS12placeholders2_4E
	.align		8
        /*0128*/ 	.dword	_ZN34_INTERNAL_9afc0a6c_4_k_cu_62284fda6thrust24THRUST_300001_SM_1000_NS12placeholders2_5E
	.align		8
        /*0130*/ 	.dword	_ZN34_INTERNAL_9afc0a6c_4_k_cu_62284fda6thrust24THRUST_300001_SM_1000_NS12placeholders2_6E
	.align		8
        /*0138*/ 	.dword	_ZN34_INTERNAL_9afc0a6c_4_k_cu_62284fda6thrust24THRUST_300001_SM_1000_NS12placeholders2_7E
	.align		8
        /*0140*/ 	.dword	_ZN34_INTERNAL_9afc0a6c_4_k_cu_62284fda6thrust24THRUST_300001_SM_1000_NS12placeholders2_8E
	.align		8
        /*0148*/ 	.dword	_ZN34_INTERNAL_9afc0a6c_4_k_cu_62284fda6thrust24THRUST_300001_SM_1000_NS12placeholders2_9E
	.align		8
        /*0150*/ 	.dword	_ZN34_INTERNAL_9afc0a6c_4_k_cu_62284fda6thrust24THRUST_300001_SM_1000_NS12placeholders3_10E
	.align		8
        /*0158*/ 	.dword	_ZN34_INTERNAL_9afc0a6c_4_k_cu_62284fda6thrust24THRUST_300001_SM_1000_NS3seqE
	.align		8
        /*0160*/ 	.dword	_ZN34_INTERNAL_9afc0a6c_4_k_cu_62284fda6thrust24THRUST_300001_SM_1000_NS6deviceE


//--------------------- .text._ZN3cub18CUB_300001_SM_10006detail10radix_sort29DeviceRadixSortOnesweepKernelINS1_5radix10policy_hubIllyE10Policy1000ELNS0_9SortOrderE0EllyiiNS1_21identity_decomposer_tEEEvPT5_SB_PT3_PKSC_PT1_PKSG_PT2_PKSK_T4_iiT6_ --------------------------
	.section	.text._ZN3cub18CUB_300001_SM_10006detail10radix_sort29DeviceRadixSortOnesweepKernelINS1_5radix10policy_hubIllyE10Policy1000ELNS0_9SortOrderE0EllyiiNS1_21identity_decomposer_tEEEvPT5_SB_PT3_PKSC_PT1_PKSG_PT2_PKSK_T4_iiT6_,"ax",@progbits
	.align	128
        .global         _ZN3cub18CUB_300001_SM_10006detail10radix_sort29DeviceRadixSortOnesweepKernelINS1_5radix10policy_hubIllyE10Policy1000ELNS0_9SortOrderE0EllyiiNS1_21identity_decomposer_tEEEvPT5_SB_PT3_PKSC_PT1_PKSG_PT2_PKSK_T4_iiT6_
        .type           _ZN3cub18CUB_300001_SM_10006detail10radix_sort29DeviceRadixSortOnesweepKernelINS1_5radix10policy_hubIllyE10Policy1000ELNS0_9SortOrderE0EllyiiNS1_21identity_decomposer_tEEEvPT5_SB_PT3_PKSC_PT1_PKSG_PT2_PKSK_T4_iiT6_,@function
        .size           _ZN3cub18CUB_300001_SM_10006detail10radix_sort29DeviceRadixSortOnesweepKernelINS1_5radix10policy_hubIllyE10Policy1000ELNS0_9SortOrderE0EllyiiNS1_21identity_decomposer_tEEEvPT5_SB_PT3_PKSC_PT1_PKSG_PT2_PKSK_T4_iiT6_,(.L_x_760 - _ZN3cub18CUB_300001_SM_10006detail10radix_sort29DeviceRadixSortOnesweepKernelINS1_5radix10policy_hubIllyE10Policy1000ELNS0_9SortOrderE0EllyiiNS1_21identity_decomposer_tEEEvPT5_SB_PT3_PKSC_PT1_PKSG_PT2_PKSK_T4_iiT6_)
        .other          _ZN3cub18CUB_300001_SM_10006detail10radix_sort29DeviceRadixSortOnesweepKernelINS1_5radix10policy_hubIllyE10Policy1000ELNS0_9SortOrderE0EllyiiNS1_21identity_decomposer_tEEEvPT5_SB_PT3_PKSC_PT1_PKSG_PT2_PKSK_T4_iiT6_,@"STO_CUDA_ENTRY STV_DEFAULT"
_ZN3cub18CUB_300001_SM_10006detail10radix_sort29DeviceRadixSortOnesweepKernelINS1_5radix10policy_hubIllyE10Policy1000ELNS0_9SortOrderE0EllyiiNS1_21identity_decomposer_tEEEvPT5_SB_PT3_PKSC_PT1_PKSG_PT2_PKSK_T4_iiT6_:
.text._ZN3cub18CUB_300001_SM_10006detail10radix_sort29DeviceRadixSortOnesweepKernelINS1_5radix10policy_hubIllyE10Policy1000ELNS0_9SortOrderE0EllyiiNS1_21identity_decomposer_tEEEvPT5_SB_PT3_PKSC_PT1_PKSG_PT2_PKSK_T4_iiT6_:
[----:B------:R-:W0:Y:S01]  /*0000*/  LDC R1, c[0x0][0x37c] ;  /* 0x0000df00ff017b82 */ /* 0x000e220000000800 */
[----:B------:R-:W1:Y:S01]  /*0010*/  S2R R61, SR_TID.X ;  /* 0x00000000003d7919 */ /* 0x000e620000002100 */
[----:B------:R-:W2:Y:S01]  /*0020*/  LDCU.64 UR8, c[0x0][0x358] ;  /* 0x00006b00ff0877ac */ /* 0x000ea20008000a00 */
[----:B------:R-:W-:Y:S01]  /*0030*/  BSSY.RECONVERGENT B0, `(.L_x_0) ;  /* 0x000000b000007945 */ /* 0x000fe20003800200 */
[----:B0-----:R-:W-:Y:S01]  /*0040*/  VIADD R1, R1, 0xffffffe8 ;  /* 0xffffffe801017836 */ /* 0x001fe20000000000 */
[----:B-1----:R-:W-:-:S13]  /*0050*/  ISETP.NE.AND P0, PT, R61, RZ, PT ;  /* 0x000000ff3d00720c */ /* 0x002fda0003f05270 */
[----:B--2---:R-:W-:Y:S05]  /*0060*/  @P0 BRA `(.L_x_1) ;  /* 0x00000000001c0947 */ /* 0x004fea0003800000 */
[----:B------:R-:W0:Y:S01]  /*0070*/  LDC.64 R2, c[0x0][0x388] ;  /* 0x0000e200ff027b82 */ /* 0x000e220000000a00 */
[----:B------:R-:W-:-:S05]  /*0080*/  IMAD.MOV.U32 R5, RZ, RZ, 0x1 ;  /* 0x00000001ff057424 */ /* 0x000fca00078e00ff */
[----:B0-----:R-:W2:Y:S02]  /*0090*/  ATOMG.E.ADD.STRONG.GPU PT, R2, desc[UR8][R2.64], R5 ;  /* 0x80000005020279a8 */ /* 0x001ea400081ef108 */
[----:B------:R-:W0:Y:S01]  /*00a0*/  S2UR UR5, SR_CgaCtaId ;  /* 0x00000000000579c3 */ /* 0x000e220000008800 */
[----:B------:R-:W-:Y:S02]  /*00b0*/  UMOV UR4, 0x400 ;  /* 0x0000040000047882 */ /* 0x000fe40000000000 */
[----:B0-----:R-:W-:-:S09]  /*00c0*/  ULEA UR4, UR5, UR4, 0x18 ;  /* 0x0000000405047291 */ /* 0x001fd2000f8ec0ff */
[----:B--2---:R0:W-:Y:S03]  /*00d0*/  STS [UR4+0x9000], R2 ;  /* 0x00900002ff007988 */ /* 0x0041e60008000804 */
.L_x_1:
[----:B------:R-:W-:Y:S05]  /*00e0*/  BSYNC.RECONVERGENT B0 ;  /* 0x0000000000007941 */ /* 0x000fea0003800200 */
.L_x_0:
[----:B------:R-:W1:Y:S08]  /*00f0*/  S2UR UR5, SR_CgaCtaId ;  /* 0x00000000000579c3 */ /* 0x000e700000008800 */
[----:B------:R-:W-:Y:S01]  /*0100*/  BAR.SYNC.DEFER_BLOCKING 0x0 ;  /* 0x0000000000007b1d */ /* 0x000fe20000010000 */
[----:B------:R-:W-:-:S05]  /*0110*/  SHF.R.U32.HI R4, RZ, 0x5, R61 ;  /* 0x00000005ff047819 */ /* 0x000fca000001163d */
[----:B------:R-:W-:Y:S01]  /*0120*/  UMOV UR4, 0x400 ;  /* 0x0000040000047882 */ /* 0x000fe20000000000 */
[----:B------:R-:W2:Y:S01]  /*0130*/  S2R R18, SR_LANEID ;  /* 0x0000000000127919 */ /* 0x000ea20000000000 */
[----:B-1----:R-:W-:Y:S02]  /*0140*/  ULEA UR6, UR5, UR4, 0x18 ;  /* 0x0000000405067291 */ /* 0x002fe4000f8ec0ff */
[----:B------:R-:W1:Y:S07]  /*0150*/  LDCU UR4, c[0x0][0x3c0] ;  /* 0x00007800ff0477ac */ /* 0x000e6e0008000800 */
[----:B------:R-:W3:Y:S02]  /*0160*/  LDS R0, [UR6+0x9000] ;  /* 0x00900006ff007984 */ /* 0x000ee40008000800 */
[----:B---3--:R-:W-:-:S13]  /*0170*/  R2UR UR7, R0 ;  /* 0x00000000000772ca */ /* 0x008fda00000e0000 */
[----:B------:R-:W-:-:S04]  /*0180*/  UIMAD UR10, UR7, 0x1200, URZ ;  /* 0x00001200070a78a4 */ /* 0x000fc8000f8e02ff */
[----:B------:R-:W-:Y:S02]  /*0190*/  UIADD3 UR11, UPT, UPT, UR10, 0x1200, URZ ;  /* 0x000012000a0b7890 */ /* 0x000fe4000fffe0ff */
[----:B------:R-:W-:Y:S02]  /*01a0*/  USHF.R.S32.HI UR5, URZ, 0x1f, UR10 ;  /* 0x0000001fff057899 */ /* 0x000fe4000801140a */
[----:B-1----:R-:W-:-:S09]  /*01b0*/  UISETP.GT.AND UP0, UPT, UR11, UR4, UPT ;  /* 0x000000040b00728c */ /* 0x002fd2000bf04270 */
[----:B--2---:R-:W-:Y:S05]  /*01c0*/  BRA.U UP0, `(.L_x_2) ;  /* 0x0000000100547547 */ /* 0x004fea000b800000 */
[----:B------:R-:W0:Y:S01]  /*01d0*/  LDCU.64 UR12, c[0x0][0x3a8] ;  /* 0x00007500ff0c77ac */ /* 0x000e220008000a00 */
[C---:B------:R-:W-:Y:S02]  /*01e0*/  LOP3.LUT R70, R61.reuse, 0x1f, RZ, 0xc0, !PT ;  /* 0x0000001f3d467812 */ /* 0x040fe400078ec0ff */
[----:B------:R-:W-:-:S05]  /*01f0*/  LOP3.LUT R3, R61, 0x3e0, RZ, 0xc0, !PT ;  /* 0x000003e03d037812 */ /* 0x000fca00078ec0ff */
[----:B------:R-:W-:-:S05]  /*0200*/  IMAD R70, R3, 0xc, R70 ;  /* 0x0000000c03467824 */ /* 0x000fca00078e0246 */
[----:B------:R-:W-:-:S05]  /*0210*/  IADD3 R0, P0, PT, R70, UR10, RZ ;  /* 0x0000000a46007c10 */ /* 0x000fca000ff1e0ff */
[----:B------:R-:W-:Y:S01]  /*0220*/  IMAD.X R7, RZ, RZ, UR5, P0 ;  /* 0x00000005ff077e24 */ /* 0x000fe200080e06ff */
[----:B0-----:R-:W-:-:S04]  /*0230*/  LEA R2, P0, R0, UR12, 0x3 ;  /* 0x0000000c00027c11 */ /* 0x001fc8000f8018ff */
[----:B------:R-:W-:-:S05]  /*0240*/  LEA.HI.X R3, R0, UR13, R7, 0x3, P0 ;  /* 0x0000000d00037c11 */ /* 0x000fca00080f1c07 */
[----:B------:R0:W5:Y:S04]  /*0250*/  LDG.E.64 R58, desc[UR8][R2.64] ;  /* 0x00000008023a7981 */ /* 0x000168000c1e1b00 */
        /* <DEDUP_REMOVED lines=10> */
[----:B------:R0:W5:Y:S01]  /*0300*/  LDG.E.64 R36, desc[UR8][R2.64+0xb00] ;  /* 0x000b000802247981 */ /* 0x000162000c1e1b00 */
[----:B------:R-:W-:Y:S05]  /*0310*/  BRA `(.L_x_3) ;  /* 0x0000000400107947 */ /* 0x000fea0003800000 */
.L_x_2:
[C---:B------:R-:W-:Y:S01]  /*0320*/  LOP3.LUT R70, R61.reuse, 0x1f, RZ, 0xc0, !PT ;  /* 0x0000001f3d467812 */ /* 0x040fe200078ec0ff */
[----:B------:R-:W1:Y:S01]  /*0330*/  LDCU.64 UR12, c[0x0][0x3a8] ;  /* 0x00007500ff0c77ac */ /* 0x000e620008000a00 */
[----:B------:R-:W-:Y:S01]  /*0340*/  LOP3.LUT R3, R61, 0x3e0, RZ, 0xc0, !PT ;  /* 0x000003e03d037812 */ /* 0x000fe200078ec0ff */
[----:B------:R-:W-:Y:S01]  /*0350*/  IMAD.MOV.U32 R58, RZ, RZ, -0x1 ;  /* 0xffffffffff3a7424 */ /* 0x000fe200078e00ff */
[----:B------:R-:W-:Y:S01]  /*0360*/  UIADD3 UR4, UPT, UPT, -UR10, UR4, URZ ;  /* 0x000000040a047290 */ /* 0x000fe2000fffe1ff */
[----:B------:R-:W-:Y:S02]  /*0370*/  IMAD.MOV.U32 R59, RZ, RZ, 0x7fffffff ;  /* 0x7fffffffff3b7424 */ /* 0x000fe400078e00ff */
[----:B------:R-:W-:Y:S02]  /*0380*/  IMAD R70, R3, 0xc, R70 ;  /* 0x0000000c03467824 */ /* 0x000fe400078e0246 */
[----:B------:R-:W-:Y:S02]  /*0390*/  IMAD.MOV.U32 R56, RZ, RZ, -0x1 ;  /* 0xffffffffff387424 */ /* 0x000fe400078e00ff */
[C---:B------:R-:W-:Y:S01]  /*03a0*/  VIADD R0, R70.reuse, 0x20 ;  /* 0x0000002046007836 */ /* 0x040fe20000000000 */
[C---:B------:R-:W-:Y:S01]  /*03b0*/  ISETP.GE.AND P3, PT, R70.reuse, UR4, PT ;  /* 0x0000000446007c0c */ /* 0x040fe2000bf66270 */
[----:B------:R-:W-:-:S02]  /*03c0*/  VIADD R3, R70, 0x60 ;  /* 0x0000006046037836 */ /* 0x000fc40000000000 */
[----:B0-----:R-:W-:Y:S01]  /*03d0*/  VIADD R2, R70, 0x40 ;  /* 0x0000004046027836 */ /* 0x001fe20000000000 */
[----:B------:R-:W-:Y:S01]  /*03e0*/  ISETP.GE.AND P2, PT, R0, UR4, PT ;  /* 0x0000000400007c0c */ /* 0x000fe2000bf46270 */
[C---:B------:R-:W-:Y:S01]  /*03f0*/  VIADD R5, R70.reuse, 0xa0 ;  /* 0x000000a046057836 */ /* 0x040fe20000000000 */
[C---:B------:R-:W-:Y:S01]  /*0400*/  IADD3 R0, P0, PT, R70.reuse, UR10, RZ ;  /* 0x0000000a46007c10 */ /* 0x040fe2000ff1e0ff */
[C---:B------:R-:W-:Y:S01]  /*0410*/  VIADD R6, R70.reuse, 0xc0 ;  /* 0x000000c046067836 */ /* 0x040fe20000000000 */
[----:B------:R-:W-:Y:S01]  /*0420*/  ISETP.GE.AND P5, PT, R3, UR4, PT ;  /* 0x0000000403007c0c */ /* 0x000fe2000bfa6270 */
[----:B------:R-:W-:Y:S01]  /*0430*/  VIADD R3, R70, 0x80 ;  /* 0x0000008046037836 */ /* 0x000fe20000000000 */
[----:B------:R-:W-:Y:S01]  /*0440*/  ISETP.GE.AND P6, PT, R2, UR4, PT ;  /* 0x0000000402007c0c */ /* 0x000fe2000bfc6270 */
[----:B------:R-:W-:Y:S01]  /*0450*/  IMAD.X R7, RZ, RZ, UR5, P0 ;  /* 0x00000005ff077e24 */ /* 0x000fe200080e06ff */
[----:B-1----:R-:W-:Y:S01]  /*0460*/  LEA R2, P4, R0, UR12, 0x3 ;  /* 0x0000000c00027c11 */ /* 0x002fe2000f8818ff */
[----:B------:R-:W-:Y:S01]  /*0470*/  IMAD.MOV.U32 R57, RZ, RZ, 0x7fffffff ;  /* 0x7fffffffff397424 */ /* 0x000fe200078e00ff */
[----:B------:R-:W-:-:S02]  /*0480*/  ISETP.GE.AND P1, PT, R3, UR4, PT ;  /* 0x0000000403007c0c */ /* 0x000fc4000bf26270 */
[----:B------:R-:W-:Y:S01]  /*0490*/  ISETP.GE.AND P0, PT, R5, UR4, PT ;  /* 0x0000000405007c0c */ /* 0x000fe2000bf06270 */
[----:B------:R-:W-:Y:S01]  /*04a0*/  VIADD R5, R70, 0xe0 ;  /* 0x000000e046057836 */ /* 0x000fe20000000000 */
[----:B------:R-:W-:Y:S01]  /*04b0*/  LEA.HI.X R3, R0, UR13, R7, 0x3, P4 ;  /* 0x0000000d00037c11 */ /* 0x000fe2000a0f1c07 */
[----:B------:R-:W-:Y:S01]  /*04c0*/  IMAD.MOV.U32 R54, RZ, RZ, -0x1 ;  /* 0xffffffffff367424 */ /* 0x000fe200078e00ff */
[----:B------:R-:W-:Y:S01]  /*04d0*/  ISETP.GE.AND P4, PT, R6, UR4, PT ;  /* 0x0000000406007c0c */ /* 0x000fe2000bf86270 */
[----:B------:R-:W-:Y:S02]  /*04e0*/  IMAD.MOV.U32 R55, RZ, RZ, 0x7fffffff ;  /* 0x7fffffffff377424 */ /* 0x000fe400078e00ff */
[----:B------:R1:W5:Y:S01]  /*04f0*/  @!P3 LDG.E.64 R58, desc[UR8][R2.64] ;  /* 0x00000008023ab981 */ /* 0x000362000c1e1b00 */
[----:B------:R-:W-:Y:S01]  /*0500*/  ISETP.GE.AND P3, PT, R5, UR4, PT ;  /* 0x0000000405007c0c */ /* 0x000fe2000bf66270 */
[C---:B------:R-:W-:Y:S02]  /*0510*/  VIADD R6, R70.reuse, 0x100 ;  /* 0x0000010046067836 */ /* 0x040fe40000000000 */
[----:B------:R-:W-:Y:S01]  /*0520*/  VIADD R5, R70, 0x120 ;  /* 0x0000012046057836 */ /* 0x000fe20000000000 */
[----:B------:R1:W5:Y:S01]  /*0530*/  @!P2 LDG.E.64 R56, desc[UR8][R2.64+0x100] ;  /* 0x000100080238a981 */ /* 0x000362000c1e1b00 */
[----:B------:R-:W-:Y:S01]  /*0540*/  IMAD.MOV.U32 R52, RZ, RZ, -0x1 ;  /* 0xffffffffff347424 */ /* 0x000fe200078e00ff */
[----:B------:R-:W-:Y:S01]  /*0550*/  ISETP.GE.AND P2, PT, R6, UR4, PT ;  /* 0x0000000406007c0c */ /* 0x000fe2000bf46270 */
[----:B------:R-:W-:Y:S01]  /*0560*/  IMAD.MOV.U32 R53, RZ, RZ, 0x7fffffff ;  /* 0x7fffffffff357424 */ /* 0x000fe200078e00ff */
[----:B------:R1:W5:Y:S01]  /*0570*/  @!P6 LDG.E.64 R54, desc[UR8][R2.64+0x200] ;  /* 0x000200080236e981 */ /* 0x000362000c1e1b00 */
[----:B------:R-:W-:Y:S01]  /*0580*/  IMAD.MOV.U32 R50, RZ, RZ, -0x1 ;  /* 0xffffffffff327424 */ /* 0x000fe200078e00ff */
[----:B------:R-:W-:Y:S01]  /*0590*/  ISETP.GE.AND P6, PT, R5, UR4, PT ;  /* 0x0000000405007c0c */ /* 0x000fe2000bfc6270 */
[----:B------:R-:W-:-:S02]  /*05a0*/  IMAD.MOV.U32 R51, RZ, RZ, 0x7fffffff ;  /* 0x7fffffffff337424 */ /* 0x000fc400078e00ff */
[C---:B------:R-:W-:Y:S01]  /*05b0*/  VIADD R6, R70.reuse, 0x140 ;  /* 0x0000014046067836 */ /* 0x040fe20000000000 */
[----:B------:R1:W5:Y:S01]  /*05c0*/  @!P5 LDG.E.64 R52, desc[UR8][R2.64+0x300] ;  /* 0x000300080234d981 */ /* 0x000362000c1e1b00 */
[----:B------:R-:W-:-:S03]  /*05d0*/  VIADD R5, R70, 0x160 ;  /* 0x0000016046057836 */ /* 0x000fc60000000000 */
[----:B------:R1:W5:Y:S01]  /*05e0*/  @!P1 LDG.E.64 R50, desc[UR8][R2.64+0x400] ;  /* 0x0004000802329981 */ /* 0x000362000c1e1b00 */
[----:B------:R-:W-:Y:S02]  /*05f0*/  ISETP.GE.AND P5, PT, R6, UR4, PT ;  /* 0x0000000406007c0c */ /* 0x000fe4000bfa6270 */
[----:B------:R-:W-:Y:S01]  /*0600*/  ISETP.GE.AND P1, PT, R5, UR4, PT ;  /* 0x0000000405007c0c */ /* 0x000fe2000bf26270 */
[----:B------:R-:W-:Y:S02]  /*0610*/  IMAD.MOV.U32 R48, RZ, RZ, -0x1 ;  /* 0xffffffffff307424 */ /* 0x000fe400078e00ff */
[----:B------:R-:W-:Y:S02]  /*0620*/  IMAD.MOV.U32 R49, RZ, RZ, 0x7fffffff ;  /* 0x7fffffffff317424 */ /* 0x000fe400078e00ff */
[----:B------:R-:W-:Y:S02]  /*0630*/  IMAD.MOV.U32 R46, RZ, RZ, -0x1 ;  /* 0xffffffffff2e7424 */ /* 0x000fe400078e00ff */
[----:B------:R-:W-:-:S02]  /*0640*/  IMAD.MOV.U32 R47, RZ, RZ, 0x7fffffff ;  /* 0x7fffffffff2f7424 */ /* 0x000fc400078e00ff */
[----:B------:R-:W-:Y:S01]  /*0650*/  IMAD.MOV.U32 R44, RZ, RZ, -0x1 ;  /* 0xffffffffff2c7424 */ /* 0x000fe200078e00ff */
[----:B------:R1:W5:Y:S01]  /*0660*/  @!P0 LDG.E.64 R48, desc[UR8][R2.64+0x500] ;  /* 0x0005000802308981 */ /* 0x000362000c1e1b00 */
[----:B------:R-:W-:Y:S02]  /*0670*/  IMAD.MOV.U32 R45, RZ, RZ, 0x7fffffff ;  /* 0x7fffffffff2d7424 */ /* 0x000fe400078e00ff */
[----:B------:R-:W-:Y:S01]  /*0680*/  IMAD.MOV.U32 R42, RZ, RZ, -0x1 ;  /* 0xffffffffff2a7424 */ /* 0x000fe200078e00ff */
[----:B------:R1:W5:Y:S01]  /*0690*/  @!P4 LDG.E.64 R46, desc[UR8][R2.64+0x600] ;  /* 0x00060008022ec981 */ /* 0x000362000c1e1b00 */
[----:B------:R-:W-:Y:S02]  /*06a0*/  IMAD.MOV.U32 R43, RZ, RZ, 0x7fffffff ;  /* 0x7fffffffff2b7424 */ /* 0x000fe400078e00ff */
[----:B------:R-:W-:Y:S01]  /*06b0*/  IMAD.MOV.U32 R40, RZ, RZ, -0x1 ;  /* 0xffffffffff287424 */ /* 0x000fe200078e00ff */
[----:B------:R1:W5:Y:S01]  /*06c0*/  @!P3 LDG.E.64 R44, desc[UR8][R2.64+0x700] ;  /* 0x00070008022cb981 */ /* 0x000362000c1e1b00 */
[----:B------:R-:W-:-:S02]  /*06d0*/  IMAD.MOV.U32 R41, RZ, RZ, 0x7fffffff ;  /* 0x7fffffffff297424 */ /* 0x000fc400078e00ff */
[----:B------:R-:W-:Y:S01]  /*06e0*/  IMAD.MOV.U32 R38, RZ, RZ, -0x1 ;  /* 0xffffffffff267424 */ /* 0x000fe200078e00ff */
[----:B------:R1:W5:Y:S01]  /*06f0*/  @!P2 LDG.E.64 R42, desc[UR8][R2.64+0x800] ;  /* 0x00080008022aa981 */ /* 0x000362000c1e1b00 */
[----:B------:R-:W-:Y:S02]  /*0700*/  IMAD.MOV.U32 R39, RZ, RZ, 0x7fffffff ;  /* 0x7fffffffff277424 */ /* 0x000fe400078e00ff */
[----:B------:R-:W-:Y:S01]  /*0710*/  IMAD.MOV.U32 R36, RZ, RZ, -0x1 ;  /* 0xffffffffff247424 */ /* 0x000fe200078e00ff */
[----:B------:R1:W5:Y:S01]  /*0720*/  @!P6 LDG.E.64 R40, desc[UR8][R2.64+0x900] ;  /* 0x000900080228e981 */ /* 0x000362000c1e1b00 */
[----:B------:R-:W-:-:S03]  /*0730*/  IMAD.MOV.U32 R37, RZ, RZ, 0x7fffffff ;  /* 0x7fffffffff257424 */ /* 0x000fc600078e00ff */
[----:B------:R1:W5:Y:S04]  /*0740*/  @!P5 LDG.E.64 R38, desc[UR8][R2.64+0xa00] ;  /* 0x000a00080226d981 */ /* 0x000368000c1e1b00 */
[----:B------:R1:W5:Y:S02]  /*0750*/  @!P1 LDG.E.64 R36, desc[UR8][R2.64+0xb00] ;  /* 0x000b000802249981 */ /* 0x000364000c1e1b00 */
.L_x_3:
[----:B01----:R-:W-:Y:S01]  /*0760*/  VIMNMX R3, PT, PT, R18, 0xe0, !PT ;  /* 0x000000e012037848 */ /* 0x003fe20007fe0100 */
[----:B------:R-:W0:Y:S01]  /*0770*/  LDCU UR4, c[0x0][0x3c8] ;  /* 0x00007900ff0477ac */ /* 0x000e220008000800 */
[----:B------:R-:W-:Y:S01]  /*0780*/  BSSY.RECONVERGENT B0, `(.L_x_4) ;  /* 0x0000029000007945 */ /* 0x000fe20003800200 */
[----:B-----5:R-:W-:Y:S01]  /*0790*/  LOP3.LUT R35, R47, 0x80000000, RZ, 0x3c, !PT ;  /* 0x800000002f237812 */ /* 0x020fe200078e3cff */
[--C-:B------:R-:W-:Y:S01]  /*07a0*/  IMAD.MOV.U32 R5, RZ, RZ, R18.reuse ;  /* 0x000000ffff057224 */ /* 0x100fe200078e0012 */
[----:B------:R-:W-:Y:S01]  /*07b0*/  IADD3 R3, PT, PT, R3, 0x1f, -R18 ;  /* 0x0000001f03037810 */ /* 0x000fe20007ffe812 */
[----:B------:R-:W-:Y:S01]  /*07c0*/  UMOV UR5, 0xffffffff ;  /* 0xffffffff00057882 */ /* 0x000fe20000000000 */
[----:B------:R-:W-:Y:S02]  /*07d0*/  LOP3.LUT R33, R45, 0x80000000, RZ, 0x3c, !PT ;  /* 0x800000002d217812 */ /* 0x000fe400078e3cff */
[C---:B------:R-:W-:Y:S02]  /*07e0*/  ISETP.GE.U32.AND P0, PT, R3.reuse, 0x1e0, PT ;  /* 0x000001e00300780c */ /* 0x040fe40003f06070 */
[----:B------:R-:W-:Y:S01]  /*07f0*/  LEA.HI R2, R3, 0x1, RZ, 0x1b ;  /* 0x0000000103027811 */ /* 0x000fe200078fd8ff */
[----:B------:R-:W-:Y:S01]  /*0800*/  IMAD.SHL.U32 R3, R4, 0x400, RZ ;  /* 0x0000040004037824 */ /* 0x000fe200078e00ff */
[----:B------:R-:W-:-:S02]  /*0810*/  LOP3.LUT R31, R43, 0x80000000, RZ, 0x3c, !PT ;  /* 0x800000002b1f7812 */ /* 0x000fc400078e3cff */
[----:B------:R-:W-:Y:S01]  /*0820*/  LOP3.LUT R8, R2, 0xf, RZ, 0xc0, !PT ;  /* 0x0000000f02087812 */ /* 0x000fe200078ec0ff */
[----:B0-----:R-:W-:-:S03]  /*0830*/  USHF.L.U32 UR4, UR5, UR4, URZ ;  /* 0x0000000405047299 */ /* 0x001fc600080006ff */
[----:B------:R-:W-:-:S03]  /*0840*/  ISETP.NE.AND P1, PT, R8, RZ, PT ;  /* 0x000000ff0800720c */ /* 0x000fc60003f25270 */
[----:B------:R-:W-:Y:S10]  /*0850*/  @!P0 BRA `(.L_x_5) ;  /* 0x00000000006c8947 */ /* 0x000ff40003800000 */
[----:B------:R-:W-:Y:S01]  /*0860*/  IMAD R6, R18, 0x4, R3 ;  /* 0x0000000412067824 */ /* 0x000fe200078e0203 */
[----:B------:R-:W-:Y:S01]  /*0870*/  LOP3.LUT R4, R2, 0xffffff0, RZ, 0xc0, !PT ;  /* 0x0ffffff002047812 */ /* 0x000fe200078ec0ff */
[----:B------:R-:W-:Y:S02]  /*0880*/  IMAD.U32 R9, RZ, RZ, UR6 ;  /* 0x00000006ff097e24 */ /* 0x000fe4000f8e00ff */
[----:B------:R-:W-:Y:S02]  /*0890*/  IMAD.MOV.U32 R5, RZ, RZ, R18 ;  /* 0x000000ffff057224 */ /* 0x000fe400078e0012 */
[----:B------:R-:W-:Y:S01]  /*08a0*/  IMAD.MOV R4, RZ, RZ, -R4 ;  /* 0x000000ffff047224 */ /* 0x000fe200078e0a04 */
[----:B------:R-:W-:-:S07]  /*08b0*/  IADD3 R6, PT, PT, R6, 0x400, R9 ;  /* 0x0000040006067810 */ /* 0x000fce0007ffe009 */
.L_x_6:
[----:B------:R-:W-:Y:S01]  /*08c0*/  VIADD R4, R4, 0x10 ;  /* 0x0000001004047836 */ /* 0x000fe20000000000 */
[----:B------:R-:W-:Y:S01]  /*08d0*/  STS [R6+-0x400], RZ ;  /* 0xfffc00ff06007388 */ /* 0x000fe20000000800 */
[----:B------:R-:W-:-:S03]  /*08e0*/  VIADD R5, R5, 0x200 ;  /* 0x0000020005057836 */ /* 0x000fc60000000000 */
[----:B------:R-:W-:Y:S01]  /*08f0*/  ISETP.NE.AND P0, PT, R4, RZ, PT ;  /* 0x000000ff0400720c */ /* 0x000fe20003f05270 */
[----:B------:R-:W-:Y:S04]  /*0900*/  STS [R6+-0x380], RZ ;  /* 0xfffc80ff06007388 */ /* 0x000fe80000000800 */
[----:B------:R-:W-:Y:S04]  /*0910*/  STS [R6+-0x300], RZ ;  /* 0xfffd00ff06007388 */ /* 0x000fe80000000800 */
[----:B------:R-:W-:Y:S04]  /*0920*/  STS [R6+-0x280], RZ ;  /* 0xfffd80ff06007388 */ /* 0x000fe80000000800 */
[----:B------:R-:W-:Y:S04]  /*0930*/  STS [R6+-0x200], RZ ;  /* 0xfffe00ff06007388 */ /* 0x000fe80000000800 */
[----:B------:R-:W-:Y:S04]  /*0940*/  STS [R6+-0x180], RZ ;  /* 0xfffe80ff06007388 */ /* 0x000fe80000000800 */
[----:B------:R-:W-:Y:S04]  /*0950*/  STS [R6+-0x100], RZ ;  /* 0xffff00ff06007388 */ /* 0x000fe80000000800 */
[----:B------:R-:W-:Y:S04]  /*0960*/  STS [R6+-0x80], RZ ;  /* 0xffff80ff06007388 */ /* 0x000fe80000000800 */
[----:B------:R-:W-:Y:S04]  /*0970*/  STS [R6], RZ ;  /* 0x000000ff06007388 */ /* 0x000fe80000000800 */
[----:B------:R-:W-:Y:S04]  /*0980*/  STS [R6+0x80], RZ ;  /* 0x000080ff06007388 */ /* 0x000fe80000000800 */
[----:B------:R-:W-:Y:S04]  /*0990*/  STS [R6+0x100], RZ ;  /* 0x000100ff06007388 */ /* 0x000fe80000000800 */
[----:B------:R-:W-:Y:S04]  /*09a0*/  STS [R6+0x180], RZ ;  /* 0x000180ff06007388 */ /* 0x000fe80000000800 */
[----:B------:R-:W-:Y:S04]  /*09b0*/  STS [R6+0x200], RZ ;  /* 0x000200ff06007388 */ /* 0x000fe80000000800 */
[----:B------:R-:W-:Y:S04]  /*09c0*/  STS [R6+0x280], RZ ;  /* 0x000280ff06007388 */ /* 0x000fe80000000800 */
[----:B------:R-:W-:Y:S04]  /*09d0*/  STS [R6+0x300], RZ ;  /* 0x000300ff06007388 */ /* 0x000fe80000000800 */
[----:B------:R0:W-:Y:S02]  /*09e0*/  STS [R6+0x380], RZ ;  /* 0x000380ff06007388 */ /* 0x0001e40000000800 */
[----:B0-----:R-:W-:Y:S01]  /*09f0*/  VIADD R6, R6, 0x800 ;  /* 0x0000080006067836 */ /* 0x001fe20000000000 */
[----:B------:R-:W-:Y:S06]  /*0a00*/  @P0 BRA `(.L_x_6) ;  /* 0xfffffffc00ac0947 */ /* 0x000fec000383ffff */
.L_x_5:
[----:B------:R-:W-:Y:S05]  /*0a10*/  BSYNC.RECONVERGENT B0 ;  /* 0x0000000000007941 */ /* 0x000fea0003800200 */
.L_x_4:
[----:B------:R-:W-:Y:S01]  /*0a20*/  BSSY.RECONVERGENT B0, `(.L_x_7) ;  /* 0x0000027000007945 */ /* 0x000fe20003800200 */
[----:B------:R-:W-:Y:S01]  /*0a30*/  LOP3.LUT R29, R41, 0x80000000, RZ, 0x3c, !PT ;  /* 0x80000000291d7812 */ /* 0x000fe200078e3cff */
[----:B------:R-:W-:Y:S02]  /*0a40*/  VIADD R16, R3, UR6 ;  /* 0x0000000603107c36 */ /* 0x000fe40008000000 */
[----:B------:R-:W-:Y:S05]  /*0a50*/  @!P1 BRA `(.L_x_8) ;  /* 0x00000000008c9947 */ /* 0x000fea0003800000 */
[----:B------:R-:W-:Y:S01]  /*0a60*/  ISETP.GE.U32.AND P0, PT, R8, 0x8, PT ;  /* 0x000000080800780c */ /* 0x000fe20003f06070 */
[----:B------:R-:W-:Y:S01]  /*0a70*/  BSSY.RECONVERGENT B1, `(.L_x_9) ;  /* 0x000000e000017945 */ /* 0x000fe20003800200 */
[----:B------:R-:W-:-:S04]  /*0a80*/  LOP3.LUT R6, R2, 0x7, RZ, 0xc0, !PT ;  /* 0x0000000702067812 */ /* 0x000fc800078ec0ff */
[----:B------:R-:W-:-:S07]  /*0a90*/  ISETP.NE.AND P1, PT, R6, RZ, PT ;  /* 0x000000ff0600720c */ /* 0x000fce0003f25270 */
[----:B------:R-:W-:Y:S06]  /*0aa0*/  @!P0 BRA `(.L_x_10) ;  /* 0x0000000000288947 */ /* 0x000fec0003800000 */
[C---:B------:R-:W-:Y:S02]  /*0ab0*/  IMAD R4, R5.reuse, 0x4, R16 ;  /* 0x0000000405047824 */ /* 0x040fe400078e0210 */
[----:B------:R-:W-:-:S03]  /*0ac0*/  VIADD R5, R5, 0x100 ;  /* 0x0000010005057836 */ /* 0x000fc60000000000 */
[----:B------:R0:W-:Y:S04]  /*0ad0*/  STS [R4], RZ ;  /* 0x000000ff04007388 */ /* 0x0001e80000000800 */
[----:B------:R0:W-:Y:S04]  /*0ae0*/  STS [R4+0x80], RZ ;  /* 0x000080ff04007388 */ /* 0x0001e80000000800 */
[----:B------:R0:W-:Y:S04]  /*0af0*/  STS [R4+0x100], RZ ;  /* 0x000100ff04007388 */ /* 0x0001e80000000800 */
[----:B------:R0:W-:Y:S04]  /*0b00*/  STS [R4+0x180], RZ ;  /* 0x000180ff04007388 */ /* 0x0001e80000000800 */
[----:B------:R0:W-:Y:S04]  /*0b10*/  STS [R4+0x200], RZ ;  /* 0x000200ff04007388 */ /* 0x0001e80000000800 */
[----:B------:R0:W-:Y:S04]  /*0b20*/  STS [R4+0x280], RZ ;  /* 0x000280ff04007388 */ /* 0x0001e80000000800 */
[----:B------:R0:W-:Y:S04]  /*0b30*/  STS [R4+0x300], RZ ;  /* 0x000300ff04007388 */ /* 0x0001e80000000800 */
[----:B------:R0:W-:Y:S02]  /*0b40*/  STS [R4+0x380], RZ ;  /* 0x000380ff04007388 */ /* 0x0001e40000000800 */
.L_x_10:
[----:B------:R-:W-:Y:S05]  /*0b50*/  BSYNC.RECONVERGENT B1 ;  /* 0x0000000000017941 */ /* 0x000fea0003800200 */
.L_x_9:
[----:B------:R-:W-:Y:S05]  /*0b60*/  @!P1 BRA `(.L_x_8) ;  /* 0x0000000000489947 */ /* 0x000fea0003800000 */
[----:B------:R-:W-:Y:S02]  /*0b70*/  ISETP.GE.U32.AND P0, PT, R6, 0x4, PT ;  /* 0x000000040600780c */ /* 0x000fe40003f06070 */
[----:B------:R-:W-:-:S04]  /*0b80*/  LOP3.LUT R2, R2, 0x3, RZ, 0xc0, !PT ;  /* 0x0000000302027812 */ /* 0x000fc800078ec0ff */
[----:B------:R-:W-:-:S07]  /*0b90*/  ISETP.NE.AND P1, PT, R2, RZ, PT ;  /* 0x000000ff0200720c */ /* 0x000fce0003f25270 */
[C---:B0-----:R-:W-:Y:S02]  /*0ba0*/  @P0 IMAD R4, R5.reuse, 0x4, R16 ;  /* 0x0000000405040824 */ /* 0x041fe400078e0210 */
[----:B------:R-:W-:-:S03]  /*0bb0*/  @P0 VIADD R5, R5, 0x80 ;  /* 0x0000008005050836 */ /* 0x000fc60000000000 */
[----:B------:R1:W-:Y:S04]  /*0bc0*/  @P0 STS [R4], RZ ;  /* 0x000000ff04000388 */ /* 0x0003e80000000800 */
[----:B------:R1:W-:Y:S04]  /*0bd0*/  @P0 STS [R4+0x80], RZ ;  /* 0x000080ff04000388 */ /* 0x0003e80000000800 */
[----:B------:R1:W-:Y:S04]  /*0be0*/  @P0 STS [R4+0x100], RZ ;  /* 0x000100ff04000388 */ /* 0x0003e80000000800 */
[----:B------:R1:W-:Y:S01]  /*0bf0*/  @P0 STS [R4+0x180], RZ ;  /* 0x000180ff04000388 */ /* 0x0003e20000000800 */
[----:B------:R-:W-:Y:S05]  /*0c00*/  @!P1 BRA `(.L_x_8) ;  /* 0x0000000000209947 */ /* 0x000fea0003800000 */
[----:B------:R-:W-:Y:S02]  /*0c10*/  IMAD R3, R5, 0x4, R3 ;  /* 0x0000000405037824 */ /* 0x000fe400078e0203 */
[----:B------:R-:W-:Y:S02]  /*0c20*/  IMAD.MOV R2, RZ, RZ, -R2 ;  /* 0x000000ffff027224 */ /* 0x000fe400078e0a02 */
[----:B------:R-:W-:-:S07]  /*0c30*/  VIADD R3, R3, UR6 ;  /* 0x0000000603037c36 */ /* 0x000fce0008000000 */
.L_x_11:
[----:B------:R-:W-:Y:S01]  /*0c40*/  VIADD R2, R2, 0x1 ;  /* 0x0000000102027836 */ /* 0x000fe20000000000 */
[----:B------:R0:W-:Y:S04]  /*0c50*/  STS [R3], RZ ;  /* 0x000000ff03007388 */ /* 0x0001e80000000800 */
[----:B------:R-:W-:Y:S01]  /*0c60*/  ISETP.NE.AND P0, PT, R2, RZ, PT ;  /* 0x000000ff0200720c */ /* 0x000fe20003f05270 */
[----:B0-----:R-:W-:-:S12]  /*0c70*/  VIADD R3, R3, 0x80 ;  /* 0x0000008003037836 */ /* 0x001fd80000000000 */
[----:B------:R-:W-:Y:S05]  /*0c80*/  @P0 BRA `(.L_x_11) ;  /* 0xfffffffc00ec0947 */ /* 0x000fea000383ffff */
.L_x_8:
[----:B------:R-:W-:Y:S05]  /*0c90*/  BSYNC.RECONVERGENT B0 ;  /* 0x0000000000007941 */ /* 0x000fea0003800200 */
.L_x_7:
[----:B------:R-:W2:Y:S01]  /*0ca0*/  LDCU UR5, c[0x0][0x3c4] ;  /* 0x00007880ff0577ac */ /* 0x000ea20008000800 */
[----:B------:R-:W-:Y:S01]  /*0cb0*/  LOP3.LUT R25, R59, 0x80000000, RZ, 0x3c, !PT ;  /* 0x800000003b197812 */ /* 0x000fe200078e3cff */
[----:B------:R-:W3:Y:S01]  /*0cc0*/  LDC.64 R62, c[0x0][0x380] ;  /* 0x0000e000ff3e7b82 */ /* 0x000ee20000000a00 */
[----:B------:R-:W-:Y:S01]  /*0cd0*/  LOP3.LUT R27, R57, 0x80000000, RZ, 0x3c, !PT ;  /* 0x80000000391b7812 */ /* 0x000fe200078e3cff */
[----:B------:R-:W-:Y:S01]  /*0ce0*/  BSSY.RECONVERGENT B0, `(.L_x_12) ;  /* 0x0000063000007945 */ /* 0x000fe20003800200 */
[----:B------:R-:W-:Y:S01]  /*0cf0*/  LOP3.LUT R23, R55, 0x80000000, RZ, 0x3c, !PT ;  /* 0x8000000037177812 */ /* 0x000fe200078e3cff */
[----:B------:R-:W-:Y:S01]  /*0d00*/  IMAD.MOV.U32 R10, RZ, RZ, RZ ;  /* 0x000000ffff0a7224 */ /* 0x000fe200078e00ff */
[----:B------:R-:W-:Y:S02]  /*0d10*/  LOP3.LUT R21, R53, 0x80000000, RZ, 0x3c, !PT ;  /* 0x8000000035157812 */ /* 0x000fe400078e3cff */
[----:B------:R-:W-:Y:S02]  /*0d20*/  LOP3.LUT R19, R51, 0x80000000, RZ, 0x3c, !PT ;  /* 0x8000000033137812 */ /* 0x000fe400078e3cff */
[----:B------:R-:W-:-:S02]  /*0d30*/  LOP3.LUT R17, R49, 0x80000000, RZ, 0x3c, !PT ;  /* 0x8000000031117812 */ /* 0x000fc400078e3cff */
[----:B------:R-:W-:Y:S02]  /*0d40*/  ISETP.GT.U32.AND P2, PT, R61, 0xff, PT ;  /* 0x000000ff3d00780c */ /* 0x000fe40003f44070 */
[----:B------:R-:W-:Y:S02]  /*0d50*/  LOP3.LUT R15, R39, 0x80000000, RZ, 0x3c, !PT ;  /* 0x80000000270f7812 */ /* 0x000fe400078e3cff */
[----:B--2---:R-:W-:Y:S02]  /*0d60*/  SHF.R.U64 R5, R58, UR5, R25 ;  /* 0x000000053a057c19 */ /* 0x004fe40008001219 */
[----:B------:R-:W-:Y:S02]  /*0d70*/  SHF.R.U64 R3, R56, UR5, R27 ;  /* 0x0000000538037c19 */ /* 0x000fe4000800121b */
[----:B------:R-:W-:Y:S02]  /*0d80*/  LOP3.LUT R5, R5, UR4, RZ, 0x30, !PT ;  /* 0x0000000405057c12 */ /* 0x000fe4000f8e30ff */
[----:B------:R-:W-:-:S02]  /*0d90*/  LOP3.LUT R3, R3, UR4, RZ, 0x30, !PT ;  /* 0x0000000403037c12 */ /* 0x000fc4000f8e30ff */
[----:B------:R-:W-:Y:S01]  /*0da0*/  SHF.R.U64 R9, R54, UR5, R23 ;  /* 0x0000000536097c19 */ /* 0x000fe20008001217 */
[--C-:B------:R-:W-:Y:S01]  /*0db0*/  IMAD R2, R5, 0x4, R16.reuse ;  /* 0x0000000405027824 */ /* 0x100fe200078e0210 */
[----:B------:R-:W-:Y:S01]  /*0dc0*/  SHF.R.U64 R11, R52, UR5, R21 ;  /* 0x00000005340b7c19 */ /* 0x000fe20008001215 */
[--C-:B------:R-:W-:Y:S01]  /*0dd0*/  IMAD R3, R3, 0x4, R16.reuse ;  /* 0x0000000403037824 */ /* 0x100fe200078e0210 */
[----:B------:R-:W-:Y:S01]  /*0de0*/  SHF.R.U64 R13, R50, UR5, R19 ;  /* 0x00000005320d7c19 */ /* 0x000fe20008001213 */
[----:B------:R-:W-:Y:S01]  /*0df0*/  NOP ;  /* 0x0000000000007918 */ /* 0x000fe20000000000 */
[----:B------:R-:W-:Y:S01]  /*0e00*/  LOP3.LUT R9, R9, UR4, RZ, 0x30, !PT ;  /* 0x0000000409097c12 */ /* 0x000fe2000f8e30ff */
[----:B------:R2:W-:Y:S01]  /*0e10*/  ATOMS.POPC.INC.32 RZ, [R2+URZ] ;  /* 0x0000000002ff7f8c */ /* 0x0005e2000d8000ff */
[----:B01----:R-:W-:Y:S02]  /*0e20*/  SHF.R.U64 R4, R48, UR5, R17 ;  /* 0x0000000530047c19 */ /* 0x003fe40008001211 */
[----:B------:R-:W-:Y:S01]  /*0e30*/  LOP3.LUT R11, R11, UR4, RZ, 0x30, !PT ;  /* 0x000000040b0b7c12 */ /* 0x000fe2000f8e30ff */
[----:B------:R0:W-:Y:S01]  /*0e40*/  ATOMS.POPC.INC.32 RZ, [R3+URZ] ;  /* 0x0000000003ff7f8c */ /* 0x0001e2000d8000ff */
[----:B------:R-:W-:Y:S01]  /*0e50*/  SHF.R.U64 R14, R46, UR5, R35 ;  /* 0x000000052e0e7c19 */ /* 0x000fe20008001223 */
[--C-:B------:R-:W-:Y:S01]  /*0e60*/  IMAD R9, R9, 0x4, R16.reuse ;  /* 0x0000000409097824 */ /* 0x100fe200078e0210 */
[----:B------:R-:W-:Y:S01]  /*0e70*/  LOP3.LUT R13, R13, UR4, RZ, 0x30, !PT ;  /* 0x000000040d0d7c12 */ /* 0x000fe2000f8e30ff */
[----:B------:R-:W-:Y:S01]  /*0e80*/  IMAD R11, R11, 0x4, R16 ;  /* 0x000000040b0b7824 */ /* 0x000fe200078e0210 */
[----:B------:R-:W-:-:S02]  /*0e90*/  SHF.R.U64 R12, R44, UR5, R33 ;  /* 0x000000052c0c7c19 */ /* 0x000fc40008001221 */
[----:B------:R-:W-:Y:S01]  /*0ea0*/  SHF.R.U64 R69, R42, UR5, R31 ;  /* 0x000000052a457c19 */ /* 0x000fe2000800121f */
[--C-:B--2---:R-:W-:Y:S01]  /*0eb0*/  IMAD R2, R13, 0x4, R16.reuse ;  /* 0x000000040d027824 */ /* 0x104fe200078e0210 */
[----:B0-----:R-:W-:Y:S01]  /*0ec0*/  LOP3.LUT R3, R4, UR4, RZ, 0x30, !PT ;  /* 0x0000000404037c12 */ /* 0x001fe2000f8e30ff */
[----:B------:R0:W-:Y:S01]  /*0ed0*/  ATOMS.POPC.INC.32 RZ, [R9+URZ] ;  /* 0x0000000009ff7f8c */ /* 0x0001e2000d8000ff */
[----:B------:R-:W-:Y:S02]  /*0ee0*/  LOP3.LUT R14, R14, UR4, RZ, 0x30, !PT ;  /* 0x000000040e0e7c12 */ /* 0x000fe4000f8e30ff */
[----:B------:R-:W-:Y:S01]  /*0ef0*/  LOP3.LUT R12, R12, UR4, RZ, 0x30, !PT ;  /* 0x000000040c0c7c12 */ /* 0x000fe2000f8e30ff */
[--C-:B------:R-:W-:Y:S01]  /*0f00*/  IMAD R3, R3, 0x4, R16.reuse ;  /* 0x0000000403037824 */ /* 0x100fe200078e0210 */
[----:B------:R-:W-:Y:S01]  /*0f10*/  LOP3.LUT R69, R69, UR4, RZ, 0x30, !PT ;  /* 0x0000000445457c12 */ /* 0x000fe2000f8e30ff */
[----:B------:R-:W-:Y:S01]  /*0f20*/  ATOMS.POPC.INC.32 RZ, [R11+URZ] ;  /* 0x000000000bff7f8c */ /* 0x000fe2000d8000ff */
[--C-:B------:R-:W-:Y:S01]  /*0f30*/  IMAD R4, R14, 0x4, R16.reuse ;  /* 0x000000040e047824 */ /* 0x100fe200078e0210 */
[----:B------:R-:W-:Y:S01]  /*0f40*/  LOP3.LUT R13, R37, 0x80000000, RZ, 0x3c, !PT ;  /* 0x80000000250d7812 */ /* 0x000fe200078e3cff */
[----:B------:R-:W-:Y:S01]  /*0f50*/  IMAD R6, R12, 0x4, R16 ;  /* 0x000000040c067824 */ /* 0x000fe200078e0210 */
[----:B------:R1:W-:Y:S01]  /*0f60*/  ATOMS.POPC.INC.32 RZ, [R2+URZ] ;  /* 0x0000000002ff7f8c */ /* 0x0003e2000d8000ff */
[----:B------:R-:W-:-:S02]  /*0f70*/  SHF.R.U64 R68, R40, UR5, R29 ;  /* 0x0000000528447c19 */ /* 0x000fc4000800121d */
[----:B------:R-:W-:Y:S01]  /*0f80*/  SHF.R.U64 R8, R38, UR5, R15 ;  /* 0x0000000526087c19 */ /* 0x000fe2000800120f */
[----:B------:R2:W-:Y:S01]  /*0f90*/  ATOMS.POPC.INC.32 RZ, [R3+URZ] ;  /* 0x0000000003ff7f8c */ /* 0x0005e2000d8000ff */
[----:B0-----:R-:W-:Y:S02]  /*0fa0*/  SHF.R.U64 R9, R36, UR5, R13 ;  /* 0x0000000524097c19 */ /* 0x001fe4000800120d */
[----:B------:R-:W-:Y:S01]  /*0fb0*/  LOP3.LUT R68, R68, UR4, RZ, 0x30, !PT ;  /* 0x0000000444447c12 */ /* 0x000fe2000f8e30ff */
[--C-:B-1----:R-:W-:Y:S01]  /*0fc0*/  IMAD R2, R69, 0x4, R16.reuse ;  /* 0x0000000445027824 */ /* 0x102fe200078e0210 */
[----:B------:R0:W-:Y:S01]  /*0fd0*/  ATOMS.POPC.INC.32 RZ, [R4+URZ] ;  /* 0x0000000004ff7f8c */ /* 0x0001e2000d8000ff */
[----:B------:R-:W-:Y:S02]  /*0fe0*/  LOP3.LUT R9, R9, UR4, RZ, 0x30, !PT ;  /* 0x0000000409097c12 */ /* 0x000fe4000f8e30ff */
[----:B--2---:R-:W-:Y:S01]  /*0ff0*/  LOP3.LUT R3, R8, UR4, RZ, 0x30, !PT ;  /* 0x0000000408037c12 */ /* 0x004fe2000f8e30ff */
[----:B------:R1:W-:Y:S01]  /*1000*/  ATOMS.POPC.INC.32 RZ, [R6+URZ] ;  /* 0x0000000006ff7f8c */ /* 0x0003e2000d8000ff */
[----:B------:R-:W-:Y:S01]  /*1010*/  LEA R11, R61, UR6, 0x2 ;  /* 0x000000063d0b7c11 */ /* 0x000fe2000f8e10ff */
[----:B------:R-:W-:-:S02]  /*1020*/  IMAD R9, R9, 0x4, R16 ;  /* 0x0000000409097824 */ /* 0x000fc400078e0210 */
[----:B------:R2:W-:Y:S01]  /*1030*/  ATOMS.POPC.INC.32 RZ, [R2+URZ] ;  /* 0x0000000002ff7f8c */ /* 0x0005e2000d8000ff */
[--C-:B0-----:R-:W-:Y:S02]  /*1040*/  IMAD R4, R68, 0x4, R16.reuse ;  /* 0x0000000444047824 */ /* 0x101fe400078e0210 */
[----:B-1----:R-:W-:-:S03]  /*1050*/  IMAD R6, R3, 0x4, R16 ;  /* 0x0000000403067824 */ /* 0x002fc600078e0210 */
[----:B------:R0:W-:Y:S01]  /*1060*/  ATOMS.POPC.INC.32 RZ, [R4+URZ] ;  /* 0x0000000004ff7f8c */ /* 0x0001e2000d8000ff */
[----:B------:R-:W-:Y:S01]  /*1070*/  IMAD.U32 R3, RZ, RZ, UR7 ;  /* 0x00000007ff037e24 */ /* 0x000fe2000f8e00ff */
[----:B--2---:R-:W-:Y:S02]  /*1080*/  P2R R2, PR, RZ, 0x4 ;  /* 0x00000004ff027803 */ /* 0x004fe40000000000 */
[----:B------:R0:W-:Y:S04]  /*1090*/  ATOMS.POPC.INC.32 RZ, [R6+URZ] ;  /* 0x0000000006ff7f8c */ /* 0x0001e8000d8000ff */
[----:B------:R0:W-:Y:S04]  /*10a0*/  STL [R1+0x10], R2 ;  /* 0x0000100201007387 */ /* 0x0001e80000100800 */
[----:B------:R0:W-:Y:S01]  /*10b0*/  ATOMS.POPC.INC.32 RZ, [R9+URZ] ;  /* 0x0000000009ff7f8c */ /* 0x0001e2000d8000ff */
[----:B------:R-:W-:Y:S06]  /*10c0*/  BAR.SYNC.DEFER_BLOCKING 0x0 ;  /* 0x0000000000007b1d */ /* 0x000fec0000010000 */
[----:B---3--:R-:W-:Y:S05]  /*10d0*/  @P2 BRA `(.L_x_13) ;  /* 0x00000000008c2947 */ /* 0x008fea0003800000 */
[----:B0-----:R-:W-:Y:S04]  /*10e0*/  LDS R2, [R11] ;  /* 0x000000000b027984 */ /* 0x001fe80000000800 */
[----:B------:R-:W0:Y:S04]  /*10f0*/  LDS R73, [R11+0x400] ;  /* 0x000400000b497984 */ /* 0x000e280000000800 */
[----:B------:R-:W1:Y:S04]  /*1100*/  LDS R75, [R11+0x800] ;  /* 0x000800000b4b7984 */ /* 0x000e680000000800 */
[----:B------:R-:W2:Y:S04]  /*1110*/  LDS R71, [R11+0xc00] ;  /* 0x000c00000b477984 */ /* 0x000ea80000000800 */
[----:B------:R-:W3:Y:S04]  /*1120*/  LDS R65, [R11+0x1000] ;  /* 0x001000000b417984 */ /* 0x000ee80000000800 */
[----:B------:R-:W4:Y:S04]  /*1130*/  LDS R67, [R11+0x1400] ;  /* 0x001400000b437984 */ /* 0x000f280000000800 */
[----:B------:R-:W5:Y:S04]  /*1140*/  LDS R4, [R11+0x1800] ;  /* 0x001800000b047984 */ /* 0x000f680000000800 */
[----:B------:R-:W5:Y:S04]  /*1150*/  LDS R6, [R11+0x1c00] ;  /* 0x001c00000b067984 */ /* 0x000f680000000800 */
[----:B------:R-:W5:Y:S04]  /*1160*/  LDS R8, [R11+0x2000] ;  /* 0x002000000b087984 */ /* 0x000f680000000800 */
[----:B------:R-:W5:Y:S04]  /*1170*/  LDS R9, [R11+0x2400] ;  /* 0x002400000b097984 */ /* 0x000f680000000800 */
[----:B------:R-:W5:Y:S01]  /*1180*/  LDS R10, [R11+0x2800] ;  /* 0x002800000b0a7984 */ /* 0x000f620000000800 */
[----:B0-----:R-:W-:-:S03]  /*1190*/  IMAD.IADD R64, R2, 0x1, R73 ;  /* 0x0000000102407824 */ /* 0x001fc600078e0249 */
[----:B------:R-:W-:Y:S01]  /*11a0*/  STS [R11+0x400], R2 ;  /* 0x000400020b007388 */ /* 0x000fe20000000800 */
[----:B-1----:R-:W-:-:S03]  /*11b0*/  IMAD.IADD R66, R64, 0x1, R75 ;  /* 0x0000000140427824 */ /* 0x002fc600078e024b */
[----:B------:R-:W-:Y:S01]  /*11c0*/  STS [R11+0x800], R64 ;  /* 0x000800400b007388 */ /* 0x000fe20000000800 */
[----:B--2---:R-:W-:-:S03]  /*11d0*/  IMAD.IADD R72, R66, 0x1, R71 ;  /* 0x0000000142487824 */ /* 0x004fc600078e0247 */
[----:B------:R-:W-:Y:S01]  /*11e0*/  STS [R11+0xc00], R66 ;  /* 0x000c00420b007388 */ /* 0x000fe20000000800 */
[----:B---3--:R-:W-:-:S03]  /*11f0*/  IMAD.IADD R74, R72, 0x1, R65 ;  /* 0x00000001484a7824 */ /* 0x008fc600078e0241 */
[----:B------:R-:W-:Y:S01]  /*1200*/  STS [R11+0x1000], R72 ;  /* 0x001000480b007388 */ /* 0x000fe20000000800 */
[----:B----4-:R-:W-:-:S03]  /*1210*/  IMAD.IADD R67, R74, 0x1, R67 ;  /* 0x000000014a437824 */ /* 0x010fc600078e0243 */
[----:B------:R-:W0:Y:S01]  /*1220*/  LDS R65, [R11+0x2c00] ;  /* 0x002c00000b417984 */ /* 0x000e220000000800 */
[----:B-----5:R-:W-:-:S03]  /*1230*/  IMAD.IADD R4, R67, 0x1, R4 ;  /* 0x0000000143047824 */ /* 0x020fc600078e0204 */
[----:B------:R1:W-:Y:S01]  /*1240*/  STS [R11+0x1400], R74 ;  /* 0x0014004a0b007388 */ /* 0x0003e20000000800 */
[----:B------:R-:W-:-:S03]  /*1250*/  IMAD.IADD R6, R4, 0x1, R6 ;  /* 0x0000000104067824 */ /* 0x000fc600078e0206 */
[----:B------:R1:W-:Y:S01]  /*1260*/  STS [R11+0x1800], R67 ;  /* 0x001800430b007388 */ /* 0x0003e20000000800 */
[----:B------:R-:W-:-:S03]  /*1270*/  IMAD.IADD R8, R6, 0x1, R8 ;  /* 0x0000000106087824 */ /* 0x000fc600078e0208 */
[----:B------:R1:W-:Y:S01]  /*1280*/  STS [R11+0x1c00], R4 ;  /* 0x001c00040b007388 */ /* 0x0003e20000000800 */
[----:B------:R-:W-:-:S03]  /*1290*/  IMAD.IADD R9, R8, 0x1, R9 ;  /* 0x0000000108097824 */ /* 0x000fc600078e0209 */
[----:B------:R1:W-:Y:S01]  /*12a0*/  STS [R11+0x2000], R6 ;  /* 0x002000060b007388 */ /* 0x0003e20000000800 */
[----:B------:R-:W-:-:S03]  /*12b0*/  IMAD.IADD R76, R9, 0x1, R10 ;  /* 0x00000001094c7824 */ /* 0x000fc600078e020a */
[----:B------:R1:W-:Y:S04]  /*12c0*/  STS [R11+0x2400], R8 ;  /* 0x002400080b007388 */ /* 0x0003e80000000800 */
[----:B------:R1:W-:Y:S04]  /*12d0*/  STS [R11+0x2800], R9 ;  /* 0x002800090b007388 */ /* 0x0003e80000000800 */
[----:B------:R1:W-:Y:S04]  /*12e0*/  STS [R11], RZ ;  /* 0x000000ff0b007388 */ /* 0x0003e80000000800 */
[----:B------:R1:W-:Y:S01]  /*12f0*/  STS [R11+0x2c00], R76 ;  /* 0x002c004c0b007388 */ /* 0x0003e20000000800 */
[----:B0-----:R-:W-:-:S07]  /*1300*/  IMAD.IADD R10, R76, 0x1, R65 ;  /* 0x000000014c0a7824 */ /* 0x001fce00078e0241 */
.L_x_13:
[----:B------:R-:W-:Y:S05]  /*1310*/  BSYNC.RECONVERGENT B0 ;  /* 0x0000000000007941 */ /* 0x000fea0003800200 */
.L_x_12:
[C---:B------:R-:W-:Y:S01]  /*1320*/  ISETP.NE.AND P0, PT, R10.reuse, 0x1200, PT ;  /* 0x000012000a00780c */ /* 0x040fe20003f05270 */
[----:B------:R-:W-:Y:S01]  /*1330*/  IMAD R3, R3, 0x100, R61 ;  /* 0x0000010003037824 */ /* 0x000fe200078e023d */
[----:B01----:R-:W-:Y:S01]  /*1340*/  @!P2 LOP3.LUT R9, R10, 0x40000000, RZ, 0xfc, !PT ;  /* 0x400000000a09a812 */ /* 0x003fe200078efcff */
[----:B------:R-:W0:Y:S01]  /*1350*/  LDCU.64 UR12, c[0x0][0x3b8] ;  /* 0x00007700ff0c77ac */ /* 0x000e220008000a00 */
[----:B------:R-:W-:Y:S01]  /*1360*/  ISETP.LT.U32.AND P0, PT, R61, 0x100, !P0 ;  /* 0x000001003d00780c */ /* 0x000fe20004701070 */
[----:B------:R-:W-:Y:S01]  /*1370*/  IMAD.WIDE R62, R3, 0x4, R62 ;  /* 0x00000004033e7825 */ /* 0x000fe200078e023e */
[----:B------:R-:W1:Y:S04]  /*1380*/  LDC.64 R66, c[0x0][0x398] ;  /* 0x0000e600ff427b82 */ /* 0x000e680000000a00 */
[----:B------:R2:W-:Y:S04]  /*1390*/  @!P2 STG.E.STRONG.SYS desc[UR8][R62.64], R9 ;  /* 0x000000093e00a986 */ /* 0x0005e8000c115908 */
[----:B------:R-:W3:Y:S08]  /*13a0*/  LDC.64 R2, c[0x0][0x390] ;  /* 0x0000e400ff027b82 */ /* 0x000ef00000000a00 */
[----:B------:R-:W-:Y:S06]  /*13b0*/  BAR.RED.OR.DEFER_BLOCKING 0x0, P0 ;  /* 0x0000000000007b1d */ /* 0x000fec0000014800 */
[----:B------:R-:W4:Y:S01]  /*13c0*/  B2R.RESULT RZ, P0 ;  /* 0x0000000000ff731c */ /* 0x000f220000004000 */
[----:B0-----:R-:W-:-:S04]  /*13d0*/  LEA R64, P1, R0, UR12, 0x3 ;  /* 0x0000000c00407c11 */ /* 0x001fc8000f8218ff */
[----:B------:R-:W-:Y:S01]  /*13e0*/  LEA.HI.X R65, R0, UR13, R7, 0x3, P1 ;  /* 0x0000000d00417c11 */ /* 0x000fe200088f1c07 */
[----:B-1----:R-:W-:Y:S01]  /*13f0*/  IMAD.WIDE.U32 R66, R61, 0x8, R66 ;  /* 0x000000083d427825 */ /* 0x002fe200078e0042 */
[----:B--2-4-:R-:W-:Y:S07]  /*1400*/  @!P0 BRA `(.L_x_14) ;  /* 0x0000000c00a48947 */ /* 0x014fee0003800000 */
[C---:B------:R-:W-:Y:S01]  /*1410*/  ISETP.GT.U32.AND P0, PT, R61.reuse, R5, PT ;  /* 0x000000053d00720c */ /* 0x040fe20003f04070 */
[----:B------:R-:W-:Y:S01]  /*1420*/  BSSY B1, `(.L_x_15) ;  /* 0x000002d000017945 */ /* 0x000fe20003800000 */
[C---:B---3--:R-:W-:Y:S01]  /*1430*/  IMAD.WIDE.U32 R2, R61.reuse, 0x8, R2 ;  /* 0x000000083d027825 */ /* 0x048fe200078e0002 */
[----:B------:R-:W-:Y:S02]  /*1440*/  LEA R9, R61, UR6, 0x3 ;  /* 0x000000063d097c11 */ /* 0x000fe4000f8e18ff */
[----:B------:R-:W-:Y:S01]  /*1450*/  SEL R15, RZ, 0x1200, !P0 ;  /* 0x00001200ff0f7807 */ /* 0x000fe20004000000 */
[----:B------:R-:W-:Y:S07]  /*1460*/  @P2 BRA `(.L_x_16) ;  /* 0x0000000000a02947 */ /* 0x000fee0003800000 */
[----:B------:R-:W2:Y:S01]  /*1470*/  LDG.E.64 R66, desc[UR8][R66.64] ;  /* 0x0000000842427981 */ /* 0x000ea2000c1e1b00 */
[----:B------:R-:W-:Y:S01]  /*1480*/  UISETP.GE.AND UP0, UPT, UR7, 0x1, UPT ;  /* 0x000000010700788c */ /* 0x000fe2000bf06270 */
[----:B------:R-:W-:Y:S01]  /*1490*/  IMAD.MOV.U32 R11, RZ, RZ, R10 ;  /* 0x000000ffff0b7224 */ /* 0x000fe200078e000a */
[----:B--2---:R-:W-:-:S04]  /*14a0*/  IADD3 R6, P0, PT, -R15, R66, RZ ;  /* 0x000000420f067210 */ /* 0x004fc80007f1e1ff */
[----:B------:R-:W-:-:S05]  /*14b0*/  IADD3.X R7, PT, PT, R67, -0x1, RZ, P0, !PT ;  /* 0xffffffff43077810 */ /* 0x000fca00007fe4ff */
[----:B------:R0:W-:Y:S01]  /*14c0*/  STS.64 [R9+0x9000], R6 ;  /* 0x0090000609007388 */ /* 0x0001e20000000a00 */
[----:B------:R-:W-:Y:S05]  /*14d0*/  BRA.U !UP0, `(.L_x_17) ;  /* 0x00000001086c7547 */ /* 0x000fea000b800000 */
[----:B------:R-:W-:Y:S01]  /*14e0*/  BSSY B0, `(.L_x_18) ;  /* 0x0000019000007945 */ /* 0x000fe20003800000 */
[----:B------:R-:W-:Y:S02]  /*14f0*/  IMAD.MOV.U32 R0, RZ, RZ, -0x1 ;  /* 0xffffffffff007424 */ /* 0x000fe400078e00ff */
[----:B------:R-:W-:Y:S02]  /*1500*/  IMAD.U32 R4, RZ, RZ, UR7 ;  /* 0x00000007ff047e24 */ /* 0x000fe4000f8e00ff */
[----:B------:R-:W-:-:S07]  /*1510*/  IMAD.MOV.U32 R11, RZ, RZ, R10 ;  /* 0x000000ffff0b7224 */ /* 0x000fce00078e000a */
.L_x_22:
[----:B0-----:R-:W0:Y:S01]  /*1520*/  LDC.64 R6, c[0x0][0x380] ;  /* 0x0000e000ff067b82 */ /* 0x001e220000000a00 */
[----:B------:R-:W-:Y:S01]  /*1530*/  VIADD R17, R4, 0xffffffff ;  /* 0xffffffff04117836 */ /* 0x000fe20000000000 */
[----:B------:R-:W-:Y:S03]  /*1540*/  BSSY B2, `(.L_x_19) ;  /* 0x0000008000027945 */ /* 0x000fe60003800000 */
[----:B------:R-:W-:-:S04]  /*1550*/  IMAD R13, R17, 0x100, R61 ;  /* 0x00000100110d7824 */ /* 0x000fc800078e023d */
[----:B0-----:R-:W-:-:S07]  /*1560*/  IMAD.WIDE R6, R13, 0x4, R6 ;  /* 0x000000040d067825 */ /* 0x001fce00078e0206 */
.L_x_20:
[----:B------:R-:W-:Y:S05]  /*1570*/  YIELD ;  /* 0x0000000000007946 */ /* 0x000fea0003800000 */
[----:B------:R0:W-:Y:S06]  /*1580*/  MEMBAR.SC.CTA ;  /* 0x0000000000007992 */ /* 0x0001ec0000000000 */
[----:B0-----:R-:W2:Y:S02]  /*1590*/  LDG.E.STRONG.SYS R8, desc[UR8][R6.64] ;  /* 0x0000000806087981 */ /* 0x001ea4000c1f5900 */
[----:B--2---:R-:W-:-:S13]  /*15a0*/  ISETP.NE.AND P0, PT, R8, RZ, PT ;  /* 0x000000ff0800720c */ /* 0x004fda0003f05270 */
[----:B------:R-:W-:Y:S05]  /*15b0*/  @!P0 BRA `(.L_x_20) ;  /* 0xfffffffc00ec8947 */ /* 0x000fea000383ffff */
[----:B------:R-:W-:Y:S05]  /*15c0*/  BSYNC B2 ;  /* 0x0000000000027941 */ /* 0x000fea0003800000 */
.L_x_19:
[----:B------:R-:W-:Y:S01]  /*15d0*/  BSSY.RECONVERGENT B2, `(.L_x_21) ;  /* 0x0000006000027945 */ /* 0x000fe20003800200 */
[C---:B------:R-:W-:Y:S02]  /*15e0*/  ISETP.GT.AND P0, PT, R8.reuse, -0x1, PT ;  /* 0xffffffff0800780c */ /* 0x040fe40003f04270 */
[----:B------:R-:W-:Y:S01]  /*15f0*/  LOP3.LUT R8, R8, 0x3fffffff, RZ, 0xc0, !PT ;  /* 0x3fffffff08087812 */ /* 0x000fe200078ec0ff */
[----:B------:R-:W-:Y:S05]  /*1600*/  WARPSYNC.EXCLUSIVE R0 ;  /* 0x0000000000007348 */ /* 0x000fea0003a00000 */
[----:B------:R-:W-:-:S05]  /*1610*/  IMAD.IADD R11, R8, 0x1, R11 ;  /* 0x00000001080b7824 */ /* 0x000fca00078e020b */
[----:B------:R-:W-:-:S07]  /*1620*/  VOTE.ANY R0, PT, P0 ;  /* 0x0000000000007806 */ /* 0x000fce00000e0100 */
[----:B------:R-:W-:Y:S05]  /*1630*/  BSYNC.RECONVERGENT B2 ;  /* 0x0000000000027941 */ /* 0x000fea0003800200 */
.L_x_21:
[----:B------:R-:W-:Y:S01]  /*1640*/  ISETP.GT.U32.AND P1, PT, R4, 0x1, PT ;  /* 0x000000010400780c */ /* 0x000fe20003f24070 */
[----:B------:R-:W-:-:S12]  /*1650*/  IMAD.MOV.U32 R4, RZ, RZ, R17 ;  /* 0x000000ffff047224 */ /* 0x000fd800078e0011 */
[----:B------:R-:W-:Y:S05]  /*1660*/  @P0 BRA P1, `(.L_x_22) ;  /* 0xfffffffc00ac0947 */ /* 0x000fea000083ffff */
[----:B------:R-:W-:Y:S05]  /*1670*/  BSYNC B0 ;  /* 0x0000000000007941 */ /* 0x000fea0003800000 */
.L_x_18:
[----:B------:R1:W2:Y:S02]  /*1680*/  LDS.64 R6, [R9+0x9000] ;  /* 0x0090000009067984 */ /* 0x0002a40000000a00 */
.L_x_17:
[C---:B------:R-:W-:Y:S01]  /*1690*/  IMAD.IADD R13, R11.reuse, 0x1, -R10 ;  /* 0x000000010b0d7824 */ /* 0x040fe200078e0a0a */
[----:B------:R-:W-:-:S04]  /*16a0*/  LOP3.LUT R11, R11, 0x80000000, RZ, 0xfc, !PT ;  /* 0x800000000b0b7812 */ /* 0x000fc800078efcff */
[C---:B0-2---:R-:W-:Y:S01]  /*16b0*/  IADD3 R6, P0, PT, R13.reuse, R6, RZ ;  /* 0x000000060d067210 */ /* 0x045fe20007f1e0ff */
[----:B------:R0:W-:Y:S03]  /*16c0*/  STG.E.STRONG.SYS desc[UR8][R62.64], R11 ;  /* 0x0000000b3e007986 */ /* 0x0001e6000c115908 */
[----:B------:R-:W-:-:S05]  /*16d0*/  LEA.HI.X.SX32 R7, R13, R7, 0x1, P0 ;  /* 0x000000070d077211 */ /* 0x000fca00000f0eff */
[----:B------:R0:W-:Y:S04]  /*16e0*/  STS.64 [R9+0x9000], R6 ;  /* 0x0090000609007388 */ /* 0x0001e80000000a00 */
.L_x_16:
[----:B------:R-:W-:Y:S05]  /*16f0*/  BSYNC B1 ;  /* 0x0000000000017941 */ /* 0x000fea0003800000 */
.L_x_15:
[----:B0-----:R-:W0:Y:S01]  /*1700*/  LDC.64 R6, c[0x0][0x390] ;  /* 0x0000e400ff067b82 */ /* 0x001e220000000a00 */
[----:B------:R-:W-:Y:S05]  /*1710*/  WARPSYNC.ALL ;  /* 0x0000000000007948 */ /* 0x000fea0003800000 */
[----:B------:R-:W-:Y:S02]  /*1720*/  LEA R5, R5, UR6, 0x3 ;  /* 0x0000000605057c11 */ /* 0x000fe4000f8e18ff */
[----:B------:R-:W2:Y:S01]  /*1730*/  LDC R0, c[0x0][0x3c0] ;  /* 0x0000f000ff007b82 */ /* 0x000ea20000000800 */
[----:B0-----:R-:W-:Y:S02]  /*1740*/  ISETP.EQ.U32.AND P1, PT, R6, RZ, PT ;  /* 0x000000ff0600720c */ /* 0x001fe40003f22070 */
[----:B--2---:R-:W-:-:S04]  /*1750*/  ISETP.LE.AND P0, PT, R0, UR11, PT ;  /* 0x0000000b00007c0c */ /* 0x004fc8000bf03270 */
[----:B------:R-:W-:-:S04]  /*1760*/  ISETP.EQ.OR.EX P0, PT, R7, RZ, !P0, P1 ;  /* 0x000000ff0700720c */ /* 0x000fc80004702710 */
[----:B------:R-:W-:-:S13]  /*1770*/  ISETP.GT.U32.OR P0, PT, R61, 0xff, P0 ;  /* 0x000000ff3d00780c */ /* 0x000fda0000704470 */
[----:B------:R-:W0:Y:S01]  /*1780*/  @!P0 LDS.64 R6, [R9+0x9000] ;  /* 0x0090000009068984 */ /* 0x000e220000000a00 */
[--C-:B------:R-:W-:Y:S02]  /*1790*/  @!P0 SHF.R.S32.HI R11, RZ, 0x1f, R10.reuse ;  /* 0x0000001fff0b8819 */ /* 0x100fe4000001140a */
[----:B0-----:R-:W-:-:S04]  /*17a0*/  @!P0 IADD3 R10, P1, P2, R6, R15, R10 ;  /* 0x0000000f060a8210 */ /* 0x001fc80007a3e00a */
[----:B------:R-:W-:-:S05]  /*17b0*/  @!P0 IADD3.X R11, PT, PT, R7, RZ, R11, P1, P2 ;  /* 0x000000ff070b8210 */ /* 0x000fca0000fe440b */
[----:B------:R0:W-:Y:S01]  /*17c0*/  @!P0 STG.E.64 desc[UR8][R2.64], R10 ;  /* 0x0000000a02008986 */ /* 0x0001e2000c101b08 */
[----:B------:R-:W-:Y:S01]  /*17d0*/  BAR.SYNC.DEFER_BLOCKING 0x0 ;  /* 0x0000000000007b1d */ /* 0x000fe20000010000 */
[----:B------:R-:W-:-:S05]  /*17e0*/  ISETP.LT.AND P0, PT, R0, UR11, PT ;  /* 0x0000000b00007c0c */ /* 0x000fca000bf01270 */
[----:B------:R-:W2:Y:S08]  /*17f0*/  LDS.64 R4, [R5+0x9000] ;  /* 0x0090000005047984 */ /* 0x000eb00000000a00 */
[----:B0-----:R-:W-:Y:S05]  /*1800*/  @P0 BRA `(.L_x_23) ;  /* 0x0000000000480947 */ /* 0x001fea0003800000 */
[----:B------:R-:W0:Y:S01]  /*1810*/  LDCU.64 UR4, c[0x0][0x3a0] ;  /* 0x00007400ff0477ac */ /* 0x000e220008000a00 */
[----:B--2---:R-:W-:-:S05]  /*1820*/  IADD3 R2, P1, PT, R70, R4, RZ ;  /* 0x0000000446027210 */ /* 0x004fca0007f3e0ff */
[----:B------:R-:W-:Y:S01]  /*1830*/  IMAD.X R3, RZ, RZ, R5, P1 ;  /* 0x000000ffff037224 */ /* 0x000fe200008e0605 */
[----:B0-----:R-:W-:-:S04]  /*1840*/  LEA R4, P1, R2, UR4, 0x3 ;  /* 0x0000000402047c11 */ /* 0x001fc8000f8218ff */
[----:B------:R-:W-:-:S05]  /*1850*/  LEA.HI.X R5, R2, UR5, R3, 0x3, P1 ;  /* 0x0000000502057c11 */ /* 0x000fca00088f1c03 */
[----:B------:R2:W-:Y:S04]  /*1860*/  STG.E.64 desc[UR8][R4.64], R58 ;  /* 0x0000003a04007986 */ /* 0x0005e8000c101b08 */
        /* <DEDUP_REMOVED lines=10> */
[----:B------:R2:W-:Y:S01]  /*1910*/  STG.E.64 desc[UR8][R4.64+0xb00], R36 ;  /* 0x000b002404007986 */ /* 0x0005e2000c101b08 */
[----:B------:R-:W-:Y:S05]  /*1920*/  BRA `(.L_x_24) ;  /* 0x0000000000a87947 */ /* 0x000fea0003800000 */
.L_x_23:
[----:B------:R-:W0:Y:S01]  /*1930*/  LDCU.64 UR4, c[0x0][0x3a0] ;  /* 0x00007400ff0477ac */ /* 0x000e220008000a00 */
[----:B------:R-:W-:Y:S01]  /*1940*/  IMAD.U32 R7, RZ, RZ, UR7 ;  /* 0x00000007ff077e24 */ /* 0x000fe2000f8e00ff */
[C---:B--2---:R-:W-:Y:S01]  /*1950*/  IADD3 R2, P1, PT, R70.reuse, R4, RZ ;  /* 0x0000000446027210 */ /* 0x044fe20007f3e0ff */
[C---:B------:R-:W-:Y:S02]  /*1960*/  VIADD R4, R70.reuse, 0x20 ;  /* 0x0000002046047836 */ /* 0x040fe40000000000 */
[----:B------:R-:W-:Y:S02]  /*1970*/  IMAD R7, R7, -0x1200, R0 ;  /* 0xffffee0007077824 */ /* 0x000fe400078e0200 */
[C---:B------:R-:W-:Y:S02]  /*1980*/  VIADD R6, R70.reuse, 0x40 ;  /* 0x0000004046067836 */ /* 0x040fe40000000000 */
[----:B------:R-:W-:Y:S01]  /*1990*/  IMAD.X R3, RZ, RZ, R5, P1 ;  /* 0x000000ffff037224 */ /* 0x000fe200008e0605 */
[CC--:B------:R-:W-:Y:S01]  /*19a0*/  ISETP.GE.AND P4, PT, R70.reuse, R7.reuse, PT ;  /* 0x000000074600720c */ /* 0x0c0fe20003f86270 */
[----:B------:R-:W-:Y:S01]  /*19b0*/  VIADD R8, R70, 0x80 ;  /* 0x0000008046087836 */ /* 0x000fe20000000000 */
[-C--:B------:R-:W-:Y:S01]  /*19c0*/  ISETP.GE.AND P5, PT, R4, R7.reuse, PT ;  /* 0x000000070400720c */ /* 0x080fe20003fa6270 */
[----:B------:R-:W-:Y:S01]  /*19d0*/  VIADD R10, R70, 0xa0 ;  /* 0x000000a0460a7836 */ /* 0x000fe20000000000 */
[-C--:B------:R-:W-:Y:S01]  /*19e0*/  ISETP.GE.AND P6, PT, R6, R7.reuse, PT ;  /* 0x000000070600720c */ /* 0x080fe20003fc6270 */
[----:B------:R-:W-:Y:S01]  /*19f0*/  VIADD R6, R70, 0x60 ;  /* 0x0000006046067836 */ /* 0x000fe20000000000 */
[----:B------:R-:W-:Y:S01]  /*1a00*/  ISETP.GE.AND P2, PT, R8, R7, PT ;  /* 0x000000070800720c */ /* 0x000fe20003f46270 */
[----:B------:R-:W-:Y:S01]  /*1a10*/  VIADD R8, R70, 0xe0 ;  /* 0x000000e046087836 */ /* 0x000fe20000000000 */
[----:B0-----:R-:W-:-:S02]  /*1a20*/  LEA R4, P1, R2, UR4, 0x3 ;  /* 0x0000000402047c11 */ /* 0x001fc4000f8218ff */
[-C--:B------:R-:W-:Y:S02]  /*1a30*/  ISETP.GE.AND P3, PT, R10, R7.reuse, PT ;  /* 0x000000070a00720c */ /* 0x080fe40003f66270 */
[----:B------:R-:W-:Y:S02]  /*1a40*/  LEA.HI.X R5, R2, UR5, R3, 0x3, P1 ;  /* 0x0000000502057c11 */ /* 0x000fe400088f1c03 */
[-C--:B------:R-:W-:Y:S01]  /*1a50*/  ISETP.GE.AND P1, PT, R6, R7.reuse, PT ;  /* 0x000000070600720c */ /* 0x080fe20003f26270 */
[----:B------:R-:W-:Y:S02]  /*1a60*/  VIADD R6, R70, 0xc0 ;  /* 0x000000c046067836 */ /* 0x000fe40000000000 */
[----:B------:R0:W-:Y:S03]  /*1a70*/  @!P4 STG.E.64 desc[UR8][R4.64], R58 ;  /* 0x0000003a0400c986 */ /* 0x0001e6000c101b08 */
[-C--:B------:R-:W-:Y:S01]  /*1a80*/  ISETP.GE.AND P4, PT, R6, R7.reuse, PT ;  /* 0x000000070600720c */ /* 0x080fe20003f86270 */
[----:B------:R0:W-:Y:S01]  /*1a90*/  @!P5 STG.E.64 desc[UR8][R4.64+0x100], R56 ;  /* 0x000100380400d986 */ /* 0x0001e2000c101b08 */
[----:B------:R-:W-:Y:S01]  /*1aa0*/  ISETP.GE.AND P5, PT, R8, R7, PT ;  /* 0x000000070800720c */ /* 0x000fe20003fa6270 */
[----:B------:R-:W-:-:S02]  /*1ab0*/  VIADD R6, R70, 0x100 ;  /* 0x0000010046067836 */ /* 0x000fc40000000000 */
[----:B------:R-:W-:Y:S01]  /*1ac0*/  VIADD R8, R70, 0x120 ;  /* 0x0000012046087836 */ /* 0x000fe20000000000 */
[----:B------:R0:W-:Y:S02]  /*1ad0*/  @!P6 STG.E.64 desc[UR8][R4.64+0x200], R54 ;  /* 0x000200360400e986 */ /* 0x0001e4000c101b08 */
[-C--:B------:R-:W-:Y:S01]  /*1ae0*/  ISETP.GE.AND P6, PT, R6, R7.reuse, PT ;  /* 0x000000070600720c */ /* 0x080fe20003fc6270 */
[----:B------:R-:W-:Y:S01]  /*1af0*/  VIADD R6, R70, 0x140 ;  /* 0x0000014046067836 */ /* 0x000fe20000000000 */
[----:B------:R0:W-:Y:S01]  /*1b00*/  @!P1 STG.E.64 desc[UR8][R4.64+0x300], R52 ;  /* 0x0003003404009986 */ /* 0x0001e2000c101b08 */
[-C--:B------:R-:W-:Y:S01]  /*1b10*/  ISETP.GE.AND P1, PT, R8, R7.reuse, PT ;  /* 0x000000070800720c */ /* 0x080fe20003f26270 */
[----:B------:R-:W-:Y:S02]  /*1b20*/  VIADD R8, R70, 0x160 ;  /* 0x0000016046087836 */ /* 0x000fe40000000000 */
[----:B------:R0:W-:Y:S01]  /*1b30*/  @!P2 STG.E.64 desc[UR8][R4.64+0x400], R50 ;  /* 0x000400320400a986 */ /* 0x0001e2000c101b08 */
[----:B------:R-:W-:-:S03]  /*1b40*/  ISETP.GE.AND P2, PT, R6, R7, PT ;  /* 0x000000070600720c */ /* 0x000fc60003f46270 */
[----:B------:R0:W-:Y:S01]  /*1b50*/  @!P3 STG.E.64 desc[UR8][R4.64+0x500], R48 ;  /* 0x000500300400b986 */ /* 0x0001e2000c101b08 */
[----:B------:R-:W-:-:S03]  /*1b60*/  ISETP.GE.AND P3, PT, R8, R7, PT ;  /* 0x000000070800720c */ /* 0x000fc60003f66270 */
[----:B------:R0:W-:Y:S04]  /*1b70*/  @!P4 STG.E.64 desc[UR8][R4.64+0x600], R46 ;  /* 0x0006002e0400c986 */ /* 0x0001e8000c101b08 */
[----:B------:R0:W-:Y:S04]  /*1b80*/  @!P5 STG.E.64 desc[UR8][R4.64+0x700], R44 ;  /* 0x0007002c0400d986 */ /* 0x0001e8000c101b08 */
[----:B------:R0:W-:Y:S04]  /*1b90*/  @!P6 STG.E.64 desc[UR8][R4.64+0x800], R42 ;  /* 0x0008002a0400e986 */ /* 0x0001e8000c101b08 */
[----:B------:R0:W-:Y:S04]  /*1ba0*/  @!P1 STG.E.64 desc[UR8][R4.64+0x900], R40 ;  /* 0x0009002804009986 */ /* 0x0001e8000c101b08 */
[----:B------:R0:W-:Y:S04]  /*1bb0*/  @!P2 STG.E.64 desc[UR8][R4.64+0xa00], R38 ;  /* 0x000a00260400a986 */ /* 0x0001e8000c101b08 */
[----:B------:R0:W-:Y:S02]  /*1bc0*/  @!P3 STG.E.64 desc[UR8][R4.64+0xb00], R36 ;  /* 0x000b00240400b986 */ /* 0x0001e4000c101b08 */
.L_x_24:
[----:B------:R-:W-:Y:S05]  /*1bd0*/  @P0 BRA `(.L_x_25) ;  /* 0x0000000000340947 */ /* 0x000fea0003800000 */
        /* <DEDUP_REMOVED lines=8> */
[----:B-1----:R3:W5:Y:S04]  /*1c60*/  LDG.E.64 R8, desc[UR8][R64.64+0x800] ;  /* 0x0008000840087981 */ /* 0x002768000c1e1b00 */
[----:B------:R3:W5:Y:S04]  /*1c70*/  LDG.E.64 R6, desc[UR8][R64.64+0x900] ;  /* 0x0009000840067981 */ /* 0x000768000c1e1b00 */
[----:B0-2---:R3:W5:Y:S04]  /*1c80*/  LDG.E.64 R4, desc[UR8][R64.64+0xa00] ;  /* 0x000a000840047981 */ /* 0x005768000c1e1b00 */
[----:B------:R3:W5:Y:S01]  /*1c90*/  LDG.E.64 R26, desc[UR8][R64.64+0xb00] ;  /* 0x000b0008401a7981 */ /* 0x000762000c1e1b00 */
[----:B------:R-:W-:Y:S05]  /*1ca0*/  BRA `(.L_x_26) ;  /* 0x0000000000907947 */ /* 0x000fea0003800000 */
.L_x_25:
[----:B------:R-:W-:Y:S02]  /*1cb0*/  VIADD R29, R0, -UR10 ;  /* 0x8000000a001d7c36 */ /* 0x000fe40008000000 */
[C---:B------:R-:W-:Y:S02]  /*1cc0*/  VIADD R28, R70.reuse, 0x20 ;  /* 0x00000020461c7836 */ /* 0x040fe40000000000 */
[C---:B------:R-:W-:Y:S01]  /*1cd0*/  VIADD R30, R70.reuse, 0x40 ;  /* 0x00000040461e7836 */ /* 0x040fe20000000000 */
[CC--:B------:R-:W-:Y:S01]  /*1ce0*/  ISETP.GE.AND P4, PT, R70.reuse, R29.reuse, PT ;  /* 0x0000001d4600720c */ /* 0x0c0fe20003f86270 */
[----:B------:R-:W-:Y:S01]  /*1cf0*/  VIADD R32, R70, 0x80 ;  /* 0x0000008046207836 */ /* 0x000fe20000000000 */
[-C--:B------:R-:W-:Y:S01]  /*1d00*/  ISETP.GE.AND P5, PT, R28, R29.reuse, PT ;  /* 0x0000001d1c00720c */ /* 0x080fe20003fa6270 */
[----:B------:R-:W-:Y:S01]  /*1d10*/  VIADD R28, R70, 0x60 ;  /* 0x00000060461c7836 */ /* 0x000fe20000000000 */
[-C--:B------:R-:W-:Y:S01]  /*1d20*/  ISETP.GE.AND P6, PT, R30, R29.reuse, PT ;  /* 0x0000001d1e00720c */ /* 0x080fe20003fc6270 */
[----:B------:R-:W-:Y:S01]  /*1d30*/  VIADD R30, R70, 0xa0 ;  /* 0x000000a0461e7836 */ /* 0x000fe20000000000 */
[----:B------:R-:W-:-:S02]  /*1d40*/  ISETP.GE.AND P2, PT, R32, R29, PT ;  /* 0x0000001d2000720c */ /* 0x000fc40003f46270 */
[-C--:B------:R-:W-:Y:S01]  /*1d50*/  ISETP.GE.AND P1, PT, R28, R29.reuse, PT ;  /* 0x0000001d1c00720c */ /* 0x080fe20003f26270 */
[----:B------:R-:W-:Y:S01]  /*1d60*/  VIADD R28, R70, 0xc0 ;  /* 0x000000c0461c7836 */ /* 0x000fe20000000000 */
[-C--:B------:R-:W-:Y:S01]  /*1d70*/  ISETP.GE.AND P3, PT, R30, R29.reuse, PT ;  /* 0x0000001d1e00720c */ /* 0x080fe20003f66270 */
[----:B------:R-:W-:Y:S02]  /*1d80*/  VIADD R30, R70, 0xe0 ;  /* 0x000000e0461e7836 */ /* 0x000fe40000000000 */
[----:B------:R4:W5:Y:S01]  /*1d90*/  @!P4 LDG.E.64 R24, desc[UR8][R64.64] ;  /* 0x000000084018c981 */ /* 0x000962000c1e1b00 */
[-C--:B------:R-:W-:Y:S01]  /*1da0*/  ISETP.GE.AND P4, PT, R28, R29.reuse, PT ;  /* 0x0000001d1c00720c */ /* 0x080fe20003f86270 */
[----:B------:R-:W-:Y:S02]  /*1db0*/  VIADD R28, R70, 0x100 ;  /* 0x00000100461c7836 */ /* 0x000fe40000000000 */
[----:B------:R4:W5:Y:S01]  /*1dc0*/  @!P5 LDG.E.64 R22, desc[UR8][R64.64+0x100] ;  /* 0x000100084016d981 */ /* 0x000962000c1e1b00 */
[----:B------:R-:W-:Y:S01]  /*1dd0*/  ISETP.GE.AND P5, PT, R30, R29, PT ;  /* 0x0000001d1e00720c */ /* 0x000fe20003fa6270 */
[----:B------:R-:W-:-:S02]  /*1de0*/  VIADD R30, R70, 0x120 ;  /* 0x00000120461e7836 */ /* 0x000fc40000000000 */
[----:B------:R4:W5:Y:S01]  /*1df0*/  @!P6 LDG.E.64 R18, desc[UR8][R64.64+0x200] ;  /* 0x000200084012e981 */ /* 0x000962000c1e1b00 */
[-C--:B------:R-:W-:Y:S01]  /*1e00*/  ISETP.GE.AND P6, PT, R28, R29.reuse, PT ;  /* 0x0000001d1c00720c */ /* 0x080fe20003fc6270 */
[----:B------:R-:W-:Y:S02]  /*1e10*/  VIADD R28, R70, 0x140 ;  /* 0x00000140461c7836 */ /* 0x000fe40000000000 */
[----:B------:R4:W5:Y:S01]  /*1e20*/  @!P1 LDG.E.64 R20, desc[UR8][R64.64+0x300] ;  /* 0x0003000840149981 */ /* 0x000962000c1e1b00 */
[-C--:B------:R-:W-:Y:S01]  /*1e30*/  ISETP.GE.AND P1, PT, R30, R29.reuse, PT ;  /* 0x0000001d1e00720c */ /* 0x080fe20003f26270 */
[----:B------:R-:W-:Y:S02]  /*1e40*/  VIADD R30, R70, 0x160 ;  /* 0x00000160461e7836 */ /* 0x000fe40000000000 */
[----:B------:R4:W5:Y:S01]  /*1e50*/  @!P2 LDG.E.64 R16, desc[UR8][R64.64+0x400] ;  /* 0x000400084010a981 */ /* 0x000962000c1e1b00 */
[----:B------:R-:W-:-:S03]  /*1e60*/  ISETP.GE.AND P2, PT, R28, R29, PT ;  /* 0x0000001d1c00720c */ /* 0x000fc60003f46270 */
[----:B------:R4:W5:Y:S01]  /*1e70*/  @!P3 LDG.E.64 R14, desc[UR8][R64.64+0x500] ;  /* 0x00050008400eb981 */ /* 0x000962000c1e1b00 */
[----:B------:R-:W-:-:S03]  /*1e80*/  ISETP.GE.AND P3, PT, R30, R29, PT ;  /* 0x0000001d1e00720c */ /* 0x000fc60003f66270 */
[----:B------:R4:W5:Y:S04]  /*1e90*/  @!P4 LDG.E.64 R12, desc[UR8][R64.64+0x600] ;  /* 0x00060008400cc981 */ /* 0x000968000c1e1b00 */
[----:B------:R4:W5:Y:S04]  /*1ea0*/  @!P5 LDG.E.64 R10, desc[UR8][R64.64+0x700] ;  /* 0x00070008400ad981 */ /* 0x000968000c1e1b00 */
[----:B-1----:R4:W5:Y:S04]  /*1eb0*/  @!P6 LDG.E.64 R8, desc[UR8][R64.64+0x800] ;  /* 0x000800084008e981 */ /* 0x002968000c1e1b00 */
[----:B------:R4:W5:Y:S04]  /*1ec0*/  @!P1 LDG.E.64 R6, desc[UR8][R64.64+0x900] ;  /* 0x0009000840069981 */ /* 0x000968000c1e1b00 */
[----:B0-2---:R4:W5:Y:S04]  /*1ed0*/  @!P2 LDG.E.64 R4, desc[UR8][R64.64+0xa00] ;  /* 0x000a00084004a981 */ /* 0x005968000c1e1b00 */
[----:B------:R4:W5:Y:S02]  /*1ee0*/  @!P3 LDG.E.64 R26, desc[UR8][R64.64+0xb00] ;  /* 0x000b0008401ab981 */ /* 0x000964000c1e1b00 */
.L_x_26:
[----:B------:R-:W-:Y:S05]  /*1ef0*/  @P0 BRA `(.L_x_27) ;  /* 0x0000000000400947 */ /* 0x000fea0003800000 */
[----:B------:R-:W0:Y:S02]  /*1f00*/  LDCU.64 UR4, c[0x0][0x3b0] ;  /* 0x00007600ff0477ac */ /* 0x000e240008000a00 */
[----:B0-----:R-:W-:-:S04]  /*1f10*/  LEA R28, P0, R2, UR4, 0x3 ;  /* 0x00000004021c7c11 */ /* 0x001fc8000f8018ff */
[----:B------:R-:W-:-:S05]  /*1f20*/  LEA.HI.X R29, R2, UR5, R3, 0x3, P0 ;  /* 0x00000005021d7c11 */ /* 0x000fca00080f1c03 */
[----:B-----5:R-:W-:Y:S04]  /*1f30*/  STG.E.64 desc[UR8][R28.64], R24 ;  /* 0x000000181c007986 */ /* 0x020fe8000c101b08 */
[----:B------:R-:W-:Y:S04]  /*1f40*/  STG.E.64 desc[UR8][R28.64+0x100], R22 ;  /* 0x000100161c007986 */ /* 0x000fe8000c101b08 */
        /* <DEDUP_REMOVED lines=9> */
[----:B------:R-:W-:Y:S01]  /*1fe0*/  STG.E.64 desc[UR8][R28.64+0xb00], R26 ;  /* 0x000b001a1c007986 */ /* 0x000fe2000c101b08 */
[----:B------:R-:W-:Y:S05]  /*1ff0*/  EXIT ;  /* 0x000000000000794d */ /* 0x000fea0003800000 */
.L_x_27:
[----:B------:R-:W0:Y:S01]  /*2000*/  LDCU.64 UR4, c[0x0][0x3b0] ;  /* 0x00007600ff0477ac */ /* 0x000e220008000a00 */
[----:B------:R-:W-:Y:S02]  /*2010*/  IMAD.U32 R31, RZ, RZ, UR7 ;  /* 0x00000007ff1f7e24 */ /* 0x000fe4000f8e00ff */
[C---:B------:R-:W-:Y:S02]  /*2020*/  VIADD R30, R70.reuse, 0x40 ;  /* 0x00000040461e7836 */ /* 0x040fe40000000000 */
[----:B------:R-:W-:Y:S02]  /*2030*/  IMAD R31, R31, -0x1200, R0 ;  /* 0xffffee001f1f7824 */ /* 0x000fe400078e0200 */
[C---:B------:R-:W-:Y:S02]  /*2040*/  VIADD R0, R70.reuse, 0x20 ;  /* 0x0000002046007836 */ /* 0x040fe40000000000 */
[C---:B------:R-:W-:Y:S01]  /*2050*/  VIADD R32, R70.reuse, 0xc0 ;  /* 0x000000c046207836 */ /* 0x040fe20000000000 */
[----:B------:R-:W-:-:S02]  /*2060*/  ISETP.GE.AND P3, PT, R70, R31, PT ;  /* 0x0000001f4600720c */ /* 0x000fc40003f66270 */
[-C--:B------:R-:W-:Y:S01]  /*2070*/  ISETP.GE.AND P2, PT, R0, R31.reuse, PT ;  /* 0x0000001f0000720c */ /* 0x080fe20003f46270 */
[----:B------:R-:W-:Y:S01]  /*2080*/  VIADD R0, R70, 0x60 ;  /* 0x0000006046007836 */ /* 0x000fe20000000000 */
[-C--:B------:R-:W-:Y:S01]  /*2090*/  ISETP.GE.AND P6, PT, R30, R31.reuse, PT ;  /* 0x0000001f1e00720c */ /* 0x080fe20003fc6270 */
[----:B------:R-:W-:Y:S01]  /*20a0*/  VIADD R30, R70, 0xa0 ;  /* 0x000000a0461e7836 */ /* 0x000fe20000000000 */
[-C--:B------:R-:W-:Y:S02]  /*20b0*/  ISETP.GE.AND P4, PT, R32, R31.reuse, PT ;  /* 0x0000001f2000720c */ /* 0x080fe40003f86270 */
[----:B0-----:R-:W-:Y:S02]  /*20c0*/  LEA R28, P0, R2, UR4, 0x3 ;  /* 0x00000004021c7c11 */ /* 0x001fe4000f8018ff */
[-C--:B------:R-:W-:Y:S01]  /*20d0*/  ISETP.GE.AND P5, PT, R0, R31.reuse, PT ;  /* 0x0000001f0000720c */ /* 0x080fe20003fa6270 */
[----:B------:R-:W-:Y:S01]  /*20e0*/  VIADD R0, R70, 0xe0 ;  /* 0x000000e046007836 */ /* 0x000fe20000000000 */
[----:B------:R-:W-:Y:S01]  /*20f0*/  LEA.HI.X R29, R2, UR5, R3, 0x3, P0 ;  /* 0x00000005021d7c11 */ /* 0x000fe200080f1c03 */
[----:B------:R-:W-:Y:S01]  /*2100*/  VIADD R2, R70, 0x80 ;  /* 0x0000008046027836 */ /* 0x000fe20000000000 */
[----:B------:R-:W-:-:S03]  /*2110*/  ISETP.GE.AND P0, PT, R30, R31, PT ;  /* 0x0000001f1e00720c */ /* 0x000fc60003f06270 */
[----:B-----5:R0:W-:Y:S01]  /*2120*/  @!P3 STG.E.64 desc[UR8][R28.64], R24 ;  /* 0x000000181c00b986 */ /* 0x0201e2000c101b08 */
[-C--:B------:R-:W-:Y:S01]  /*2130*/  ISETP.GE.AND P1, PT, R2, R31.reuse, PT ;  /* 0x0000001f0200720c */ /* 0x080fe20003f26270 */
[----:B------:R-:W-:Y:S01]  /*2140*/  VIADD R2, R70, 0x100 ;  /* 0x0000010046027836 */ /* 0x000fe20000000000 */
[-C--:B------:R-:W-:Y:S01]  /*2150*/  ISETP.GE.AND P3, PT, R0, R31.reuse, PT ;  /* 0x0000001f0000720c */ /* 0x080fe20003f66270 */
[----:B------:R0:W-:Y:S01]  /*2160*/  @!P2 STG.E.64 desc[UR8][R28.64+0x100], R22 ;  /* 0x000100161c00a986 */ /* 0x0001e2000c101b08 */
[----:B------:R-:W-:Y:S02]  /*2170*/  VIADD R0, R70, 0x120 ;  /* 0x0000012046007836 */ /* 0x000fe40000000000 */
[-C--:B------:R-:W-:Y:S01]  /*2180*/  ISETP.GE.AND P2, PT, R2, R31.reuse, PT ;  /* 0x0000001f0200720c */ /* 0x080fe20003f46270 */
[C---:B------:R-:W-:Y:S01]  /*2190*/  VIADD R2, R70.reuse, 0x140 ;  /* 0x0000014046027836 */ /* 0x040fe20000000000 */
[----:B------:R0:W-:Y:S01]  /*21a0*/  @!P6 STG.E.64 desc[UR8][R28.64+0x200], R18 ;  /* 0x000200121c00e986 */ /* 0x0001e2000c101b08 */
[----:B------:R-:W-:Y:S01]  /*21b0*/  VIADD R70, R70, 0x160 ;  /* 0x0000016046467836 */ /* 0x000fe20000000000 */
[----:B------:R-:W-:-:S02]  /*21c0*/  ISETP.GE.AND P6, PT, R0, R31, PT ;  /* 0x0000001f0000720c */ /* 0x000fc40003fc6270 */
        /* <DEDUP_REMOVED lines=9> */
[----:B------:R0:W-:Y:S01]  /*2260*/  @!P5 STG.E.64 desc[UR8][R28.64+0xa00], R4 ;  /* 0x000a00041c00d986 */ /* 0x0001e2000c101b08 */
[----:B------:R-:W-:Y:S05]  /*2270*/  @P1 EXIT ;  /* 0x000000000000194d */ /* 0x000fea0003800000 */
[----:B------:R-:W-:Y:S01]  /*2280*/  STG.E.64 desc[UR8][R28.64+0xb00], R26 ;  /* 0x000b001a1c007986 */ /* 0x000fe2000c101b08 */
[----:B------:R-:W-:Y:S05]  /*2290*/  EXIT ;  /* 0x000000000000794d */ /* 0x000fea0003800000 */
.L_x_14:
[----:B------:R-:W-:Y:S01]  /*22a0*/  IMAD.MOV.U32 R60, RZ, RZ, RZ ;  /* 0x000000ffff3c7224 */ /* 0x000fe200078e00ff */
[C---:B------:R-:W-:Y:S01]  /*22b0*/  ISETP.GT.U32.AND P0, PT, R61.reuse, 0x1f, PT ;  /* 0x0000001f3d00780c */ /* 0x040fe20003f04070 */
[----:B------:R-:W-:Y:S05]  /*22c0*/  WARPSYNC.ALL ;  /* 0x0000000000007948 */ /* 0x000fea0003800000 */
[----:B------:R-:W-:-:S05]  /*22d0*/  IMAD.HI.U32 R0, R61, 0x15555556, R60 ;  /* 0x155555563d007827 */ /* 0x000fca00078e003c */
[----:B---3--:R-:W-:-:S05]  /*22e0*/  LEA R2, R0, UR6, 0x2 ;  /* 0x0000000600027c11 */ /* 0x008fca000f8e10ff */
[----:B------:R0:W-:Y:S04]  /*22f0*/  STL [R1+0xc], R2 ;  /* 0x00000c0201007387 */ /* 0x0001e80000100800 */
[----:B------:R0:W-:Y:S01]  /*2300*/  STS [R2+0x3410], R10 ;  /* 0x0034100a02007388 */ /* 0x0001e20000000800 */
[----:B------:R-:W-:Y:S06]  /*2310*/  BAR.SYNC.DEFER_BLOCKING 0x0 ;  /* 0x0000000000007b1d */ /* 0x000fec0000010000 */
[----:B------:R-:W-:Y:S05]  /*2320*/  @P0 BRA `(.L_x_28) ;  /* 0x0000000000f80947 */ /* 0x000fea0003800000 */
[----:B------:R-:W-:Y:S01]  /*2330*/  IMAD.MOV.U32 R9, RZ, RZ, 0x34 ;  /* 0x00000034ff097424 */ /* 0x000fe200078e00ff */
[----:B------:R-:W-:-:S03]  /*2340*/  UMOV UR12, 0xffffffff ;  /* 0xffffffff000c7882 */ /* 0x000fc60000000000 */
[----:B------:R-:W-:-:S05]  /*2350*/  IMAD R9, R61, R9, UR6 ;  /* 0x000000063d097e24 */ /* 0x000fca000f8e0209 */
[----:B------:R-:W1:Y:S04]  /*2360*/  LDS R73, [R9+0x341c] ;  /* 0x00341c0009497984 */ /* 0x000e680000000800 */
[----:B------:R-:W-:Y:S04]  /*2370*/  LDS R8, [R9+0x3410] ;  /* 0x0034100009087984 */ /* 0x000fe80000000800 */
[----:B------:R-:W-:Y:S04]  /*2380*/  LDS R7, [R9+0x3414] ;  /* 0x0034140009077984 */ /* 0x000fe80000000800 */
[----:B------:R-:W0:Y:S04]  /*2390*/  LDS R6, [R9+0x3418] ;  /* 0x0034180009067984 */ /* 0x000e280000000800 */
[----:B------:R-:W2:Y:S04]  /*23a0*/  LDS R72, [R9+0x3420] ;  /* 0x0034200009487984 */ /* 0x000ea80000000800 */
[----:B------:R-:W3:Y:S04]  /*23b0*/  LDS R71, [R9+0x3424] ;  /* 0x0034240009477984 */ /* 0x000ee80000000800 */
[----:B------:R-:W4:Y:S04]  /*23c0*/  LDS R76, [R9+0x3428] ;  /* 0x00342800094c7984 */ /* 0x000f280000000800 */
[----:B------:R-:W-:Y:S04]  /*23d0*/  LDS R75, [R9+0x342c] ;  /* 0x00342c00094b7984 */ /* 0x000fe80000000800 */
[----:B------:R-:W5:Y:S04]  /*23e0*/  LDS R5, [R9+0x3430] ;  /* 0x0034300009057984 */ /* 0x000f680000000800 */
[----:B------:R-:W-:Y:S04]  /*23f0*/  LDS R4, [R9+0x3434] ;  /* 0x0034340009047984 */ /* 0x000fe80000000800 */
[----:B------:R-:W5:Y:S04]  /*2400*/  LDS R3, [R9+0x3438] ;  /* 0x0034380009037984 */ /* 0x000f680000000800 */
[----:B------:R-:W5:Y:S04]  /*2410*/  LDS R0, [R9+0x343c] ;  /* 0x00343c0009007984 */ /* 0x000f680000000800 */
[----:B-1----:R1:W-:Y:S01]  /*2420*/  STL [R1+0x8], R73 ;  /* 0x0000084901007387 */ /* 0x0023e20000100800 */
[----:B0-----:R-:W-:-:S03]  /*2430*/  IADD3 R2, PT, PT, R6, R7, R8 ;  /* 0x0000000706027210 */ /* 0x001fc60007ffe008 */
[----:B--2---:R1:W-:Y:S01]  /*2440*/  STL [R1+0x4], R72 ;  /* 0x0000044801007387 */ /* 0x0043e20000100800 */
[----:B------:R-:W-:-:S03]  /*2450*/  IADD3 R2, PT, PT, R72, R2, R73 ;  /* 0x0000000248027210 */ /* 0x000fc60007ffe049 */
[----:B---3--:R1:W-:Y:S01]  /*2460*/  STL [R1], R71 ;  /* 0x0000004701007387 */ /* 0x0083e20000100800 */
[----:B----4-:R-:W-:-:S04]  /*2470*/  IADD3 R2, PT, PT, R76, R2, R71 ;  /* 0x000000024c027210 */ /* 0x010fc80007ffe047 */
[----:B-----5:R-:W-:-:S04]  /*2480*/  IADD3 R2, PT, PT, R5, R2, R75 ;  /* 0x0000000205027210 */ /* 0x020fc80007ffe04b */
[----:B------:R-:W-:-:S05]  /*2490*/  IADD3 R2, PT, PT, R3, R2, R4 ;  /* 0x0000000203027210 */ /* 0x000fca0007ffe004 */
[----:B------:R-:W-:Y:S01]  /*24a0*/  IMAD.IADD R2, R0, 0x1, R2 ;  /* 0x0000000100027824 */ /* 0x000fe200078e0202 */
[----:B-1----:R-:W-:Y:S06]  /*24b0*/  BRA.DIV UR12, `(.L_x_29) ;  /* 0x000000560ccc7947 */ /* 0x002fec000b800000 */
[----:B------:R-:W0:Y:S02]  /*24c0*/  SHFL.UP P0, R74, R2, 0x1, RZ ;  /* 0x04200000024a7989 */ /* 0x000e2400000000ff */
[----:B0-----:R-:W-:-:S05]  /*24d0*/  @P0 IMAD.IADD R74, R2, 0x1, R74 ;  /* 0x00000001024a0824 */ /* 0x001fca00078e024a */
[----:B------:R-:W0:Y:S02]  /*24e0*/  SHFL.UP P0, R71, R74, 0x2, RZ ;  /* 0x044000004a477989 */ /* 0x000e2400000000ff */
[----:B0-----:R-:W-:-:S05]  /*24f0*/  @P0 IMAD.IADD R71, R74, 0x1, R71 ;  /* 0x000000014a470824 */ /* 0x001fca00078e0247 */
[----:B------:R-:W0:Y:S02]  /*2500*/  SHFL.UP P0, R74, R71, 0x4, RZ ;  /* 0x04800000474a7989 */ /* 0x000e2400000000ff */
[----:B0-----:R-:W-:-:S05]  /*2510*/  @P0 IMAD.IADD R74, R71, 0x1, R74 ;  /* 0x00000001474a0824 */ /* 0x001fca00078e024a */
[----:B------:R-:W0:Y:S02]  /*2520*/  SHFL.UP P0, R71, R74, 0x8, RZ ;  /* 0x050000004a477989 */ /* 0x000e2400000000ff */
[----:B0-----:R-:W-:-:S05]  /*2530*/  @P0 IMAD.IADD R71, R74, 0x1, R71 ;  /* 0x000000014a470824 */ /* 0x001fca00078e0247 */
[----:B------:R0:W1:Y:S02]  /*2540*/  SHFL.UP P0, R0, R71, 0x10, RZ ;  /* 0x0600000047007989 */ /* 0x00006400000000ff */
.L_x_98:
[----:B------:R-:W2:Y:S04]  /*2550*/  LDL.LU R74, [R1+0x8] ;  /* 0x00000800014a7983 */ /* 0x000ea80000300800 */
[----:B------:R-:W0:Y:S04]  /*2560*/  LDL.LU R73, [R1+0x4] ;  /* 0x0000040001497983 */ /* 0x000e280000300800 */
[----:B------:R-:W3:Y:S01]  /*2570*/  LDL.LU R72, [R1] ;  /* 0x0000000001487983 */ /* 0x000ee20000300800 */
[----:B-1----:R-:W-:-:S04]  /*2580*/  @P0 IMAD.IADD R0, R71, 0x1, R0 ;  /* 0x0000000147000824 */ /* 0x002fc800078e0200 */
[----:B------:R-:W-:-:S04]  /*2590*/  IMAD.IADD R0, R0, 0x1, -R2 ;  /* 0x0000000100007824 */ /* 0x000fc800078e0a02 */
[----:B------:R-:W-:Y:S01]  /*25a0*/  IMAD.IADD R8, R8, 0x1, R0 ;  /* 0x0000000108087824 */ /* 0x000fe200078e0200 */
[----:B------:R3:W-:Y:S03]  /*25b0*/  STS [R9+0x3410], R0 ;  /* 0x0034100009007388 */ /* 0x0007e60000000800 */
[----:B------:R-:W-:Y:S01]  /*25c0*/  IMAD.IADD R7, R7, 0x1, R8 ;  /* 0x0000000107077824 */ /* 0x000fe200078e0208 */
[----:B------:R1:W-:Y:S03]  /*25d0*/  STS [R9+0x3414], R8 ;  /* 0x0034140809007388 */ /* 0x0003e60000000800 */
[----:B------:R-:W-:Y:S01]  /*25e0*/  IMAD.IADD R6, R6, 0x1, R7 ;  /* 0x0000000106067824 */ /* 0x000fe200078e0207 */
[----:B------:R1:W-:Y:S04]  /*25f0*/  STS [R9+0x3418], R7 ;  /* 0x0034180709007388 */ /* 0x0003e80000000800 */
[----:B------:R1:W-:Y:S01]  /*2600*/  STS [R9+0x341c], R6 ;  /* 0x00341c0609007388 */ /* 0x0003e20000000800 */
[----:B--2---:R-:W-:-:S04]  /*2610*/  IMAD.IADD R2, R74, 0x1, R6 ;  /* 0x000000014a027824 */ /* 0x004fc800078e0206 */
[----:B0-----:R-:W-:Y:S01]  /*2620*/  IMAD.IADD R71, R73, 0x1, R2 ;  /* 0x0000000149477824 */ /* 0x001fe200078e0202 */
[----:B------:R1:W-:Y:S03]  /*2630*/  STS [R9+0x3420], R2 ;  /* 0x0034200209007388 */ /* 0x0003e60000000800 */
[----:B---3--:R-:W-:Y:S01]  /*2640*/  IMAD.IADD R0, R72, 0x1, R71 ;  /* 0x0000000148007824 */ /* 0x008fe200078e0247 */
[----:B------:R1:W-:Y:S03]  /*2650*/  STS [R9+0x3424], R71 ;  /* 0x0034244709007388 */ /* 0x0003e60000000800 */
[----:B------:R-:W-:Y:S01]  /*2660*/  IMAD.IADD R76, R76, 0x1, R0 ;  /* 0x000000014c4c7824 */ /* 0x000fe200078e0200 */
        /* <DEDUP_REMOVED lines=8> */
[----:B------:R1:W-:Y:S04]  /*26f0*/  STS [R9+0x3438], R4 ;  /* 0x0034380409007388 */ /* 0x0003e80000000800 */
[----:B------:R1:W-:Y:S02]  /*2700*/  STS [R9+0x343c], R74 ;  /* 0x00343c4a09007388 */ /* 0x0003e40000000800 */
.L_x_28:
[----:B-1----:R-:W2:Y:S04]  /*2710*/  LDL R0, [R1+0x10] ;  /* 0x0000100001007983 */ /* 0x002ea80000100800 */
[----:B0-----:R-:W3:Y:S01]  /*2720*/  LDL.LU R2, [R1+0xc] ;  /* 0x00000c0001027983 */ /* 0x001ee20000300800 */
[----:B------:R-:W-:Y:S05]  /*2730*/  WARPSYNC.ALL ;  /* 0x0000000000007948 */ /* 0x000fea0003800000 */
[----:B------:R-:W-:Y:S06]  /*2740*/  BAR.SYNC.DEFER_BLOCKING 0x0 ;  /* 0x0000000000007b1d */ /* 0x000fec0000010000 */
[----:B------:R-:W-:Y:S01]  /*2750*/  BSSY.RECONVERGENT B0, `(.L_x_30) ;  /* 0x000002a000007945 */ /* 0x000fe20003800200 */
[----:B--2---:R-:W-:-:S02]  /*2760*/  ISETP.NE.AND P0, PT, R0, RZ, PT ;  /* 0x000000ff0000720c */ /* 0x004fc40003f05270 */
[----:B------:R-:W-:Y:S01]  /*2770*/  SHF.R.U64 R0, R58, UR5, R25 ;  /* 0x000000053a007c19 */ /* 0x000fe20008001219 */
[----:B---3--:R-:W0:Y:S03]  /*2780*/  LDS R2, [R2+0x3410] ;  /* 0x0034100002027984 */ /* 0x008e260000000800 */
[----:B------:R-:W-:-:S07]  /*2790*/  LOP3.LUT R0, R0, UR4, RZ, 0x30, !PT ;  /* 0x0000000400007c12 */ /* 0x000fce000f8e30ff */
[----:B------:R-:W-:Y:S05]  /*27a0*/  @P0 BRA `(.L_x_31) ;  /* 0x0000000000900947 */ /* 0x000fea0003800000 */
[----:B------:R-:W0:Y:S04]  /*27b0*/  LDS R3, [R11] ;  /* 0x000000000b037984 */ /* 0x000e280000000800 */
        /* <DEDUP_REMOVED lines=10> */
[----:B------:R-:W0:Y:S01]  /*2860*/  LDS R4, [R11+0x2c00] ;  /* 0x002c00000b047984 */ /* 0x000e220000000800 */
[----:B-1----:R-:W-:-:S03]  /*2870*/  IMAD.IADD R71, R2, 0x1, R71 ;  /* 0x0000000102477824 */ /* 0x002fc600078e0247 */
[----:B------:R-:W1:Y:S01]  /*2880*/  LDS R3, [R11+0x2000] ;  /* 0x002000000b037984 */ /* 0x000e620000000800 */
[----:B--2---:R-:W-:-:S03]  /*2890*/  IMAD.IADD R73, R2, 0x1, R73 ;  /* 0x0000000102497824 */ /* 0x004fc600078e0249 */
[----:B------:R2:W-:Y:S01]  /*28a0*/  STS [R11], R76 ;  /* 0x0000004c0b007388 */ /* 0x0005e20000000800 */
[----:B---3--:R-:W-:-:S03]  /*28b0*/  IMAD.IADD R72, R2, 0x1, R72 ;  /* 0x0000000102487824 */ /* 0x008fc600078e0248 */
[----:B------:R3:W-:Y:S01]  /*28c0*/  STS [R11+0x400], R71 ;  /* 0x000400470b007388 */ /* 0x0007e20000000800 */
[----:B----4-:R-:W-:-:S03]  /*28d0*/  IMAD.IADD R74, R2, 0x1, R74 ;  /* 0x00000001024a7824 */ /* 0x010fc600078e024a */
[----:B------:R3:W-:Y:S01]  /*28e0*/  STS [R11+0x800], R73 ;  /* 0x000800490b007388 */ /* 0x0007e20000000800 */
[----:B-----5:R-:W-:-:S03]  /*28f0*/  IMAD.IADD R8, R2, 0x1, R8 ;  /* 0x0000000102087824 */ /* 0x020fc600078e0208 */
[----:B------:R3:W-:Y:S01]  /*2900*/  STS [R11+0xc00], R72 ;  /* 0x000c00480b007388 */ /* 0x0007e20000000800 */
[----:B--2---:R-:W-:-:S03]  /*2910*/  IMAD.IADD R76, R2, 0x1, R9 ;  /* 0x00000001024c7824 */ /* 0x004fc600078e0209 */
[----:B------:R3:W-:Y:S01]  /*2920*/  STS [R11+0x1000], R74 ;  /* 0x0010004a0b007388 */ /* 0x0007e20000000800 */
[----:B------:R-:W-:-:S03]  /*2930*/  IMAD.IADD R7, R2, 0x1, R7 ;  /* 0x0000000102077824 */ /* 0x000fc600078e0207 */
[----:B------:R3:W-:Y:S01]  /*2940*/  STS [R11+0x1400], R8 ;  /* 0x001400080b007388 */ /* 0x0007e20000000800 */
[----:B------:R-:W-:-:S03]  /*2950*/  IMAD.IADD R6, R2, 0x1, R6 ;  /* 0x0000000102067824 */ /* 0x000fc600078e0206 */
[----:B------:R3:W-:Y:S01]  /*2960*/  STS [R11+0x1800], R76 ;  /* 0x0018004c0b007388 */ /* 0x0007e20000000800 */
[----:B------:R-:W-:-:S03]  /*2970*/  IMAD.IADD R5, R2, 0x1, R5 ;  /* 0x0000000102057824 */ /* 0x000fc600078e0205 */
[----:B------:R3:W-:Y:S01]  /*2980*/  STS [R11+0x1c00], R7 ;  /* 0x001c00070b007388 */ /* 0x0007e20000000800 */
[----:B0-----:R-:W-:-:S03]  /*2990*/  IMAD.IADD R4, R2, 0x1, R4 ;  /* 0x0000000102047824 */ /* 0x001fc600078e0204 */
[----:B------:R3:W-:Y:S01]  /*29a0*/  STS [R11+0x2400], R6 ;  /* 0x002400060b007388 */ /* 0x0007e20000000800 */
[----:B-1----:R-:W-:-:S03]  /*29b0*/  IMAD.IADD R3, R2, 0x1, R3 ;  /* 0x0000000102037824 */ /* 0x002fc600078e0203 */
[----:B------:R3:W-:Y:S04]  /*29c0*/  STS [R11+0x2800], R5 ;  /* 0x002800050b007388 */ /* 0x0007e80000000800 */
[----:B------:R3:W-:Y:S04]  /*29d0*/  STS [R11+0x2000], R3 ;  /* 0x002000030b007388 */ /* 0x0007e80000000800 */
[----:B------:R3:W-:Y:S02]  /*29e0*/  STS [R11+0x2c00], R4 ;  /* 0x002c00040b007388 */ /* 0x0007e40000000800 */
.L_x_31:
[----:B------:R-:W-:Y:S05]  /*29f0*/  BSYNC.RECONVERGENT B0 ;  /* 0x0000000000007941 */ /* 0x000fea0003800200 */
.L_x_30:
[----:B------:R-:W-:Y:S01]  /*2a00*/  BAR.SYNC.DEFER_BLOCKING 0x0 ;  /* 0x0000000000007b1d */ /* 0x000fe20000010000 */
[----:B------:R-:W-:-:S05]  /*2a10*/  R2P PR, R0, 0x7f ;  /* 0x0000007f00007804 */ /* 0x000fca0000000000 */
[----:B------:R-:W-:Y:S01]  /*2a20*/  BSSY.RECONVERGENT B0, `(.L_x_32) ;  /* 0x0000024000007945 */ /* 0x000fe20003800200 */
[----:B------:R-:W1:Y:S07]  /*2a30*/  S2R R77, SR_LEMASK ;  /* 0x00000000004d7919 */ /* 0x000e6e0000003a00 */
[----:B---3--:R-:W-:Y:S02]  /*2a40*/  VOTE.ANY R3, PT, P0 ;  /* 0x0000000000037806 */ /* 0x008fe400000e0100 */
[----:B------:R-:W-:-:S02]  /*2a50*/  VOTE.ANY R4, PT, P1 ;  /* 0x0000000000047806 */ /* 0x000fc400008e0100 */
[----:B------:R-:W-:Y:S02]  /*2a60*/  @!P0 LOP3.LUT R3, RZ, R3, RZ, 0x33, !PT ;  /* 0x00000003ff038212 */ /* 0x000fe400078e33ff */
[----:B------:R-:W-:Y:S02]  /*2a70*/  VOTE.ANY R6, PT, P2 ;  /* 0x0000000000067806 */ /* 0x000fe400010e0100 */
[----:B------:R-:W-:Y:S02]  /*2a80*/  @!P1 LOP3.LUT R4, RZ, R4, RZ, 0x33, !PT ;  /* 0x00000004ff049212 */ /* 0x000fe400078e33ff */
[----:B------:R-:W-:Y:S02]  /*2a90*/  VOTE.ANY R8, PT, P3 ;  /* 0x0000000000087806 */ /* 0x000fe400018e0100 */
[----:B------:R-:W-:Y:S02]  /*2aa0*/  @!P2 LOP3.LUT R6, RZ, R6, RZ, 0x33, !PT ;  /* 0x00000006ff06a212 */ /* 0x000fe400078e33ff */
[----:B------:R-:W-:-:S02]  /*2ab0*/  LOP3.LUT R3, R4, R3, RZ, 0xc0, !PT ;  /* 0x0000000304037212 */ /* 0x000fc400078ec0ff */
[----:B------:R-:W-:Y:S02]  /*2ac0*/  @!P3 LOP3.LUT R8, RZ, R8, RZ, 0x33, !PT ;  /* 0x00000008ff08b212 */ /* 0x000fe400078e33ff */
[----:B------:R-:W-:Y:S02]  /*2ad0*/  LOP3.LUT R3, R6, R3, RZ, 0xc0, !PT ;  /* 0x0000000306037212 */ /* 0x000fe400078ec0ff */
[----:B------:R-:W-:Y:S02]  /*2ae0*/  VOTE.ANY R4, PT, P4 ;  /* 0x0000000000047806 */ /* 0x000fe400020e0100 */
[----:B------:R-:W-:Y:S02]  /*2af0*/  LOP3.LUT P0, RZ, R0, 0x80, RZ, 0xc0, !PT ;  /* 0x0000008000ff7812 */ /* 0x000fe4000780c0ff */
[----:B------:R-:W-:Y:S01]  /*2b00*/  LOP3.LUT R3, R8, R3, RZ, 0xc0, !PT ;  /* 0x0000000308037212 */ /* 0x000fe200078ec0ff */
[----:B------:R-:W-:Y:S01]  /*2b10*/  IMAD.MOV.U32 R8, RZ, RZ, RZ ;  /* 0x000000ffff087224 */ /* 0x000fe200078e00ff */
[----:B------:R-:W-:-:S02]  /*2b20*/  VOTE.ANY R6, PT, P5 ;  /* 0x0000000000067806 */ /* 0x000fc400028e0100 */
[----:B------:R-:W-:Y:S02]  /*2b30*/  @!P4 LOP3.LUT R4, RZ, R4, RZ, 0x33, !PT ;  /* 0x00000004ff04c212 */ /* 0x000fe400078e33ff */
[----:B------:R-:W-:Y:S02]  /*2b40*/  @!P5 LOP3.LUT R6, RZ, R6, RZ, 0x33, !PT ;  /* 0x00000006ff06d212 */ /* 0x000fe400078e33ff */
[----:B------:R-:W-:Y:S02]  /*2b50*/  LOP3.LUT R3, R4, R3, RZ, 0xc0, !PT ;  /* 0x0000000304037212 */ /* 0x000fe400078ec0ff */
[----:B------:R-:W-:Y:S02]  /*2b60*/  VOTE.ANY R4, PT, P6 ;  /* 0x0000000000047806 */ /* 0x000fe400030e0100 */
[----:B------:R-:W-:Y:S02]  /*2b70*/  LOP3.LUT R3, R6, R3, RZ, 0xc0, !PT ;  /* 0x0000000306037212 */ /* 0x000fe400078ec0ff */
[----:B------:R-:W-:-:S02]  /*2b80*/  VOTE.ANY R6, PT, P0 ;  /* 0x0000000000067806 */ /* 0x000fc400000e0100 */
[----:B------:R-:W-:Y:S02]  /*2b90*/  @!P6 LOP3.LUT R4, RZ, R4, RZ, 0x33, !PT ;  /* 0x00000004ff04e212 */ /* 0x000fe400078e33ff */
[----:B------:R-:W-:Y:S02]  /*2ba0*/  @!P0 LOP3.LUT R6, RZ, R6, RZ, 0x33, !PT ;  /* 0x00000006ff068212 */ /* 0x000fe400078e33ff */
[----:B------:R-:W-:-:S04]  /*2bb0*/  LOP3.LUT R3, R4, R3, RZ, 0xc0, !PT ;  /* 0x0000000304037212 */ /* 0x000fc800078ec0ff */
[----:B------:R-:W-:Y:S02]  /*2bc0*/  LOP3.LUT R6, R6, R3, RZ, 0xc0, !PT ;  /* 0x0000000306067212 */ /* 0x000fe400078ec0ff */
[----:B------:R-:W-:Y:S02]  /*2bd0*/  SHF.R.U64 R3, R56, UR5, R27 ;  /* 0x0000000538037c19 */ /* 0x000fe4000800121b */
[----:B------:R-:W2:Y:S01]  /*2be0*/  FLO.U32 R7, R6 ;  /* 0x0000000600077300 */ /* 0x000ea200000e0000 */
[----:B-1----:R-:W-:Y:S02]  /*2bf0*/  LOP3.LUT R76, R77, R6, RZ, 0xc0, !PT ;  /* 0x000000064d4c7212 */ /* 0x002fe400078ec0ff */
[----:B------:R-:W-:-:S05]  /*2c00*/  LOP3.LUT R3, R3, UR4, RZ, 0x30, !PT ;  /* 0x0000000403037c12 */ /* 0x000fca000f8e30ff */
[----:B------:R-:W1:Y:S01]  /*2c10*/  POPC R76, R76 ;  /* 0x0000004c004c7309 */ /* 0x000e620000000000 */
[----:B--2---:R-:W-:-:S13]  /*2c20*/  ISETP.NE.AND P0, PT, R18, R7, PT ;  /* 0x000000071200720c */ /* 0x004fda0003f05270 */
[----:B-1----:R-:W-:Y:S05]  /*2c30*/  @P0 BRA `(.L_x_33) ;  /* 0x0000000000080947 */ /* 0x002fea0003800000 */
[----:B------:R-:W-:-:S05]  /*2c40*/  IMAD R5, R0, 0x4, R16 ;  /* 0x0000000400057824 */ /* 0x000fca00078e0210 */
[----:B------:R1:W2:Y:S02]  /*2c50*/  ATOMS.ADD R8, [R5], R76 ;  /* 0x0000004c0508738c */ /* 0x0002a40000000000 */
.L_x_33:
[----:B------:R-:W-:Y:S05]  /*2c60*/  BSYNC.RECONVERGENT B0 ;  /* 0x0000000000007941 */ /* 0x000fea0003800200 */
.L_x_32:
[----:B------:R-:W-:Y:S01]  /*2c70*/  R2P PR, R3, 0x7f ;  /* 0x0000007f03007804 */ /* 0x000fe20000000000 */
[----:B--2---:R2:W3:Y:S01]  /*2c80*/  SHFL.IDX PT, R8, R8, R7, 0x1f ;  /* 0x00001f0708087589 */ /* 0x0044e200000e0000 */
[----:B------:R-:W-:Y:S01]  /*2c90*/  BSSY.RECONVERGENT B0, `(.L_x_34) ;  /* 0x0000023000007945 */ /* 0x000fe20003800200 */
[----:B------:R-:W-:-:S10]  /*2ca0*/  IMAD.MOV.U32 R6, RZ, RZ, RZ ;  /* 0x000000ffff067224 */ /* 0x000fd400078e00ff */
[----:B------:R-:W-:Y:S02]  /*2cb0*/  VOTE.ANY R0, PT, P0 ;  /* 0x0000000000007806 */ /* 0x000fe400000e0100 */
[----:B-1----:R-:W-:Y:S02]  /*2cc0*/  VOTE.ANY R5, PT, P1 ;  /* 0x0000000000057806 */ /* 0x002fe400008e0100 */
[----:B------:R-:W-:Y:S02]  /*2cd0*/  @!P0 LOP3.LUT R0, RZ, R0, RZ, 0x33, !PT ;  /* 0x00000000ff008212 */ /* 0x000fe400078e33ff */
[----:B------:R-:W-:Y:S02]  /*2ce0*/  @!P1 LOP3.LUT R5, RZ, R5, RZ, 0x33, !PT ;  /* 0x00000005ff059212 */ /* 0x000fe400078e33ff */
[----:B------:R-:W-:Y:S02]  /*2cf0*/  VOTE.ANY R9, PT, P2 ;  /* 0x0000000000097806 */ /* 0x000fe400010e0100 */
[----:B------:R-:W-:-:S02]  /*2d00*/  LOP3.LUT R0, R5, R0, RZ, 0xc0, !PT ;  /* 0x0000000005007212 */ /* 0x000fc400078ec0ff */
[----:B------:R-:W-:Y:S02]  /*2d10*/  VOTE.ANY R5, PT, P3 ;  /* 0x0000000000057806 */ /* 0x000fe400018e0100 */
[----:B------:R-:W-:Y:S02]  /*2d20*/  @!P2 LOP3.LUT R9, RZ, R9, RZ, 0x33, !PT ;  /* 0x00000009ff09a212 */ /* 0x000fe400078e33ff */
[----:B------:R-:W-:Y:S02]  /*2d30*/  @!P3 LOP3.LUT R5, RZ, R5, RZ, 0x33, !PT ;  /* 0x00000005ff05b212 */ /* 0x000fe400078e33ff */
[----:B------:R-:W-:Y:S02]  /*2d40*/  LOP3.LUT R0, R9, R0, RZ, 0xc0, !PT ;  /* 0x0000000009007212 */ /* 0x000fe400078ec0ff */
[----:B------:R-:W-:Y:S02]  /*2d50*/  LOP3.LUT P0, RZ, R3, 0x80, RZ, 0xc0, !PT ;  /* 0x0000008003ff7812 */ /* 0x000fe4000780c0ff */
[----:B------:R-:W-:-:S02]  /*2d60*/  VOTE.ANY R9, PT, P4 ;  /* 0x0000000000097806 */ /* 0x000fc400020e0100 */
[----:B------:R-:W-:Y:S02]  /*2d70*/  LOP3.LUT R0, R5, R0, RZ, 0xc0, !PT ;  /* 0x0000000005007212 */ /* 0x000fe400078ec0ff */
[----:B------:R-:W-:Y:S02]  /*2d80*/  VOTE.ANY R5, PT, P5 ;  /* 0x0000000000057806 */ /* 0x000fe400028e0100 */
[----:B------:R-:W-:Y:S02]  /*2d90*/  @!P4 LOP3.LUT R9, RZ, R9, RZ, 0x33, !PT ;  /* 0x00000009ff09c212 */ /* 0x000fe400078e33ff */
[----:B------:R-:W-:Y:S02]  /*2da0*/  @!P5 LOP3.LUT R5, RZ, R5, RZ, 0x33, !PT ;  /* 0x00000005ff05d212 */ /* 0x000fe400078e33ff */
[----:B------:R-:W-:Y:S02]  /*2db0*/  LOP3.LUT R0, R9, R0, RZ, 0xc0, !PT ;  /* 0x0000000009007212 */ /* 0x000fe400078ec0ff */
[----:B------:R-:W-:-:S02]  /*2dc0*/  VOTE.ANY R9, PT, P6 ;  /* 0x0000000000097806 */ /* 0x000fc400030e0100 */
[----:B------:R-:W-:Y:S02]  /*2dd0*/  LOP3.LUT R0, R5, R0, RZ, 0xc0, !PT ;  /* 0x0000000005007212 */ /* 0x000fe400078ec0ff */
[----:B------:R-:W-:Y:S02]  /*2de0*/  VOTE.ANY R5, PT, P0 ;  /* 0x0000000000057806 */ /* 0x000fe400000e0100 */
[----:B------:R-:W-:Y:S02]  /*2df0*/  @!P6 LOP3.LUT R9, RZ, R9, RZ, 0x33, !PT ;  /* 0x00000009ff09e212 */ /* 0x000fe400078e33ff */
[----:B------:R-:W-:Y:S02]  /*2e00*/  @!P0 LOP3.LUT R5, RZ, R5, RZ, 0x33, !PT ;  /* 0x00000005ff058212 */ /* 0x000fe400078e33ff */
[----:B------:R-:W-:-:S04]  /*2e10*/  LOP3.LUT R0, R9, R0, RZ, 0xc0, !PT ;  /* 0x0000000009007212 */ /* 0x000fc800078ec0ff */
[----:B------:R-:W-:Y:S02]  /*2e20*/  LOP3.LUT R0, R5, R0, RZ, 0xc0, !PT ;  /* 0x0000000005007212 */ /* 0x000fe400078ec0ff */
[----:B------:R-:W-:Y:S02]  /*2e30*/  SHF.R.U64 R5, R54, UR5, R23 ;  /* 0x0000000536057c19 */ /* 0x000fe40008001217 */
[----:B------:R-:W1:Y:S01]  /*2e40*/  FLO.U32 R11, R0 ;  /* 0x00000000000b7300 */ /* 0x000e6200000e0000 */
[----:B------:R-:W-:Y:S02]  /*2e50*/  LOP3.LUT R9, R77, R0, RZ, 0xc0, !PT ;  /* 0x000000004d097212 */ /* 0x000fe400078ec0ff */
[----:B------:R-:W-:-:S05]  /*2e60*/  LOP3.LUT R5, R5, UR4, RZ, 0x30, !PT ;  /* 0x0000000405057c12 */ /* 0x000fca000f8e30ff */
[----:B------:R-:W4:Y:S01]  /*2e70*/  POPC R9, R9 ;  /* 0x0000000900097309 */ /* 0x000f220000000000 */
[----:B-1----:R-:W-:-:S13]  /*2e80*/  ISETP.NE.AND P0, PT, R18, R11, PT ;  /* 0x0000000b1200720c */ /* 0x002fda0003f05270 */
[----:B--234-:R-:W-:Y:S05]  /*2e90*/  @P0 BRA `(.L_x_35) ;  /* 0x0000000000080947 */ /* 0x01cfea0003800000 */
[----:B------:R-:W-:-:S06]  /*2ea0*/  IMAD R6, R3, 0x4, R16 ;  /* 0x0000000403067824 */ /* 0x000fcc00078e0210 */
[----:B------:R1:W2:Y:S02]  /*2eb0*/  ATOMS.ADD R6, [R6], R9 ;  /* 0x000000090606738c */ /* 0x0002a40000000000 */
.L_x_35:
[----:B------:R-:W-:Y:S05]  /*2ec0*/  BSYNC.RECONVERGENT B0 ;  /* 0x0000000000007941 */ /* 0x000fea0003800200 */
.L_x_34:
[----:B------:R-:W-:Y:S01]  /*2ed0*/  R2P PR, R5, 0x7f ;  /* 0x0000007f05007804 */ /* 0x000fe20000000000 */
[----:B--2---:R2:W3:Y:S01]  /*2ee0*/  SHFL.IDX PT, R6, R6, R11, 0x1f ;  /* 0x00001f0b06067589 */ /* 0x0044e200000e0000 */
[----:B------:R-:W-:Y:S01]  /*2ef0*/  BSSY.RECONVERGENT B0, `(.L_x_36) ;  /* 0x0000023000007945 */ /* 0x000fe20003800200 */
[----:B------:R-:W-:-:S10]  /*2f00*/  IMAD.MOV.U32 R4, RZ, RZ, RZ ;  /* 0x000000ffff047224 */ /* 0x000fd400078e00ff */
[----:B------:R-:W-:Y:S02]  /*2f10*/  VOTE.ANY R0, PT, P0 ;  /* 0x0000000000007806 */ /* 0x000fe400000e0100 */
[----:B------:R-:W-:Y:S02]  /*2f20*/  VOTE.ANY R3, PT, P1 ;  /* 0x0000000000037806 */ /* 0x000fe400008e0100 */
[----:B------:R-:W-:Y:S02]  /*2f30*/  @!P0 LOP3.LUT R0, RZ, R0, RZ, 0x33, !PT ;  /* 0x00000000ff008212 */ /* 0x000fe400078e33ff */
[----:B------:R-:W-:Y:S02]  /*2f40*/  @!P1 LOP3.LUT R3, RZ, R3, RZ, 0x33, !PT ;  /* 0x00000003ff039212 */ /* 0x000fe400078e33ff */
[----:B------:R-:W-:Y:S02]  /*2f50*/  LOP3.LUT P0, RZ, R5, 0x80, RZ, 0xc0, !PT ;  /* 0x0000008005ff7812 */ /* 0x000fe4000780c0ff */
[----:B------:R-:W-:-:S02]  /*2f60*/  LOP3.LUT R0, R3, R0, RZ, 0xc0, !PT ;  /* 0x0000000003007212 */ /* 0x000fc400078ec0ff */
[----:B------:R-:W-:-:S04]  /*2f70*/  VOTE.ANY R3, PT, P2 ;  /* 0x0000000000037806 */ /* 0x000fc800010e0100 */
[----:B------:R-:W-:-:S04]  /*2f80*/  @!P2 LOP3.LUT R3, RZ, R3, RZ, 0x33, !PT ;  /* 0x00000003ff03a212 */ /* 0x000fc800078e33ff */
[----:B------:R-:W-:Y:S02]  /*2f90*/  LOP3.LUT R0, R3, R0, RZ, 0xc0, !PT ;  /* 0x0000000003007212 */ /* 0x000fe400078ec0ff */
        /* <DEDUP_REMOVED lines=15> */
[----:B------:R-:W-:Y:S02]  /*3090*/  SHF.R.U64 R0, R52, UR5, R21 ;  /* 0x0000000534007c19 */ /* 0x000fe40008001215 */
[----:B------:R-:W4:Y:S01]  /*30a0*/  FLO.U32 R3, R72 ;  /* 0x0000004800037300 */ /* 0x000f2200000e0000 */
[----:B------:R-:W-:Y:S02]  /*30b0*/  LOP3.LUT R71, R77, R72, RZ, 0xc0, !PT ;  /* 0x000000484d477212 */ /* 0x000fe400078ec0ff */
[----:B------:R-:W-:-:S05]  /*30c0*/  LOP3.LUT R0, R0, UR4, RZ, 0x30, !PT ;  /* 0x0000000400007c12 */ /* 0x000fca000f8e30ff */
[----:B------:R-:W0:Y:S01]  /*30d0*/  POPC R71, R71 ;  /* 0x0000004700477309 */ /* 0x000e220000000000 */
[----:B----4-:R-:W-:-:S13]  /*30e0*/  ISETP.NE.AND P0, PT, R18, R3, PT ;  /* 0x000000031200720c */ /* 0x010fda0003f05270 */
[----:B0-23--:R-:W-:Y:S05]  /*30f0*/  @P0 BRA `(.L_x_37) ;  /* 0x0000000000080947 */ /* 0x00dfea0003800000 */
[----:B------:R-:W-:-:S06]  /*3100*/  IMAD R4, R5, 0x4, R16 ;  /* 0x0000000405047824 */ /* 0x000fcc00078e0210 */
[----:B------:R0:W2:Y:S02]  /*3110*/  ATOMS.ADD R4, [R4], R71 ;  /* 0x000000470404738c */ /* 0x0000a40000000000 */
.L_x_37:
[----:B------:R-:W-:Y:S05]  /*3120*/  BSYNC.RECONVERGENT B0 ;  /* 0x0000000000007941 */ /* 0x000fea0003800200 */
.L_x_36:
        /* <DEDUP_REMOVED lines=35> */
[----:B------:R-:W-:-:S05]  /*3360*/  IMAD R0, R0, 0x4, R16 ;  /* 0x0000000400007824 */ /* 0x000fca00078e0210 */
[----:B------:R0:W2:Y:S02]  /*3370*/  ATOMS.ADD R7, [R0], R73 ;  /* 0x000000490007738c */ /* 0x0000a40000000000 */
.L_x_39:
[----:B------:R-:W-:Y:S05]  /*3380*/  BSYNC.RECONVERGENT B0 ;  /* 0x0000000000007941 */ /* 0x000fea0003800200 */
.L_x_38:
[----:B------:R-:W-:Y:S01]  /*3390*/  R2P PR, R5, 0x7f ;  /* 0x0000007f05007804 */ /* 0x000fe20000000000 */
[----:B------:R-:W-:Y:S01]  /*33a0*/  IMAD.IADD R76, R76, 0x1, R8 ;  /* 0x000000014c4c7824 */ /* 0x000fe200078e0208 */
[----:B--2---:R2:W3:Y:S01]  /*33b0*/  SHFL.IDX PT, R11, R7, R11, 0x1f ;  /* 0x00001f0b070b7589 */ /* 0x0044e200000e0000 */
[----:B------:R-:W-:Y:S01]  /*33c0*/  BSSY.RECONVERGENT B0, `(.L_x_40) ;  /* 0x0000023000007945 */ /* 0x000fe20003800200 */
[----:B--2---:R-:W-:-:S09]  /*33d0*/  IMAD.MOV.U32 R7, RZ, RZ, RZ ;  /* 0x000000ffff077224 */ /* 0x004fd200078e00ff */
[----:B0-----:R-:W-:Y:S02]  /*33e0*/  VOTE.ANY R0, PT, P0 ;  /* 0x0000000000007806 */ /* 0x001fe400000e0100 */
        /* <DEDUP_REMOVED lines=22> */
[----:B------:R-:W-:-:S04]  /*3550*/  LOP3.LUT R0, R3, R0, RZ, 0xc0, !PT ;  /* 0x0000000003007212 */ /* 0x000fc800078ec0ff */
[----:B------:R0:W2:Y:S01]  /*3560*/  FLO.U32 R3, R0 ;  /* 0x0000000000037300 */ /* 0x0000a200000e0000 */
[----:B------:R-:W-:-:S07]  /*3570*/  LOP3.LUT R8, R77, R0, RZ, 0xc0, !PT ;  /* 0x000000004d087212 */ /* 0x000fce00078ec0ff */
[----:B------:R-:W4:Y:S01]  /*3580*/  POPC R8, R8 ;  /* 0x0000000800087309 */ /* 0x000f220000000000 */
[----:B0-----:R-:W-:-:S04]  /*3590*/  SHF.R.U64 R0, R48, UR5, R17 ;  /* 0x0000000530007c19 */ /* 0x001fc80008001211 */
[----:B------:R-:W-:Y:S02]  /*35a0*/  LOP3.LUT R0, R0, UR4, RZ, 0x30, !PT ;  /* 0x0000000400007c12 */ /* 0x000fe4000f8e30ff */
[----:B--2---:R-:W-:-:S13]  /*35b0*/  ISETP.NE.AND P0, PT, R18, R3, PT ;  /* 0x000000031200720c */ /* 0x004fda0003f05270 */
[----:B---34-:R-:W-:Y:S05]  /*35c0*/  @P0 BRA `(.L_x_41) ;  /* 0x0000000000080947 */ /* 0x018fea0003800000 */
[----:B------:R-:W-:-:S05]  /*35d0*/  IMAD R5, R5, 0x4, R16 ;  /* 0x0000000405057824 */ /* 0x000fca00078e0210 */
[----:B------:R0:W2:Y:S02]  /*35e0*/  ATOMS.ADD R7, [R5], R8 ;  /* 0x000000080507738c */ /* 0x0000a40000000000 */
.L_x_41:
[----:B------:R-:W-:Y:S05]  /*35f0*/  BSYNC.RECONVERGENT B0 ;  /* 0x0000000000007941 */ /* 0x000fea0003800200 */
.L_x_40:
[----:B------:R-:W-:Y:S01]  /*3600*/  R2P PR, R0, 0x7f ;  /* 0x0000007f00007804 */ /* 0x000fe20000000000 */
[----:B------:R-:W-:Y:S01]  /*3610*/  IMAD.IADD R6, R9, 0x1, R6 ;  /* 0x0000000109067824 */ /* 0x000fe200078e0206 */
[----:B--2---:R2:W3:Y:S01]  /*3620*/  SHFL.IDX PT, R7, R7, R3, 0x1f ;  /* 0x00001f0307077589 */ /* 0x0044e200000e0000 */
[----:B------:R-:W-:Y:S01]  /*3630*/  BSSY.RECONVERGENT B0, `(.L_x_42) ;  /* 0x0000021000007945 */ /* 0x000fe20003800200 */
[----:B--2---:R-:W-:-:S09]  /*3640*/  IMAD.MOV.U32 R3, RZ, RZ, RZ ;  /* 0x000000ffff037224 */ /* 0x004fd200078e00ff */
[----:B0-----:R-:W-:Y:S02]  /*3650*/  VOTE.ANY R5, PT, P0 ;  /* 0x0000000000057806 */ /* 0x001fe400000e0100 */
[----:B-1----:R-:W-:Y:S02]  /*3660*/  VOTE.ANY R9, PT, P1 ;  /* 0x0000000000097806 */ /* 0x002fe400008e0100 */
        /* <DEDUP_REMOVED lines=22> */
[----:B------:R0:W1:Y:S02]  /*37d0*/  FLO.U32 R9, R5 ;  /* 0x0000000500097300 */ /* 0x00006400000e0000 */
[----:B0-----:R-:W-:Y:S02]  /*37e0*/  LOP3.LUT R5, R77, R5, RZ, 0xc0, !PT ;  /* 0x000000054d057212 */ /* 0x001fe400078ec0ff */
[----:B-1----:R-:W-:-:S04]  /*37f0*/  ISETP.NE.AND P0, PT, R18, R9, PT ;  /* 0x000000091200720c */ /* 0x002fc80003f05270 */
[----:B------:R-:W0:Y:S09]  /*3800*/  POPC R5, R5 ;  /* 0x0000000500057309 */ /* 0x000e320000000000 */
[----:B---3--:R-:W-:Y:S05]  /*3810*/  @P0 BRA `(.L_x_43) ;  /* 0x0000000000080947 */ /* 0x008fea0003800000 */
[----:B------:R-:W-:-:S05]  /*3820*/  IMAD R0, R0, 0x4, R16 ;  /* 0x0000000400007824 */ /* 0x000fca00078e0210 */
[----:B0-----:R1:W2:Y:S02]  /*3830*/  ATOMS.ADD R3, [R0], R5 ;  /* 0x000000050003738c */ /* 0x0012a40000000000 */
.L_x_43:
[----:B------:R-:W-:Y:S05]  /*3840*/  BSYNC.RECONVERGENT B0 ;  /* 0x0000000000007941 */ /* 0x000fea0003800200 */
.L_x_42:
[----:B------:R-:W-:Y:S01]  /*3850*/  R2P PR, R14, 0x7f ;  /* 0x0000007f0e007804 */ /* 0x000fe20000000000 */
[----:B------:R-:W-:Y:S01]  /*3860*/  IMAD.IADD R4, R71, 0x1, R4 ;  /* 0x0000000147047824 */ /* 0x000fe200078e0204 */
[----:B--2---:R2:W3:Y:S01]  /*3870*/  SHFL.IDX PT, R3, R3, R9, 0x1f ;  /* 0x00001f0903037589 */ /* 0x0044e200000e0000 */
[----:B------:R-:W-:Y:S01]  /*3880*/  BSSY.RECONVERGENT B0, `(.L_x_44) ;  /* 0x0000021000007945 */ /* 0x000fe20003800200 */
[----:B--2---:R-:W-:-:S09]  /*3890*/  IMAD.MOV.U32 R9, RZ, RZ, RZ ;  /* 0x000000ffff097224 */ /* 0x004fd200078e00ff */
[----:B-1----:R-:W-:Y:S02]  /*38a0*/  VOTE.ANY R0, PT, P0 ;  /* 0x0000000000007806 */ /* 0x002fe400000e0100 */
        /* <DEDUP_REMOVED lines=23> */
[----:B------:R1:W2:Y:S02]  /*3a20*/  FLO.U32 R71, R0 ;  /* 0x0000000000477300 */ /* 0x0002a400000e0000 */
[----:B-1----:R-:W-:Y:S02]  /*3a30*/  LOP3.LUT R0, R77, R0, RZ, 0xc0, !PT ;  /* 0x000000004d007212 */ /* 0x002fe400078ec0ff */
[----:B--2---:R-:W-:-:S04]  /*3a40*/  ISETP.NE.AND P0, PT, R18, R71, PT ;  /* 0x000000471200720c */ /* 0x004fc80003f05270 */
[----:B------:R-:W1:Y:S09]  /*3a50*/  POPC R0, R0 ;  /* 0x0000000000007309 */ /* 0x000e720000000000 */
[----:B---3--:R-:W-:Y:S05]  /*3a60*/  @P0 BRA `(.L_x_45) ;  /* 0x0000000000080947 */ /* 0x008fea0003800000 */
[----:B------:R-:W-:-:S06]  /*3a70*/  IMAD R9, R14, 0x4, R16 ;  /* 0x000000040e097824 */ /* 0x000fcc00078e0210 */
[----:B-1----:R2:W3:Y:S02]  /*3a80*/  ATOMS.ADD R9, [R9], R0 ;  /* 0x000000000909738c */ /* 0x0024e40000000000 */
.L_x_45:
[----:B------:R-:W-:Y:S05]  /*3a90*/  BSYNC.RECONVERGENT B0 ;  /* 0x0000000000007941 */ /* 0x000fea0003800200 */
.L_x_44:
[----:B------:R-:W-:Y:S01]  /*3aa0*/  R2P PR, R12, 0x7f ;  /* 0x0000007f0c007804 */ /* 0x000fe20000000000 */
[----:B------:R-:W-:Y:S01]  /*3ab0*/  IMAD.IADD R73, R73, 0x1, R11 ;  /* 0x0000000149497824 */ /* 0x000fe200078e020b */
[----:B---3--:R3:W4:Y:S01]  /*3ac0*/  SHFL.IDX PT, R71, R9, R71, 0x1f ;  /* 0x00001f4709477589 */ /* 0x00872200000e0000 */
[----:B------:R-:W-:Y:S01]  /*3ad0*/  BSSY.RECONVERGENT B0, `(.L_x_46) ;  /* 0x0000021000007945 */ /* 0x000fe20003800200 */
[----:B---3--:R-:W-:-:S09]  /*3ae0*/  IMAD.MOV.U32 R9, RZ, RZ, RZ ;  /* 0x000000ffff097224 */ /* 0x008fd200078e00ff */
        /* <DEDUP_REMOVED lines=24> */
[----:B------:R3:W5:Y:S02]  /*3c70*/  FLO.U32 R72, R11 ;  /* 0x0000000b00487300 */ /* 0x00076400000e0000 */
[----:B---3--:R-:W-:Y:S02]  /*3c80*/  LOP3.LUT R11, R77, R11, RZ, 0xc0, !PT ;  /* 0x0000000b4d0b7212 */ /* 0x008fe400078ec0ff */
[----:B-----5:R-:W-:-:S04]  /*3c90*/  ISETP.NE.AND P0, PT, R18, R72, PT ;  /* 0x000000481200720c */ /* 0x020fc80003f05270 */
[----:B------:R-:W3:Y:S09]  /*3ca0*/  POPC R11, R11 ;  /* 0x0000000b000b7309 */ /* 0x000ef20000000000 */
[----:B----4-:R-:W-:Y:S05]  /*3cb0*/  @P0 BRA `(.L_x_47) ;  /* 0x0000000000080947 */ /* 0x010fea0003800000 */
[----:B------:R-:W-:-:S06]  /*3cc0*/  IMAD R9, R12, 0x4, R16 ;  /* 0x000000040c097824 */ /* 0x000fcc00078e0210 */
[----:B---3--:R4:W3:Y:S02]  /*3cd0*/  ATOMS.ADD R9, [R9], R11 ;  /* 0x0000000b0909738c */ /* 0x0088e40000000000 */
.L_x_47:
[----:B------:R-:W-:Y:S05]  /*3ce0*/  BSYNC.RECONVERGENT B0 ;  /* 0x0000000000007941 */ /* 0x000fea0003800200 */
.L_x_46:
[----:B------:R-:W-:Y:S01]  /*3cf0*/  R2P PR, R69, 0x7f ;  /* 0x0000007f45007804 */ /* 0x000fe20000000000 */
[----:B------:R-:W-:Y:S01]  /*3d00*/  IMAD.IADD R8, R8, 0x1, R7 ;  /* 0x0000000108087824 */ /* 0x000fe200078e0207 */
[----:B------:R-:W-:Y:S11]  /*3d10*/  BSSY.RECONVERGENT B0, `(.L_x_48) ;  /* 0x0000022000007945 */ /* 0x000ff60003800200 */
[----:B------:R-:W-:-:S02]  /*3d20*/  VOTE.ANY R74, PT, P0 ;  /* 0x00000000004a7806 */ /* 0x000fc400000e0100 */
[----:B------:R-:W-:Y:S02]  /*3d30*/  VOTE.ANY R7, PT, P1 ;  /* 0x0000000000077806 */ /* 0x000fe400008e0100 */
[----:B------:R-:W-:Y:S02]  /*3d40*/  @!P0 LOP3.LUT R74, RZ, R74, RZ, 0x33, !PT ;  /* 0x0000004aff4a8212 */ /* 0x000fe400078e33ff */
[----:B------:R-:W-:Y:S02]  /*3d50*/  @!P1 LOP3.LUT R7, RZ, R7, RZ, 0x33, !PT ;  /* 0x00000007ff079212 */ /* 0x000fe400078e33ff */
[----:B------:R-:W-:Y:S02]  /*3d60*/  LOP3.LUT P0, RZ, R69, 0x80, RZ, 0xc0, !PT ;  /* 0x0000008045ff7812 */ /* 0x000fe4000780c0ff */
        /* <DEDUP_REMOVED lines=19> */
[----:B------:R3:W5:Y:S01]  /*3ea0*/  FLO.U32 R7, R74 ;  /* 0x0000004a00077300 */ /* 0x00076200000e0000 */
[----:B------:R-:W-:Y:S02]  /*3eb0*/  LOP3.LUT R75, R77, R74, RZ, 0xc0, !PT ;  /* 0x0000004a4d4b7212 */ /* 0x000fe400078ec0ff */
[----:B---3--:R3:W0:Y:S01]  /*3ec0*/  SHFL.IDX PT, R74, R9, R72, 0x1f ;  /* 0x00001f48094a7589 */ /* 0x00862200000e0000 */
[----:B-----5:R-:W-:-:S04]  /*3ed0*/  ISETP.NE.AND P0, PT, R18, R7, PT ;  /* 0x000000071200720c */ /* 0x020fc80003f05270 */
[----:B---3--:R3:W0:Y:S01]  /*3ee0*/  POPC R72, R75 ;  /* 0x0000004b00487309 */ /* 0x0086220000000000 */
[----:B------:R-:W-:-:S08]  /*3ef0*/  IMAD.MOV.U32 R9, RZ, RZ, RZ ;  /* 0x000000ffff097224 */ /* 0x000fd000078e00ff */
[----:B---3--:R-:W-:Y:S05]  /*3f00*/  @P0 BRA `(.L_x_49) ;  /* 0x0000000000080947 */ /* 0x008fea0003800000 */
[----:B------:R-:W-:-:S06]  /*3f10*/  IMAD R9, R69, 0x4, R16 ;  /* 0x0000000445097824 */ /* 0x000fcc00078e0210 */
[----:B0-----:R3:W0:Y:S02]  /*3f20*/  ATOMS.ADD R9, [R9], R72 ;  /* 0x000000480909738c */ /* 0x0016240000000000 */
.L_x_49:
[----:B------:R-:W-:Y:S05]  /*3f30*/  BSYNC.RECONVERGENT B0 ;  /* 0x0000000000007941 */ /* 0x000fea0003800200 */
.L_x_48:
[----:B------:R-:W-:Y:S01]  /*3f40*/  R2P PR, R68, 0x7f ;  /* 0x0000007f44007804 */ /* 0x000fe20000000000 */
[----:B0-----:R-:W-:Y:S01]  /*3f50*/  IMAD.IADD R5, R5, 0x1, R3 ;  /* 0x0000000105057824 */ /* 0x001fe200078e0203 */
[----:B------:R0:W0:Y:S01]  /*3f60*/  SHFL.IDX PT, R9, R9, R7, 0x1f ;  /* 0x00001f0709097589 */ /* 0x00002200000e0000 */
[----:B------:R-:W-:Y:S01]  /*3f70*/  BSSY.RECONVERGENT B0, `(.L_x_50) ;  /* 0x0000024000007945 */ /* 0x000fe20003800200 */
[----:B-1----:R-:W-:Y:S02]  /*3f80*/  IMAD.IADD R71, R0, 0x1, R71 ;  /* 0x0000000100477824 */ /* 0x002fe400078e0247 */
[----:B--2---:R-:W-:-:S07]  /*3f90*/  IMAD.MOV.U32 R0, RZ, RZ, RZ ;  /* 0x000000ffff007224 */ /* 0x004fce00078e00ff */
        /* <DEDUP_REMOVED lines=25> */
[----:B0-----:R-:W-:-:S07]  /*4130*/  LOP3.LUT R7, R77, R69, RZ, 0xc0, !PT ;  /* 0x000000454d077212 */ /* 0x001fce00078ec0ff */
[----:B------:R-:W0:Y:S01]  /*4140*/  POPC R7, R7 ;  /* 0x0000000700077309 */ /* 0x000e220000000000 */
[----:B-1----:R-:W-:-:S04]  /*4150*/  SHF.R.U64 R69, R38, UR5, R15 ;  /* 0x0000000526457c19 */ /* 0x002fc8000800120f */
[----:B------:R-:W-:Y:S02]  /*4160*/  LOP3.LUT R69, R69, UR4, RZ, 0x30, !PT ;  /* 0x0000000445457c12 */ /* 0x000fe4000f8e30ff */
[----:B--2---:R-:W-:-:S13]  /*4170*/  ISETP.NE.AND P0, PT, R18, R3, PT ;  /* 0x000000031200720c */ /* 0x004fda0003f05270 */
[----:B0-----:R-:W-:Y:S05]  /*4180*/  @P0 BRA `(.L_x_51) ;  /* 0x0000000000080947 */ /* 0x001fea0003800000 */
[----:B------:R-:W-:-:S06]  /*4190*/  IMAD R0, R68, 0x4, R16 ;  /* 0x0000000444007824 */ /* 0x000fcc00078e0210 */
[----:B------:R0:W1:Y:S02]  /*41a0*/  ATOMS.ADD R0, [R0], R7 ;  /* 0x000000070000738c */ /* 0x0000640000000000 */
.L_x_51:
[----:B------:R-:W-:Y:S05]  /*41b0*/  BSYNC.RECONVERGENT B0 ;  /* 0x0000000000007941 */ /* 0x000fea0003800200 */
.L_x_50:
[----:B------:R-:W-:Y:S01]  /*41c0*/  R2P PR, R69, 0x7f ;  /* 0x0000007f45007804 */ /* 0x000fe20000000000 */
[----:B------:R-:W-:Y:S01]  /*41d0*/  IMAD.IADD R74, R11, 0x1, R74 ;  /* 0x000000010b4a7824 */ /* 0x000fe200078e024a */
[----:B-1----:R1:W2:Y:S01]  /*41e0*/  SHFL.IDX PT, R0, R0, R3, 0x1f ;  /* 0x00001f0300007589 */ /* 0x0022a200000e0000 */
[----:B------:R-:W-:Y:S01]  /*41f0*/  BSSY.RECONVERGENT B0, `(.L_x_52) ;  /* 0x0000024000007945 */ /* 0x000fe20003800200 */
[----:B------:R-:W-:Y:S02]  /*4200*/  IMAD.IADD R9, R72, 0x1, R9 ;  /* 0x0000000148097824 */ /* 0x000fe400078e0209 */
[----:B---3--:R-:W-:-:S07]  /*4210*/  IMAD.MOV.U32 R72, RZ, RZ, RZ ;  /* 0x000000ffff487224 */ /* 0x008fce00078e00ff */
[----:B------:R-:W-:Y:S02]  /*4220*/  VOTE.ANY R68, PT, P0 ;  /* 0x0000000000447806 */ /* 0x000fe400000e0100 */
[----:B----4-:R-:W-:Y:S02]  /*4230*/  VOTE.ANY R11, PT, P1 ;  /* 0x00000000000b7806 */ /* 0x010fe400008e0100 */
        /* <DEDUP_REMOVED lines=22> */
[----:B------:R3:W4:Y:S01]  /*43a0*/  FLO.U32 R11, R68 ;  /* 0x00000044000b7300 */ /* 0x00072200000e0000 */
[----:B-1----:R-:W-:-:S07]  /*43b0*/  LOP3.LUT R3, R77, R68, RZ, 0xc0, !PT ;  /* 0x000000444d037212 */ /* 0x002fce00078ec0ff */
[----:B------:R-:W1:Y:S01]  /*43c0*/  POPC R3, R3 ;  /* 0x0000000300037309 */ /* 0x000e620000000000 */
[----:B---3--:R-:W-:-:S04]  /*43d0*/  SHF.R.U64 R68, R36, UR5, R13 ;  /* 0x0000000524447c19 */ /* 0x008fc8000800120d */
[----:B------:R-:W-:Y:S02]  /*43e0*/  LOP3.LUT R68, R68, UR4, RZ, 0x30, !PT ;  /* 0x0000000444447c12 */ /* 0x000fe4000f8e30ff */
[----:B----4-:R-:W-:-:S13]  /*43f0*/  ISETP.NE.AND P0, PT, R18, R11, PT ;  /* 0x0000000b1200720c */ /* 0x010fda0003f05270 */
[----:B-12---:R-:W-:Y:S05]  /*4400*/  @P0 BRA `(.L_x_53) ;  /* 0x0000000000080947 */ /* 0x006fea0003800000 */
[----:B------:R-:W-:-:S05]  /*4410*/  IMAD R69, R69, 0x4, R16 ;  /* 0x0000000445457824 */ /* 0x000fca00078e0210 */
[----:B------:R1:W2:Y:S02]  /*4420*/  ATOMS.ADD R72, [R69], R3 ;  /* 0x000000034548738c */ /* 0x0002a40000000000 */
.L_x_53:
[----:B------:R-:W-:Y:S05]  /*4430*/  BSYNC.RECONVERGENT B0 ;  /* 0x0000000000007941 */ /* 0x000fea0003800200 */
.L_x_52:
[----:B------:R-:W-:Y:S01]  /*4440*/  R2P PR, R68, 0x7f ;  /* 0x0000007f44007804 */ /* 0x000fe20000000000 */
[----:B--2---:R2:W3:Y:S01]  /*4450*/  SHFL.IDX PT, R11, R72, R11, 0x1f ;  /* 0x00001f0b480b7589 */ /* 0x0044e200000e0000 */
[----:B------:R-:W-:Y:S01]  /*4460*/  BSSY.RECONVERGENT B0, `(.L_x_54) ;  /* 0x0000021000007945 */ /* 0x000fe20003800200 */
[----:B------:R-:W-:-:S10]  /*4470*/  IMAD.MOV.U32 R75, RZ, RZ, RZ ;  /* 0x000000ffff4b7224 */ /* 0x000fd400078e00ff */
[----:B-1----:R-:W-:Y:S02]  /*4480*/  VOTE.ANY R69, PT, P0 ;  /* 0x0000000000457806 */ /* 0x002fe400000e0100 */
[----:B--2---:R-:W-:Y:S02]  /*4490*/  VOTE.ANY R72, PT, P1 ;  /* 0x0000000000487806 */ /* 0x004fe400008e0100 */
        /* <DEDUP_REMOVED lines=22> */
[----:B------:R-:W1:Y:S01]  /*4600*/  FLO.U32 R69, R72 ;  /* 0x0000004800457300 */ /* 0x000e6200000e0000 */
[----:B------:R-:W-:-:S07]  /*4610*/  LOP3.LUT R77, R77, R72, RZ, 0xc0, !PT ;  /* 0x000000484d4d7212 */ /* 0x000fce00078ec0ff */
[----:B------:R2:W4:Y:S01]  /*4620*/  POPC R72, R77 ;  /* 0x0000004d00487309 */ /* 0x0005220000000000 */
[----:B-1----:R-:W-:-:S13]  /*4630*/  ISETP.NE.AND P0, PT, R18, R69, PT ;  /* 0x000000451200720c */ /* 0x002fda0003f05270 */
[----:B--234-:R-:W-:Y:S05]  /*4640*/  @P0 BRA `(.L_x_55) ;  /* 0x0000000000080947 */ /* 0x01cfea0003800000 */
[----:B------:R-:W-:-:S06]  /*4650*/  IMAD R75, R68, 0x4, R16 ;  /* 0x00000004444b7824 */ /* 0x000fcc00078e0210 */
[----:B------:R1:W2:Y:S02]  /*4660*/  ATOMS.ADD R75, [R75], R72 ;  /* 0x000000484b4b738c */ /* 0x0002a40000000000 */
.L_x_55:
[----:B------:R-:W-:Y:S05]  /*4670*/  BSYNC.RECONVERGENT B0 ;  /* 0x0000000000007941 */ /* 0x000fea0003800200 */
.L_x_54:
[----:B------:R-:W3:Y:S01]  /*4680*/  LDL.LU R68, [R1+0x10] ;  /* 0x0000100001447983 */ /* 0x000ee20000300800 */
[----:B------:R-:W-:Y:S01]  /*4690*/  IMAD.IADD R0, R7, 0x1, R0 ;  /* 0x0000000107007824 */ /* 0x000fe200078e0200 */
[----:B------:R-:W-:Y:S01]  /*46a0*/  LEA R37, R76, UR6, 0x3 ;  /* 0x000000064c257c11 */ /* 0x000fe2000f8e18ff */
[----:B------:R-:W-:Y:S01]  /*46b0*/  IMAD.MOV.U32 R24, RZ, RZ, R58 ;  /* 0x000000ffff187224 */ /* 0x000fe200078e003a */
[----:B------:R-:W-:Y:S01]  /*46c0*/  BAR.SYNC.DEFER_BLOCKING 0x0 ;  /* 0x0000000000007b1d */ /* 0x000fe20000010000 */
[----:B0-----:R-:W-:Y:S01]  /*46d0*/  LEA R7, R6, UR6, 0x3 ;  /* 0x0000000606077c11 */ /* 0x001fe2000f8e18ff */
[----:B------:R-:W-:Y:S01]  /*46e0*/  IMAD.MOV.U32 R26, RZ, RZ, R56 ;  /* 0x000000ffff1a7224 */ /* 0x000fe200078e0038 */
[----:B------:R-:W-:Y:S01]  /*46f0*/  LEA R73, R73, UR6, 0x3 ;  /* 0x0000000649497c11 */ /* 0x000fe2000f8e18ff */
[----:B------:R-:W-:Y:S01]  /*4700*/  IMAD.IADD R6, R3, 0x1, R11 ;  /* 0x0000000103067824 */ /* 0x000fe200078e020b */
[----:B------:R-:W-:Y:S01]  /*4710*/  LEA R3, R4, UR6, 0x3 ;  /* 0x0000000604037c11 */ /* 0x000fe2000f8e18ff */
[----:B------:R-:W-:Y:S01]  /*4720*/  IMAD.MOV.U32 R22, RZ, RZ, R54 ;  /* 0x000000ffff167224 */ /* 0x000fe200078e0036 */
[----:B------:R-:W-:Y:S01]  /*4730*/  LEA R11, R8, UR6, 0x3 ;  /* 0x00000006080b7c11 */ /* 0x000fe2000f8e18ff */
[----:B--2---:R-:W0:Y:S01]  /*4740*/  SHFL.IDX PT, R75, R75, R69, 0x1f ;  /* 0x00001f454b4b7589 */ /* 0x004e2200000e0000 */
[----:B------:R-:W-:Y:S01]  /*4750*/  IMAD.MOV.U32 R20, RZ, RZ, R52 ;  /* 0x000000ffff147224 */ /* 0x000fe200078e0034 */
[----:B------:R-:W-:Y:S01]  /*4760*/  LEA R5, R5, UR6, 0x3 ;  /* 0x0000000605057c11 */ /* 0x000fe2000f8e18ff */
[----:B------:R-:W-:Y:S01]  /*4770*/  IMAD.MOV.U32 R18, RZ, RZ, R50 ;  /* 0x000000ffff127224 */ /* 0x000fe200078e0032 */
[----:B------:R-:W-:Y:S01]  /*4780*/  LEA R71, R71, UR6, 0x3 ;  /* 0x0000000647477c11 */ /* 0x000fe2000f8e18ff */
[----:B------:R-:W-:Y:S01]  /*4790*/  IMAD.MOV.U32 R16, RZ, RZ, R48 ;  /* 0x000000ffff107224 */ /* 0x000fe200078e0030 */
[----:B------:R-:W-:Y:S01]  /*47a0*/  LEA R41, R9, UR6, 0x3 ;  /* 0x0000000609297c11 */ /* 0x000fe2000f8e18ff */
[----:B------:R-:W-:Y:S01]  /*47b0*/  IMAD.MOV.U32 R34, RZ, RZ, R46 ;  /* 0x000000ffff227224 */ /* 0x000fe200078e002e */
[----:B------:R-:W-:Y:S01]  /*47c0*/  LEA R39, R0, UR6, 0x3 ;  /* 0x0000000600277c11 */ /* 0x000fe2000f8e18ff */
[----:B------:R-:W-:Y:S01]  /*47d0*/  IMAD.MOV.U32 R32, RZ, RZ, R44 ;  /* 0x000000ffff207224 */ /* 0x000fe200078e002c */
[----:B------:R-:W-:Y:S01]  /*47e0*/  BSSY B1, `(.L_x_56) ;  /* 0x0000041000017945 */ /* 0x000fe20003800000 */
[----:B------:R-:W-:Y:S01]  /*47f0*/  IMAD.MOV.U32 R30, RZ, RZ, R42 ;  /* 0x000000ffff1e7224 */ /* 0x000fe200078e002a */
[----:B------:R-:W-:Y:S01]  /*4800*/  LEA R0, R61, UR6, 0x3 ;  /* 0x000000063d007c11 */ /* 0x000fe2000f8e18ff */
[----:B------:R-:W-:-:S02]  /*4810*/  IMAD.MOV.U32 R28, RZ, RZ, R40 ;  /* 0x000000ffff1c7224 */ /* 0x000fc400078e0028 */
[----:B------:R-:W-:Y:S01]  /*4820*/  IMAD.MOV.U32 R14, RZ, RZ, R38 ;  /* 0x000000ffff0e7224 */ /* 0x000fe200078e0026 */
[----:B------:R2:W-:Y:S01]  /*4830*/  STS.64 [R37+-0x8], R24 ;  /* 0xfffff81825007388 */ /* 0x0005e20000000a00 */
[----:B------:R-:W-:-:S03]  /*4840*/  IMAD.MOV.U32 R12, RZ, RZ, R36 ;  /* 0x000000ffff0c7224 */ /* 0x000fc600078e0024 */
[----:B------:R4:W-:Y:S01]  /*4850*/  STS.64 [R7+-0x8], R26 ;  /* 0xfffff81a07007388 */ /* 0x0009e20000000a00 */
[----:B0-----:R-:W-:-:S03]  /*4860*/  IMAD.IADD R75, R72, 0x1, R75 ;  /* 0x00000001484b7824 */ /* 0x001fc600078e024b */
[----:B------:R-:W-:Y:S01]  /*4870*/  STS.64 [R3+-0x8], R22 ;  /* 0xfffff81603007388 */ /* 0x000fe20000000a00 */
[----:B--2---:R-:W-:-:S03]  /*4880*/  LEA R25, R74, UR6, 0x3 ;  /* 0x000000064a197c11 */ /* 0x004fc6000f8e18ff */
[----:B------:R-:W-:Y:S01]  /*4890*/  STS.64 [R73+-0x8], R20 ;  /* 0xfffff81449007388 */ /* 0x000fe20000000a00 */
[----:B------:R-:W-:Y:S02]  /*48a0*/  LEA R9, R75, UR6, 0x3 ;  /* 0x000000064b097c11 */ /* 0x000fe4000f8e18ff */
[----:B----4-:R-:W-:Y:S01]  /*48b0*/  LEA R27, R6, UR6, 0x3 ;  /* 0x00000006061b7c11 */ /* 0x010fe2000f8e18ff */
[----:B------:R0:W-:Y:S04]  /*48c0*/  STS.64 [R11+-0x8], R18 ;  /* 0xfffff8120b007388 */ /* 0x0001e80000000a00 */
[----:B------:R2:W-:Y:S04]  /*48d0*/  STS.64 [R5+-0x8], R16 ;  /* 0xfffff81005007388 */ /* 0x0005e80000000a00 */
[----:B------:R2:W-:Y:S04]  /*48e0*/  STS.64 [R71+-0x8], R34 ;  /* 0xfffff82247007388 */ /* 0x0005e80000000a00 */
[----:B------:R2:W-:Y:S01]  /*48f0*/  STS.64 [R25+-0x8], R32 ;  /* 0xfffff82019007388 */ /* 0x0005e20000000a00 */
[----:B0-----:R-:W-:-:S03]  /*4900*/  SHF.R.S32.HI R19, RZ, 0x1f, R2 ;  /* 0x0000001fff137819 */ /* 0x001fc60000011402 */
[----:B------:R2:W-:Y:S04]  /*4910*/  STS.64 [R41+-0x8], R30 ;  /* 0xfffff81e29007388 */ /* 0x0005e80000000a00 */
[----:B------:R2:W-:Y:S04]  /*4920*/  STS.64 [R39+-0x8], R28 ;  /* 0xfffff81c27007388 */ /* 0x0005e80000000a00 */
[----:B------:R2:W-:Y:S04]  /*4930*/  STS.64 [R27+-0x8], R14 ;  /* 0xfffff80e1b007388 */ /* 0x0005e80000000a00 */
[----:B------:R2:W-:Y:S01]  /*4940*/  STS.64 [R9+-0x8], R12 ;  /* 0xfffff80c09007388 */ /* 0x0005e20000000a00 */
[----:B---3--:R-:W-:-:S13]  /*4950*/  ISETP.NE.AND P0, PT, R68, RZ, PT ;  /* 0x000000ff4400720c */ /* 0x008fda0003f05270 */
[----:B--2---:R-:W-:Y:S05]  /*4960*/  @P0 BRA `(.L_x_57) ;  /* 0x0000000000a00947 */ /* 0x004fea0003800000 */
[----:B------:R-:W2:Y:S01]  /*4970*/  LDG.E.64 R66, desc[UR8][R66.64] ;  /* 0x0000000842427981 */ /* 0x000ea2000c1e1b00 */
[----:B------:R-:W-:Y:S01]  /*4980*/  UISETP.GE.AND UP0, UPT, UR7, 0x1, UPT ;  /* 0x000000010700788c */ /* 0x000fe2000bf06270 */
[----:B------:R-:W-:Y:S01]  /*4990*/  IMAD.MOV.U32 R15, RZ, RZ, R10 ;  /* 0x000000ffff0f7224 */ /* 0x000fe200078e000a */
[----:B--2---:R-:W-:-:S05]  /*49a0*/  IADD3 R12, P0, PT, -R2, R66, RZ ;  /* 0x00000042020c7210 */ /* 0x004fca0007f1e1ff */
[----:B------:R-:W-:-:S05]  /*49b0*/  IMAD.X R13, R67, 0x1, ~R19, P0 ;  /* 0x00000001430d7824 */ /* 0x000fca00000e0e13 */
[----:B------:R0:W-:Y:S01]  /*49c0*/  STS.64 [R0+0x9000], R12 ;  /* 0x0090000c00007388 */ /* 0x0001e20000000a00 */
[----:B------:R-:W-:Y:S05]  /*49d0*/  BRA.U !UP0, `(.L_x_58) ;  /* 0x00000001086c7547 */ /* 0x000fea000b800000 */
[----:B------:R-:W-:Y:S01]  /*49e0*/  BSSY B0, `(.L_x_59) ;  /* 0x0000019000007945 */ /* 0x000fe20003800000 */
[----:B------:R-:W-:Y:S02]  /*49f0*/  IMAD.MOV.U32 R4, RZ, RZ, -0x1 ;  /* 0xffffffffff047424 */ /* 0x000fe400078e00ff */
[----:B------:R-:W-:Y:S02]  /*4a00*/  IMAD.U32 R6, RZ, RZ, UR7 ;  /* 0x00000007ff067e24 */ /* 0x000fe4000f8e00ff */
[----:B------:R-:W-:-:S07]  /*4a10*/  IMAD.MOV.U32 R15, RZ, RZ, R10 ;  /* 0x000000ffff0f7224 */ /* 0x000fce00078e000a */
.L_x_63:
[----:B0-----:R-:W0:Y:S01]  /*4a20*/  LDC.64 R12, c[0x0][0x380] ;  /* 0x0000e000ff0c7b82 */ /* 0x001e220000000a00 */
[----:B------:R-:W-:Y:S01]  /*4a30*/  VIADD R21, R6, 0xffffffff ;  /* 0xffffffff06157836 */ /* 0x000fe20000000000 */
[----:B------:R-:W-:Y:S03]  /*4a40*/  BSSY B2, `(.L_x_60) ;  /* 0x0000008000027945 */ /* 0x000fe60003800000 */
[----:B------:R-:W-:-:S04]  /*4a50*/  IMAD R17, R21, 0x100, R61 ;  /* 0x0000010015117824 */ /* 0x000fc800078e023d */
[----:B0-----:R-:W-:-:S07]  /*4a60*/  IMAD.WIDE R12, R17, 0x4, R12 ;  /* 0x00000004110c7825 */ /* 0x001fce00078e020c */
.L_x_61:
[----:B------:R-:W-:Y:S05]  /*4a70*/  YIELD ;  /* 0x0000000000007946 */ /* 0x000fea0003800000 */
[----:B------:R0:W-:Y:S06]  /*4a80*/  MEMBAR.SC.CTA ;  /* 0x0000000000007992 */ /* 0x0001ec0000000000 */
[----:B0-----:R-:W2:Y:S02]  /*4a90*/  LDG.E.STRONG.SYS R8, desc[UR8][R12.64] ;  /* 0x000000080c087981 */ /* 0x001ea4000c1f5900 */
[----:B--2---:R-:W-:-:S13]  /*4aa0*/  ISETP.NE.AND P0, PT, R8, RZ, PT ;  /* 0x000000ff0800720c */ /* 0x004fda0003f05270 */
[----:B------:R-:W-:Y:S05]  /*4ab0*/  @!P0 BRA `(.L_x_61) ;  /* 0xfffffffc00ec8947 */ /* 0x000fea000383ffff */
[----:B------:R-:W-:Y:S05]  /*4ac0*/  BSYNC B2 ;  /* 0x0000000000027941 */ /* 0x000fea0003800000 */
.L_x_60:
[----:B------:R-:W-:Y:S01]  /*4ad0*/  BSSY.RECONVERGENT B2, `(.L_x_62) ;  /* 0x0000006000027945 */ /* 0x000fe20003800200 */
[C---:B------:R-:W-:Y:S02]  /*4ae0*/  ISETP.GT.AND P0, PT, R8.reuse, -0x1, PT ;  /* 0xffffffff0800780c */ /* 0x040fe40003f04270 */
[----:B------:R-:W-:Y:S01]  /*4af0*/  LOP3.LUT R8, R8, 0x3fffffff, RZ, 0xc0, !PT ;  /* 0x3fffffff08087812 */ /* 0x000fe200078ec0ff */
[----:B------:R-:W-:Y:S05]  /*4b00*/  WARPSYNC.EXCLUSIVE R4 ;  /* 0x0000000004007348 */ /* 0x000fea0003a00000 */
[----:B------:R-:W-:-:S05]  /*4b10*/  IMAD.IADD R15, R8, 0x1, R15 ;  /* 0x00000001080f7824 */ /* 0x000fca00078e020f */
[----:B------:R-:W-:-:S07]  /*4b20*/  VOTE.ANY R4, PT, P0 ;  /* 0x0000000000047806 */ /* 0x000fce00000e0100 */
[----:B------:R-:W-:Y:S05]  /*4b30*/  BSYNC.RECONVERGENT B2 ;  /* 0x0000000000027941 */ /* 0x000fea0003800200 */
.L_x_62:
[----:B------:R-:W-:Y:S01]  /*4b40*/  ISETP.GT.U32.AND P1, PT, R6, 0x1, PT ;  /* 0x000000010600780c */ /* 0x000fe20003f24070 */
[----:B------:R-:W-:-:S12]  /*4b50*/  IMAD.MOV.U32 R6, RZ, RZ, R21 ;  /* 0x000000ffff067224 */ /* 0x000fd800078e0015 */
[----:B------:R-:W-:Y:S05]  /*4b60*/  @P0 BRA P1, `(.L_x_63) ;  /* 0xfffffffc00ac0947 */ /* 0x000fea000083ffff */
[----:B------:R-:W-:Y:S05]  /*4b70*/  BSYNC B0 ;  /* 0x0000000000007941 */ /* 0x000fea0003800000 */
.L_x_59:
[----:B------:R2:W3:Y:S02]  /*4b80*/  LDS.64 R12, [R0+0x9000] ;  /* 0x00900000000c7984 */ /* 0x0004e40000000a00 */
.L_x_58:
[C---:B------:R-:W-:Y:S01]  /*4b90*/  IMAD.IADD R17, R15.reuse, 0x1, -R10 ;  /* 0x000000010f117824 */ /* 0x040fe200078e0a0a */
[----:B------:R-:W-:-:S04]  /*4ba0*/  LOP3.LUT R15, R15, 0x80000000, RZ, 0xfc, !PT ;  /* 0x800000000f0f7812 */ /* 0x000fc800078efcff */
[C---:B0--3--:R-:W-:Y:S01]  /*4bb0*/  IADD3 R12, P0, PT, R17.reuse, R12, RZ ;  /* 0x0000000c110c7210 */ /* 0x049fe20007f1e0ff */
[----:B------:R0:W-:Y:S03]  /*4bc0*/  STG.E.STRONG.SYS desc[UR8][R62.64], R15 ;  /* 0x0000000f3e007986 */ /* 0x0001e6000c115908 */
[----:B------:R-:W-:-:S05]  /*4bd0*/  LEA.HI.X.SX32 R13, R17, R13, 0x1, P0 ;  /* 0x0000000d110d7211 */ /* 0x000fca00000f0eff */
[----:B------:R0:W-:Y:S04]  /*4be0*/  STS.64 [R0+0x9000], R12 ;  /* 0x0090000c00007388 */ /* 0x0001e80000000a00 */
.L_x_57:
[----:B------:R-:W-:Y:S05]  /*4bf0*/  BSYNC B1 ;  /* 0x0000000000017941 */ /* 0x000fea0003800000 */
.L_x_56:
[----:B------:R-:W3:Y:S08]  /*4c00*/  LDC R4, c[0x0][0x3c0] ;  /* 0x0000f000ff047b82 */ /* 0x000ef00000000800 */
[----:B0-----:R-:W0:Y:S01]  /*4c10*/  LDC.64 R14, c[0x0][0x390] ;  /* 0x0000e400ff0e7b82 */ /* 0x001e220000000a00 */
[----:B---3--:R-:W-:Y:S02]  /*4c20*/  ISETP.LE.AND P0, PT, R4, UR11, PT ;  /* 0x0000000b04007c0c */ /* 0x008fe4000bf03270 */
[----:B0-----:R-:W-:-:S04]  /*4c30*/  ISETP.EQ.U32.AND P1, PT, R14, RZ, PT ;  /* 0x000000ff0e00720c */ /* 0x001fc80003f22070 */
[----:B------:R-:W-:-:S04]  /*4c40*/  ISETP.EQ.OR.EX P0, PT, R15, RZ, !P0, P1 ;  /* 0x000000ff0f00720c */ /* 0x000fc80004702710 */
[----:B------:R-:W-:-:S13]  /*4c50*/  ISETP.GT.U32.OR P0, PT, R61, 0xff, P0 ;  /* 0x000000ff3d00780c */ /* 0x000fda0000704470 */
[----:B------:R-:W-:Y:S05]  /*4c60*/  @P0 BRA `(.L_x_64) ;  /* 0x00000000001c0947 */ /* 0x000fea0003800000 */
[----:B------:R-:W0:Y:S01]  /*4c70*/  LDS.64 R12, [R0+0x9000] ;  /* 0x00900000000c7984 */ /* 0x000e220000000a00 */
[C---:B------:R-:W-:Y:S02]  /*4c80*/  LEA R14, P2, R61.reuse, R14, 0x3 ;  /* 0x0000000e3d0e7211 */ /* 0x040fe400078418ff */
[--C-:B------:R-:W-:Y:S02]  /*4c90*/  SHF.R.S32.HI R6, RZ, 0x1f, R10.reuse ;  /* 0x0000001fff067819 */ /* 0x100fe4000001140a */
[----:B------:R-:W-:Y:S02]  /*4ca0*/  LEA.HI.X R15, R61, R15, RZ, 0x3, P2 ;  /* 0x0000000f3d0f7211 */ /* 0x000fe400010f1cff */
[----:B0-----:R-:W-:-:S04]  /*4cb0*/  IADD3 R12, P0, P1, R12, R2, R10 ;  /* 0x000000020c0c7210 */ /* 0x001fc8000791e00a */
[----:B------:R-:W-:-:S05]  /*4cc0*/  IADD3.X R13, PT, PT, R13, R19, R6, P0, P1 ;  /* 0x000000130d0d7210 */ /* 0x000fca00007e2406 */
[----:B------:R0:W-:Y:S04]  /*4cd0*/  STG.E.64 desc[UR8][R14.64], R12 ;  /* 0x0000000c0e007986 */ /* 0x0001e8000c101b08 */
.L_x_64:
[----:B------:R-:W-:Y:S01]  /*4ce0*/  ISETP.LT.AND P5, PT, R4, UR11, PT ;  /* 0x0000000b04007c0c */ /* 0x000fe2000bfa1270 */
[----:B------:R-:W-:Y:S05]  /*4cf0*/  WARPSYNC.ALL ;  /* 0x0000000000007948 */ /* 0x000fea0003800000 */
[----:B------:R-:W-:Y:S07]  /*4d00*/  BAR.SYNC.DEFER_BLOCKING 0x0 ;  /* 0x0000000000007b1d */ /* 0x000fee0000010000 */
[----:B------:R-:W-:Y:S05]  /*4d10*/  @P5 BRA `(.L_x_65) ;  /* 0x0000000800785947 */ /* 0x000fea0003800000 */
[----:B0-----:R-:W0:Y:S01]  /*4d20*/  LDS.64 R12, [R0] ;  /* 0x00000000000c7984 */ /* 0x001e220000000a00 */
[----:B------:R-:W0:Y:S01]  /*4d30*/  LDCU UR5, c[0x0][0x3c4] ;  /* 0x00007880ff0577ac */ /* 0x000e220008000800 */
[----:B------:R-:W3:Y:S01]  /*4d40*/  LDCU.64 UR10, c[0x0][0x3a0] ;  /* 0x00007400ff0a77ac */ /* 0x000ee20008000a00 */
[----:B0-----:R-:W-:Y:S01]  /*4d50*/  SHF.R.U64 R2, R12, UR5, R13 ;  /* 0x000000050c027c19 */ /* 0x001fe2000800120d */
[----:B------:R-:W-:Y:S01]  /*4d60*/  IMAD.MOV.U32 R16, RZ, RZ, R12 ;  /* 0x000000ffff107224 */ /* 0x000fe200078e000c */
[----:B------:R-:W-:Y:S02]  /*4d70*/  LOP3.LUT R17, R13, 0x80000000, RZ, 0x3c, !PT ;  /* 0x800000000d117812 */ /* 0x000fe400078e3cff */
[----:B------:R-:W-:-:S04]  /*4d80*/  LOP3.LUT R2, R2, UR4, RZ, 0x30, !PT ;  /* 0x0000000402027c12 */ /* 0x000fc8000f8e30ff */
[----:B------:R-:W-:-:S05]  /*4d90*/  LEA R2, R2, UR6, 0x3 ;  /* 0x0000000602027c11 */ /* 0x000fca000f8e18ff */
[----:B------:R-:W0:Y:S02]  /*4da0*/  LDS.64 R14, [R2+0x9000] ;  /* 0x00900000020e7984 */ /* 0x000e240000000a00 */
[----:B0-----:R-:W-:-:S05]  /*4db0*/  IADD3 R4, P0, PT, R14, R61, RZ ;  /* 0x0000003d0e047210 */ /* 0x001fca0007f1e0ff */
[----:B------:R-:W-:Y:S01]  /*4dc0*/  IMAD.X R15, RZ, RZ, R15, P0 ;  /* 0x000000ffff0f7224 */ /* 0x000fe200000e060f */
[----:B---3--:R-:W-:-:S04]  /*4dd0*/  LEA R18, P0, R4, UR10, 0x3 ;  /* 0x0000000a04127c11 */ /* 0x008fc8000f8018ff */
[----:B------:R-:W-:-:S05]  /*4de0*/  LEA.HI.X R19, R4, UR11, R15, 0x3, P0 ;  /* 0x0000000b04137c11 */ /* 0x000fca00080f1c0f */
[----:B------:R-:W-:Y:S01]  /*4df0*/  STG.E.64 desc[UR8][R18.64], R16 ;  /* 0x0000001012007986 */ /* 0x000fe2000c101b08 */
[----:B------:R-:W-:-:S03]  /*4e00*/  NOP ;  /* 0x0000000000007918 */ /* 0x000fc60000000000 */
[----:B------:R-:W0:Y:S02]  /*4e10*/  LDS.64 R12, [R0+0xc00] ;  /* 0x000c0000000c7984 */ /* 0x000e240000000a00 */
        /* <DEDUP_REMOVED lines=8> */
[----:B------:R-:W-:-:S04]  /*4ea0*/  LEA R22, P0, R4, UR10, 0x3 ;  /* 0x0000000a04167c11 */ /* 0x000fc8000f8018ff */
        /* <DEDUP_REMOVED lines=121> */
[----:B0-----:R-:W-:Y:S02]  /*5640*/  SHF.R.U64 R4, R12, UR5, R13 ;  /* 0x000000050c047c19 */ /* 0x001fe4000800120d */
        /* <DEDUP_REMOVED lines=8> */
[----:B------:R0:W-:Y:S01]  /*56d0*/  STG.E.64 desc[UR8][R14.64+0x8400], R12 ;  /* 0x0084000c0e007986 */ /* 0x0001e2000c101b08 */
[----:B------:R-:W-:Y:S01]  /*56e0*/  NOP ;  /* 0x0000000000007918 */ /* 0x000fe20000000000 */
[----:B------:R-:W-:Y:S05]  /*56f0*/  BRA `(.L_x_66) ;  /* 0x0000000c00947947 */ /* 0x000fea0003800000 */
.L_x_65:
[----:B0-----:R-:W-:Y:S01]  /*5700*/  IMAD.U32 R13, RZ, RZ, UR7 ;  /* 0x00000007ff0d7e24 */ /* 0x001fe2000f8e00ff */
[----:B------:R-:W-:Y:S01]  /*5710*/  BSSY.RECONVERGENT B0, `(.L_x_67) ;  /* 0x000001c000007945 */ /* 0x000fe20003800200 */
[----:B------:R-:W-:Y:S02]  /*5720*/  VIADD R2, R61, 0x180 ;  /* 0x000001803d027836 */ /* 0x000fe40000000000 */
[----:B------:R-:W-:Y:S02]  /*5730*/  IMAD R13, R13, -0x1200, R4 ;  /* 0xffffee000d0d7824 */ /* 0x000fe400078e0204 */
[C---:B------:R-:W-:Y:S02]  /*5740*/  VIADD R4, R61.reuse, 0x300 ;  /* 0x000003003d047836 */ /* 0x040fe40000000000 */
[C---:B------:R-:W-:Y:S01]  /*5750*/  VIADD R6, R61.reuse, 0x480 ;  /* 0x000004803d067836 */ /* 0x040fe20000000000 */
[CC--:B------:R-:W-:Y:S02]  /*5760*/  ISETP.GE.AND P2, PT, R61.reuse, R13.reuse, PT ;  /* 0x0000000d3d00720c */ /* 0x0c0fe40003f46270 */
[-C--:B------:R-:W-:Y:S01]  /*5770*/  ISETP.GE.AND P0, PT, R4, R13.reuse, PT ;  /* 0x0000000d0400720c */ /* 0x080fe20003f06270 */
[C---:B------:R-:W-:Y:S01]  /*5780*/  VIADD R4, R61.reuse, 0x780 ;  /* 0x000007803d047836 */ /* 0x040fe20000000000 */
[-C--:B------:R-:W-:Y:S01]  /*5790*/  ISETP.GE.AND P1, PT, R2, R13.reuse, PT ;  /* 0x0000000d0200720c */ /* 0x080fe20003f26270 */
[----:B------:R-:W-:Y:S01]  /*57a0*/  VIADD R2, R61, 0x600 ;  /* 0x000006003d027836 */ /* 0x000fe20000000000 */
[----:B------:R-:W-:-:S02]  /*57b0*/  ISETP.GE.AND P6, PT, R6, R13, PT ;  /* 0x0000000d0600720c */ /* 0x000fc40003fc6270 */
[-C--:B------:R-:W-:Y:S01]  /*57c0*/  ISETP.GE.AND P3, PT, R4, R13.reuse, PT ;  /* 0x0000000d0400720c */ /* 0x080fe20003f66270 */
[----:B------:R-:W-:Y:S01]  /*57d0*/  VIADD R4, R61, 0x900 ;  /* 0x000009003d047836 */ /* 0x000fe20000000000 */
[----:B------:R-:W-:-:S03]  /*57e0*/  ISETP.GE.AND P4, PT, R2, R13, PT ;  /* 0x0000000d0200720c */ /* 0x000fc60003f86270 */
[----:B------:R-:W-:Y:S10]  /*57f0*/  @P2 BRA `(.L_x_68) ;  /* 0x0000000000342947 */ /* 0x000ff40003800000 */
[----:B------:R-:W0:Y:S01]  /*5800*/  LDS.64 R14, [R0] ;  /* 0x00000000000e7984 */ /* 0x000e220000000a00 */
[----:B------:R-:W0:Y:S01]  /*5810*/  LDCU UR5, c[0x0][0x3c4] ;  /* 0x00007880ff0577ac */ /* 0x000e220008000800 */
[----:B------:R-:W3:Y:S01]  /*5820*/  LDCU.64 UR10, c[0x0][0x3a0] ;  /* 0x00007400ff0a77ac */ /* 0x000ee20008000a00 */
[----:B0-----:R-:W-:Y:S02]  /*5830*/  SHF.R.U64 R2, R14, UR5, R15 ;  /* 0x000000050e027c19 */ /* 0x001fe4000800120f */
        /* <DEDUP_REMOVED lines=8> */
[----:B------:R0:W-:Y:S04]  /*58c0*/  STG.E.64 desc[UR8][R16.64], R14 ;  /* 0x0000000e10007986 */ /* 0x0001e8000c101b08 */
.L_x_68:
[----:B------:R-:W-:Y:S05]  /*58d0*/  BSYNC.RECONVERGENT B0 ;  /* 0x0000000000007941 */ /* 0x000fea0003800200 */
.L_x_67:
[----:B------:R-:W-:Y:S01]  /*58e0*/  NOP ;  /* 0x0000000000007918 */ /* 0x000fe20000000000 */
[----:B------:R-:W-:Y:S01]  /*58f0*/  BSSY.RECONVERGENT B0, `(.L_x_69) ;  /* 0x0000011000007945 */ /* 0x000fe20003800200 */
[----:B------:R-:W-:Y:S01]  /*5900*/  ISETP.GE.AND P2, PT, R4, R13, PT ;  /* 0x0000000d0400720c */ /* 0x000fe20003f46270 */
[----:B------:R-:W-:Y:S02]  /*5910*/  VIADD R4, R61, 0xa80 ;  /* 0x00000a803d047836 */ /* 0x000fe40000000000 */
[----:B------:R-:W-:Y:S10]  /*5920*/  @P1 BRA `(.L_x_70) ;  /* 0x0000000000341947 */ /* 0x000ff40003800000 */
[----:B0-----:R-:W0:Y:S01]  /*5930*/  LDS.64 R14, [R0+0xc00] ;  /* 0x000c0000000e7984 */ /* 0x001e220000000a00 */
        /* <DEDUP_REMOVED lines=12> */
.L_x_70:
[----:B------:R-:W-:Y:S05]  /*5a00*/  BSYNC.RECONVERGENT B0 ;  /* 0x0000000000007941 */ /* 0x000fea0003800200 */
.L_x_69:
[----:B------:R-:W-:Y:S01]  /*5a10*/  NOP ;  /* 0x0000000000007918 */ /* 0x000fe20000000000 */
[----:B------:R-:W-:Y:S01]  /*5a20*/  BSSY.RECONVERGENT B0, `(.L_x_71) ;  /* 0x0000011000007945 */ /* 0x000fe20003800200 */
[----:B------:R-:W-:Y:S02]  /*5a30*/  ISETP.GE.AND P1, PT, R4, R13, PT ;  /* 0x0000000d0400720c */ /* 0x000fe40003f26270 */
[----:B------:R-:W-:Y:S01]  /*5a40*/  LOP3.LUT R4, R61, 0xc00, RZ, 0xfc, !PT ;  /* 0x00000c003d047812 */ /* 0x000fe200078efcff */
[----:B------:R-:W-:Y:S10]  /*5a50*/  @P0 BRA `(.L_x_72) ;  /* 0x0000000000340947 */ /* 0x000ff40003800000 */
[----:B0--3--:R-:W0:Y:S01]  /*5a60*/  LDS.64 R14, [R0+0x1800] ;  /* 0x00180000000e7984 */ /* 0x009e220000000a00 */
        /* <DEDUP_REMOVED lines=12> */
.L_x_72:
[----:B------:R-:W-:Y:S05]  /*5b30*/  BSYNC.RECONVERGENT B0 ;  /* 0x0000000000007941 */ /* 0x000fea0003800200 */
.L_x_71:
[----:B------:R-:W-:Y:S01]  /*5b40*/  NOP ;  /* 0x0000000000007918 */ /* 0x000fe20000000000 */
[----:B------:R-:W-:Y:S01]  /*5b50*/  BSSY.RECONVERGENT B0, `(.L_x_73) ;  /* 0x0000011000007945 */ /* 0x000fe20003800200 */
[----:B------:R-:W-:Y:S01]  /*5b60*/  ISETP.GE.AND P0, PT, R4, R13, PT ;  /* 0x0000000d0400720c */ /* 0x000fe20003f06270 */
[----:B------:R-:W-:Y:S02]  /*5b70*/  VIADD R4, R61, 0xd80 ;  /* 0x00000d803d047836 */ /* 0x000fe40000000000 */
[----:B------:R-:W-:Y:S10]  /*5b80*/  @P6 BRA `(.L_x_74) ;  /* 0x0000000000346947 */ /* 0x000ff40003800000 */
[----:B0--34-:R-:W0:Y:S01]  /*5b90*/  LDS.64 R14, [R0+0x2400] ;  /* 0x00240000000e7984 */ /* 0x019e220000000a00 */
        /* <DEDUP_REMOVED lines=12> */
.L_x_74:
[----:B------:R-:W-:Y:S05]  /*5c60*/  BSYNC.RECONVERGENT B0 ;  /* 0x0000000000007941 */ /* 0x000fea0003800200 */
.L_x_73:
        /* <DEDUP_REMOVED lines=18> */
.L_x_76:
[----:B------:R-:W-:Y:S05]  /*5d90*/  BSYNC.RECONVERGENT B0 ;  /* 0x0000000000007941 */ /* 0x000fea0003800200 */
.L_x_75:
        /* <DEDUP_REMOVED lines=18> */
.L_x_78:
[----:B------:R-:W-:Y:S05]  /*5ec0*/  BSYNC.RECONVERGENT B0 ;  /* 0x0000000000007941 */ /* 0x000fea0003800200 */
.L_x_77:
[----:B------:R-:W-:Y:S01]  /*5ed0*/  NOP ;  /* 0x0000000000007918 */ /* 0x000fe20000000000 */
[----:B------:R-:W-:Y:S01]  /*5ee0*/  BSSY.RECONVERGENT B0, `(.L_x_79) ;  /* 0x0000010000007945 */ /* 0x000fe20003800200 */
[----:B------:R-:W-:-:S03]  /*5ef0*/  ISETP.GE.AND P3, PT, R4, R13, PT ;  /* 0x0000000d0400720c */ /* 0x000fc60003f66270 */
[----:B------:R-:W-:Y:S10]  /*5f00*/  @P2 BRA `(.L_x_80) ;  /* 0x0000000000342947 */ /* 0x000ff40003800000 */
[----:B------:R-:W5:Y:S01]  /*5f10*/  LDS.64 R12, [R0+0x4800] ;  /* 0x00480000000c7984 */ /* 0x000f620000000a00 */
[----:B------:R-:W5:Y:S01]  /*5f20*/  LDCU UR5, c[0x0][0x3c4] ;  /* 0x00007880ff0577ac */ /* 0x000f620008000800 */
[----:B------:R-:W1:Y:S01]  /*5f30*/  LDCU.64 UR10, c[0x0][0x3a0] ;  /* 0x00007400ff0a77ac */ /* 0x000e620008000a00 */
[----:B-----5:R-:W-:Y:S02]  /*5f40*/  SHF.R.U64 R2, R12, UR5, R13 ;  /* 0x000000050c027c19 */ /* 0x020fe4000800120d */
[----:B------:R-:W-:Y:S02]  /*5f50*/  LOP3.LUT R13, R13, 0x80000000, RZ, 0x3c, !PT ;  /* 0x800000000d0d7812 */ /* 0x000fe400078e3cff */
[----:B------:R-:W-:-:S04]  /*5f60*/  LOP3.LUT R2, R2, UR4, RZ, 0x30, !PT ;  /* 0x0000000402027c12 */ /* 0x000fc8000f8e30ff */
[----:B------:R-:W-:-:S05]  /*5f70*/  LEA R2, R2, UR6, 0x3 ;  /* 0x0000000602027c11 */ /* 0x000fca000f8e18ff */
[----:B0--34-:R-:W0:Y:S02]  /*5f80*/  LDS.64 R14, [R2+0x9000] ;  /* 0x00900000020e7984 */ /* 0x019e240000000a00 */
[----:B0-----:R-:W-:-:S05]  /*5f90*/  IADD3 R4, P2, PT, R14, R61, RZ ;  /* 0x0000003d0e047210 */ /* 0x001fca0007f5e0ff */
[----:B------:R-:W-:Y:S01]  /*5fa0*/  IMAD.X R15, RZ, RZ, R15, P2 ;  /* 0x000000ffff0f7224 */ /* 0x000fe200010e060f */
[----:B-1----:R-:W-:-:S04]  /*5fb0*/  LEA R14, P2, R4, UR10, 0x3 ;  /* 0x0000000a040e7c11 */ /* 0x002fc8000f8418ff */
[----:B------:R-:W-:-:S05]  /*5fc0*/  LEA.HI.X R15, R4, UR11, R15, 0x3, P2 ;  /* 0x0000000b040f7c11 */ /* 0x000fca00090f1c0f */
[----:B------:R0:W-:Y:S04]  /*5fd0*/  STG.E.64 desc[UR8][R14.64+0x4800], R12 ;  /* 0x0048000c0e007986 */ /* 0x0001e8000c101b08 */
.L_x_80:
[----:B------:R-:W-:Y:S05]  /*5fe0*/  BSYNC.RECONVERGENT B0 ;  /* 0x0000000000007941 */ /* 0x000fea0003800200 */
.L_x_79:
[----:B------:R-:W-:Y:S01]  /*5ff0*/  NOP ;  /* 0x0000000000007918 */ /* 0x000fe20000000000 */
[----:B------:R-:W-:Y:S04]  /*6000*/  BSSY.RECONVERGENT B0, `(.L_x_81) ;  /* 0x000000f000007945 */ /* 0x000fe80003800200 */
[----:B------:R-:W-:Y:S05]  /*6010*/  @P1 BRA `(.L_x_82) ;  /* 0x0000000000341947 */ /* 0x000fea0003800000 */
[----:B0-----:R-:W0:Y:S01]  /*6020*/  LDS.64 R12, [R0+0x5400] ;  /* 0x00540000000c7984 */ /* 0x001e220000000a00 */
[----:B------:R-:W0:Y:S01]  /*6030*/  LDCU UR5, c[0x0][0x3c4] ;  /* 0x00007880ff0577ac */ /* 0x000e220008000800 */
[----:B------:R-:W5:Y:S01]  /*6040*/  LDCU.64 UR10, c[0x0][0x3a0] ;  /* 0x00007400ff0a77ac */ /* 0x000f620008000a00 */
[----:B0-----:R-:W-:Y:S02]  /*6050*/  SHF.R.U64 R2, R12, UR5, R13 ;  /* 0x000000050c027c19 */ /* 0x001fe4000800120d */
[----:B------:R-:W-:Y:S02]  /*6060*/  LOP3.LUT R13, R13, 0x80000000, RZ, 0x3c, !PT ;  /* 0x800000000d0d7812 */ /* 0x000fe400078e3cff */
[----:B------:R-:W-:-:S04]  /*6070*/  LOP3.LUT R2, R2, UR4, RZ, 0x30, !PT ;  /* 0x0000000402027c12 */ /* 0x000fc8000f8e30ff */
[----:B------:R-:W-:-:S05]  /*6080*/  LEA R2, R2, UR6, 0x3 ;  /* 0x0000000602027c11 */ /* 0x000fca000f8e18ff */
[----:B---34-:R-:W0:Y:S02]  /*6090*/  LDS.64 R14, [R2+0x9000] ;  /* 0x00900000020e7984 */ /* 0x018e240000000a00 */
[----:B0-----:R-:W-:-:S05]  /*60a0*/  IADD3 R4, P1, PT, R14, R61, RZ ;  /* 0x0000003d0e047210 */ /* 0x001fca0007f3e0ff */
[----:B------:R-:W-:Y:S01]  /*60b0*/  IMAD.X R15, RZ, RZ, R15, P1 ;  /* 0x000000ffff0f7224 */ /* 0x000fe200008e060f */
[----:B-----5:R-:W-:-:S04]  /*60c0*/  LEA R14, P1, R4, UR10, 0x3 ;  /* 0x0000000a040e7c11 */ /* 0x020fc8000f8218ff */
[----:B------:R-:W-:-:S05]  /*60d0*/  LEA.HI.X R15, R4, UR11, R15, 0x3, P1 ;  /* 0x0000000b040f7c11 */ /* 0x000fca00088f1c0f */
[----:B------:R0:W-:Y:S04]  /*60e0*/  STG.E.64 desc[UR8][R14.64+0x5400], R12 ;  /* 0x0054000c0e007986 */ /* 0x0001e8000c101b08 */
.L_x_82:
[----:B------:R-:W-:Y:S05]  /*60f0*/  BSYNC.RECONVERGENT B0 ;  /* 0x0000000000007941 */ /* 0x000fea0003800200 */
.L_x_81:
        /* <DEDUP_REMOVED lines=16> */
.L_x_84:
[----:B------:R-:W-:Y:S05]  /*6200*/  BSYNC.RECONVERGENT B0 ;  /* 0x0000000000007941 */ /* 0x000fea0003800200 */
.L_x_83:
        /* <DEDUP_REMOVED lines=16> */
.L_x_86:
[----:B------:R-:W-:Y:S05]  /*6310*/  BSYNC.RECONVERGENT B0 ;  /* 0x0000000000007941 */ /* 0x000fea0003800200 */
.L_x_85:
        /* <DEDUP_REMOVED lines=16> */
.L_x_88:
[----:B------:R-:W-:Y:S05]  /*6420*/  BSYNC.RECONVERGENT B0 ;  /* 0x0000000000007941 */ /* 0x000fea0003800200 */
.L_x_87:
        /* <DEDUP_REMOVED lines=16> */
.L_x_90:
[----:B------:R-:W-:Y:S05]  /*6530*/  BSYNC.RECONVERGENT B0 ;  /* 0x0000000000007941 */ /* 0x000fea0003800200 */
.L_x_89:
[----:B------:R-:W-:Y:S01]  /*6540*/  NOP ;  /* 0x0000000000007918 */ /* 0x000fe20000000000 */
.L_x_66:
[----:B------:R0:W5:Y:S01]  /*6550*/  @!P5 LDG.E.64 R44, desc[UR8][R64.64] ;  /* 0x00000008402cd981 */ /* 0x000162000c1e1b00 */
[----:B------:R-:W1:Y:S03]  /*6560*/  LDCU UR5, c[0x0][0x3c4] ;  /* 0x00007880ff0577ac */ /* 0x000e660008000800 */
[----:B------:R0:W5:Y:S04]  /*6570*/  @!P5 LDG.E.64 R46, desc[UR8][R64.64+0x100] ;  /* 0x00010008402ed981 */ /* 0x000168000c1e1b00 */
        /* <DEDUP_REMOVED lines=10> */
[----:B0-----:R-:W1:Y:S04]  /*6620*/  LDS.64 R12, [R0] ;  /* 0x00000000000c7984 */ /* 0x001e680000000a00 */
[----:B---34-:R-:W0:Y:S04]  /*6630*/  LDS.64 R14, [R0+0xc00] ;  /* 0x000c0000000e7984 */ /* 0x018e280000000a00 */
[----:B------:R-:W3:Y:S04]  /*6640*/  LDS.64 R16, [R0+0x1800] ;  /* 0x0018000000107984 */ /* 0x000ee80000000a00 */
[----:B------:R-:W4:Y:S04]  /*6650*/  LDS.64 R18, [R0+0x2400] ;  /* 0x0024000000127984 */ /* 0x000f280000000a00 */
[----:B------:R-:W4:Y:S04]  /*6660*/  LDS.64 R20, [R0+0x3000] ;  /* 0x0030000000147984 */ /* 0x000f280000000a00 */
[----:B------:R-:W4:Y:S04]  /*6670*/  LDS.64 R22, [R0+0x3c00] ;  /* 0x003c000000167984 */ /* 0x000f280000000a00 */
[----:B------:R-:W4:Y:S04]  /*6680*/  LDS.64 R28, [R0+0x4800] ;  /* 0x00480000001c7984 */ /* 0x000f280000000a00 */
[----:B------:R-:W4:Y:S04]  /*6690*/  LDS.64 R30, [R0+0x5400] ;  /* 0x00540000001e7984 */ /* 0x000f280000000a00 */
[----:B------:R-:W4:Y:S04]  /*66a0*/  LDS.64 R32, [R0+0x6000] ;  /* 0x0060000000207984 */ /* 0x000f280000000a00 */
[----:B------:R-:W4:Y:S04]  /*66b0*/  LDS.64 R34, [R0+0x6c00] ;  /* 0x006c000000227984 */ /* 0x000f280000000a00 */
[----:B------:R-:W4:Y:S01]  /*66c0*/  LDS.64 R42, [R0+0x7800] ;  /* 0x00780000002a7984 */ /* 0x000f220000000a00 */
[----:B-1----:R-:W-:-:S03]  /*66d0*/  SHF.R.U64 R24, R12, UR5, R13 ;  /* 0x000000050c187c19 */ /* 0x002fc6000800120d */
[----:B------:R2:W1:Y:S01]  /*66e0*/  LDS.64 R74, [R0+0x8400] ;  /* 0x00840000004a7984 */ /* 0x0004620000000a00 */
[----:B0-----:R-:W-:Y:S02]  /*66f0*/  SHF.R.U64 R12, R14, UR5, R15 ;  /* 0x000000050e0c7c19 */ /* 0x001fe4000800120f */
[----:B---3--:R-:W-:Y:S01]  /*6700*/  SHF.R.U64 R17, R16, UR5, R17 ;  /* 0x0000000510117c19 */ /* 0x008fe20008001211 */
[----:B--2---:R-:W0:Y:S01]  /*6710*/  S2R R0, SR_TID.X ;  /* 0x0000000000007919 */ /* 0x004e220000002100 */
[----:B----4-:R-:W-:Y:S02]  /*6720*/  SHF.R.U64 R16, R18, UR5, R19 ;  /* 0x0000000512107c19 */ /* 0x010fe40008001213 */
[----:B------:R-:W-:Y:S02]  /*6730*/  SHF.R.U64 R15, R20, UR5, R21 ;  /* 0x00000005140f7c19 */ /* 0x000fe40008001215 */
[----:B------:R-:W-:Y:S02]  /*6740*/  SHF.R.U64 R14, R22, UR5, R23 ;  /* 0x00000005160e7c19 */ /* 0x000fe40008001217 */
[----:B------:R-:W-:-:S02]  /*6750*/  SHF.R.U64 R13, R28, UR5, R29 ;  /* 0x000000051c0d7c19 */ /* 0x000fc4000800121d */
[----:B------:R-:W-:Y:S02]  /*6760*/  SHF.R.U64 R10, R30, UR5, R31 ;  /* 0x000000051e0a7c19 */ /* 0x000fe4000800121f */
[----:B------:R-:W-:Y:S02]  /*6770*/  SHF.R.U64 R8, R32, UR5, R33 ;  /* 0x0000000520087c19 */ /* 0x000fe40008001221 */
[----:B------:R-:W-:Y:S02]  /*6780*/  SHF.R.U64 R6, R34, UR5, R35 ;  /* 0x0000000522067c19 */ /* 0x000fe40008001223 */
[----:B------:R-:W-:Y:S02]  /*6790*/  SHF.R.U64 R4, R42, UR5, R43 ;  /* 0x000000052a047c19 */ /* 0x000fe4000800122b */
[----:B-1----:R-:W-:Y:S01]  /*67a0*/  SHF.R.U64 R2, R74, UR5, R75 ;  /* 0x000000054a027c19 */ /* 0x002fe2000800124b */
[----:B------:R-:W1:Y:S01]  /*67b0*/  LDCU UR5, c[0x0][0x3c0] ;  /* 0x00007800ff0577ac */ /* 0x000e620008000800 */
[----:B------:R-:W-:-:S02]  /*67c0*/  LOP3.LUT R19, R24, UR4, RZ, 0x30, !PT ;  /* 0x0000000418137c12 */ /* 0x000fc4000f8e30ff */
[----:B------:R-:W-:Y:S02]  /*67d0*/  LOP3.LUT R18, R12, UR4, RZ, 0x30, !PT ;  /* 0x000000040c127c12 */ /* 0x000fe4000f8e30ff */
[----:B------:R-:W-:Y:S02]  /*67e0*/  LOP3.LUT R17, R17, UR4, RZ, 0x30, !PT ;  /* 0x0000000411117c12 */ /* 0x000fe4000f8e30ff */
[----:B------:R-:W-:Y:S02]  /*67f0*/  LOP3.LUT R16, R16, UR4, RZ, 0x30, !PT ;  /* 0x0000000410107c12 */ /* 0x000fe4000f8e30ff */
[----:B------:R-:W-:Y:S02]  /*6800*/  LOP3.LUT R15, R15, UR4, RZ, 0x30, !PT ;  /* 0x000000040f0f7c12 */ /* 0x000fe4000f8e30ff */
[----:B------:R-:W-:Y:S02]  /*6810*/  LOP3.LUT R14, R14, UR4, RZ, 0x30, !PT ;  /* 0x000000040e0e7c12 */ /* 0x000fe4000f8e30ff */
[----:B------:R-:W-:-:S02]  /*6820*/  LOP3.LUT R13, R13, UR4, RZ, 0x30, !PT ;  /* 0x000000040d0d7c12 */ /* 0x000fc4000f8e30ff */
[----:B------:R-:W-:Y:S02]  /*6830*/  LOP3.LUT R10, R10, UR4, RZ, 0x30, !PT ;  /* 0x000000040a0a7c12 */ /* 0x000fe4000f8e30ff */
[----:B------:R-:W-:Y:S02]  /*6840*/  LOP3.LUT R8, R8, UR4, RZ, 0x30, !PT ;  /* 0x0000000408087c12 */ /* 0x000fe4000f8e30ff */
[----:B------:R-:W-:Y:S02]  /*6850*/  LOP3.LUT R6, R6, UR4, RZ, 0x30, !PT ;  /* 0x0000000406067c12 */ /* 0x000fe4000f8e30ff */
[----:B------:R-:W-:Y:S02]  /*6860*/  LOP3.LUT R4, R4, UR4, RZ, 0x30, !PT ;  /* 0x0000000404047c12 */ /* 0x000fe4000f8e30ff */
[----:B------:R-:W-:Y:S01]  /*6870*/  LOP3.LUT R2, R2, UR4, RZ, 0x30, !PT ;  /* 0x0000000402027c12 */ /* 0x000fe2000f8e30ff */
[----:B01----:R-:W-:Y:S06]  /*6880*/  @!P5 BRA `(.L_x_91) ;  /* 0x000000000090d947 */ /* 0x003fec0003800000 */
[----:B------:R-:W-:Y:S01]  /*6890*/  UIMAD UR4, UR7, -0x1200, UR5 ;  /* 0xffffee00070478a4 */ /* 0x000fe2000f8e0205 */
[C---:B------:R-:W-:Y:S02]  /*68a0*/  VIADD R12, R70.reuse, 0x20 ;  /* 0x00000020460c7836 */ /* 0x040fe40000000000 */
[C---:B------:R-:W-:Y:S02]  /*68b0*/  VIADD R20, R70.reuse, 0x40 ;  /* 0x0000004046147836 */ /* 0x040fe40000000000 */
[C---:B------:R-:W-:Y:S01]  /*68c0*/  VIADD R21, R70.reuse, 0x80 ;  /* 0x0000008046157836 */ /* 0x040fe20000000000 */
[----:B------:R-:W-:Y:S02]  /*68d0*/  ISETP.GE.AND P3, PT, R70, UR4, PT ;  /* 0x0000000446007c0c */ /* 0x000fe4000bf66270 */
[----:B------:R-:W-:Y:S01]  /*68e0*/  ISETP.GE.AND P4, PT, R12, UR4, PT ;  /* 0x000000040c007c0c */ /* 0x000fe2000bf86270 */
[----:B------:R-:W-:Y:S01]  /*68f0*/  VIADD R12, R70, 0x60 ;  /* 0x00000060460c7836 */ /* 0x000fe20000000000 */
[----:B------:R-:W-:Y:S01]  /*6900*/  ISETP.GE.AND P6, PT, R20, UR4, PT ;  /* 0x0000000414007c0c */ /* 0x000fe2000bfc6270 */
[----:B------:R-:W-:Y:S01]  /*6910*/  VIADD R20, R70, 0xa0 ;  /* 0x000000a046147836 */ /* 0x000fe20000000000 */
[----:B------:R-:W-:-:S02]  /*6920*/  ISETP.GE.AND P1, PT, R21, UR4, PT ;  /* 0x0000000415007c0c */ /* 0x000fc4000bf26270 */
[----:B------:R-:W-:Y:S01]  /*6930*/  ISETP.GE.AND P0, PT, R12, UR4, PT ;  /* 0x000000040c007c0c */ /* 0x000fe2000bf06270 */
[----:B------:R-:W-:Y:S01]  /*6940*/  VIADD R12, R70, 0xc0 ;  /* 0x000000c0460c7836 */ /* 0x000fe20000000000 */
[----:B------:R-:W-:Y:S01]  /*6950*/  ISETP.GE.AND P2, PT, R20, UR4, PT ;  /* 0x0000000414007c0c */ /* 0x000fe2000bf46270 */
[----:B------:R-:W-:Y:S02]  /*6960*/  VIADD R20, R70, 0xe0 ;  /* 0x000000e046147836 */ /* 0x000fe40000000000 */
[----:B-----5:R0:W5:Y:S01]  /*6970*/  @!P3 LDG.E.64 R44, desc[UR8][R64.64] ;  /* 0x00000008402cb981 */ /* 0x020162000c1e1b00 */
[----:B------:R-:W-:Y:S01]  /*6980*/  ISETP.GE.AND P3, PT, R12, UR4, PT ;  /* 0x000000040c007c0c */ /* 0x000fe2000bf66270 */
[----:B------:R-:W-:Y:S02]  /*6990*/  VIADD R12, R70, 0x100 ;  /* 0x00000100460c7836 */ /* 0x000fe40000000000 */
[----:B------:R0:W5:Y:S01]  /*69a0*/  @!P4 LDG.E.64 R46, desc[UR8][R64.64+0x100] ;  /* 0x00010008402ec981 */ /* 0x000162000c1e1b00 */
[----:B------:R-:W-:Y:S01]  /*69b0*/  ISETP.GE.AND P4, PT, R20, UR4, PT ;  /* 0x0000000414007c0c */ /* 0x000fe2000bf86270 */
[----:B------:R-:W-:-:S02]  /*69c0*/  VIADD R20, R70, 0x120 ;  /* 0x0000012046147836 */ /* 0x000fc40000000000 */
[----:B------:R0:W5:Y:S01]  /*69d0*/  @!P6 LDG.E.64 R48, desc[UR8][R64.64+0x200] ;  /* 0x000200084030e981 */ /* 0x000162000c1e1b00 */
[----:B------:R-:W-:Y:S01]  /*69e0*/  ISETP.GE.AND P6, PT, R12, UR4, PT ;  /* 0x000000040c007c0c */ /* 0x000fe2000bfc6270 */
[C---:B------:R-:W-:Y:S02]  /*69f0*/  VIADD R12, R70.reuse, 0x140 ;  /* 0x00000140460c7836 */ /* 0x040fe40000000000 */
[----:B------:R-:W-:Y:S01]  /*6a00*/  VIADD R70, R70, 0x160 ;  /* 0x0000016046467836 */ /* 0x000fe20000000000 */
[----:B------:R0:W5:Y:S01]  /*6a10*/  @!P0 LDG.E.64 R50, desc[UR8][R64.64+0x300] ;  /* 0x0003000840328981 */ /* 0x000162000c1e1b00 */
[----:B------:R-:W-:-:S03]  /*6a20*/  ISETP.GE.AND P0, PT, R20, UR4, PT ;  /* 0x0000000414007c0c */ /* 0x000fc6000bf06270 */
[----:B------:R0:W5:Y:S01]  /*6a30*/  @!P1 LDG.E.64 R52, desc[UR8][R64.64+0x400] ;  /* 0x0004000840349981 */ /* 0x000162000c1e1b00 */
[----:B------:R-:W-:-:S03]  /*6a40*/  ISETP.GE.AND P1, PT, R12, UR4, PT ;  /* 0x000000040c007c0c */ /* 0x000fc6000bf26270 */
[----:B------:R0:W5:Y:S01]  /*6a50*/  @!P2 LDG.E.64 R54, desc[UR8][R64.64+0x500] ;  /* 0x000500084036a981 */ /* 0x000162000c1e1b00 */
[----:B------:R-:W-:-:S03]  /*6a60*/  ISETP.GE.AND P2, PT, R70, UR4, PT ;  /* 0x0000000446007c0c */ /* 0x000fc6000bf46270 */
[----:B------:R0:W5:Y:S04]  /*6a70*/  @!P3 LDG.E.64 R56, desc[UR8][R64.64+0x600] ;  /* 0x000600084038b981 */ /* 0x000168000c1e1b00 */
[----:B------:R0:W5:Y:S04]  /*6a80*/  @!P4 LDG.E.64 R58, desc[UR8][R64.64+0x700] ;  /* 0x00070008403ac981 */ /* 0x000168000c1e1b00 */
[----:B------:R0:W5:Y:S04]  /*6a90*/  @!P6 LDG.E.64 R60, desc[UR8][R64.64+0x800] ;  /* 0x00080008403ce981 */ /* 0x000168000c1e1b00 */
[----:B------:R0:W5:Y:S04]  /*6aa0*/  @!P0 LDG.E.64 R62, desc[UR8][R64.64+0x900] ;  /* 0x00090008403e8981 */ /* 0x000168000c1e1b00 */
[----:B------:R0:W5:Y:S04]  /*6ab0*/  @!P1 LDG.E.64 R66, desc[UR8][R64.64+0xa00] ;  /* 0x000a000840429981 */ /* 0x000168000c1e1b00 */
[----:B------:R0:W5:Y:S02]  /*6ac0*/  @!P2 LDG.E.64 R68, desc[UR8][R64.64+0xb00] ;  /* 0x000b00084044a981 */ /* 0x000164000c1e1b00 */
.L_x_91:
[----:B------:R-:W-:Y:S08]  /*6ad0*/  BAR.SYNC.DEFER_BLOCKING 0x0 ;  /* 0x0000000000007b1d */ /* 0x000ff00000010000 */
[----:B------:R-:W1:Y:S01]  /*6ae0*/  S2UR UR6, SR_CgaCtaId ;  /* 0x00000000000679c3 */ /* 0x000e620000008800 */
[----:B------:R-:W-:Y:S01]  /*6af0*/  UMOV UR4, 0x400 ;  /* 0x0000040000047882 */ /* 0x000fe20000000000 */
[----:B-----5:R2:W-:Y:S04]  /*6b00*/  STS.64 [R37+-0x8], R44 ;  /* 0xfffff82c25007388 */ /* 0x0205e80000000a00 */
[----:B------:R2:W-:Y:S01]  /*6b10*/  STS.64 [R7+-0x8], R46 ;  /* 0xfffff82e07007388 */ /* 0x0005e20000000a00 */
[----:B-1----:R-:W-:-:S03]  /*6b20*/  ULEA UR6, UR6, UR4, 0x18 ;  /* 0x0000000406067291 */ /* 0x002fc6000f8ec0ff */
[----:B------:R2:W-:Y:S04]  /*6b30*/  STS.64 [R3+-0x8], R48 ;  /* 0xfffff83003007388 */ /* 0x0005e80000000a00 */
[----:B------:R2:W-:Y:S01]  /*6b40*/  STS.64 [R73+-0x8], R50 ;  /* 0xfffff83249007388 */ /* 0x0005e20000000a00 */
[----:B------:R-:W-:-:S03]  /*6b50*/  LEA R12, R0, UR6, 0x3 ;  /* 0x00000006000c7c11 */ /* 0x000fc6000f8e18ff */
[----:B------:R2:W-:Y:S04]  /*6b60*/  STS.64 [R11+-0x8], R52 ;  /* 0xfffff8340b007388 */ /* 0x0005e80000000a00 */
[----:B------:R2:W-:Y:S04]  /*6b70*/  STS.64 [R5+-0x8], R54 ;  /* 0xfffff83605007388 */ /* 0x0005e80000000a00 */
[----:B------:R2:W-:Y:S04]  /*6b80*/  STS.64 [R71+-0x8], R56 ;  /* 0xfffff83847007388 */ /* 0x0005e80000000a00 */
[----:B------:R2:W-:Y:S04]  /*6b90*/  STS.64 [R25+-0x8], R58 ;  /* 0xfffff83a19007388 */ /* 0x0005e80000000a00 */
[----:B------:R2:W-:Y:S04]  /*6ba0*/  STS.64 [R41+-0x8], R60 ;  /* 0xfffff83c29007388 */ /* 0x0005e80000000a00 */
[----:B------:R2:W-:Y:S04]  /*6bb0*/  STS.64 [R39+-0x8], R62 ;  /* 0xfffff83e27007388 */ /* 0x0005e80000000a00 */
[----:B------:R2:W-:Y:S04]  /*6bc0*/  STS.64 [R27+-0x8], R66 ;  /* 0xfffff8421b007388 */ /* 0x0005e80000000a00 */
[----:B------:R2:W-:Y:S01]  /*6bd0*/  STS.64 [R9+-0x8], R68 ;  /* 0xfffff84409007388 */ /* 0x0005e20000000a00 */
[----:B------:R-:W-:Y:S06]  /*6be0*/  BAR.SYNC.DEFER_BLOCKING 0x0 ;  /* 0x0000000000007b1d */ /* 0x000fec0000010000 */
[----:B------:R-:W-:Y:S05]  /*6bf0*/  @P5 BRA `(.L_x_92) ;  /* 0x0000000400b85947 */ /* 0x000fea0003800000 */
[----:B------:R-:W-:Y:S01]  /*6c00*/  LEA R19, R19, UR6, 0x3 ;  /* 0x0000000613137c11 */ /* 0x000fe2000f8e18ff */
[----:B------:R-:W-:Y:S01]  /*6c10*/  LDS.64 R20, [R12] ;  /* 0x000000000c147984 */ /* 0x000fe20000000a00 */
[----:B------:R-:W1:Y:S01]  /*6c20*/  LDCU.64 UR4, c[0x0][0x3b0] ;  /* 0x00007600ff0477ac */ /* 0x000e620008000a00 */
[----:B------:R-:W-:Y:S02]  /*6c30*/  LEA R13, R13, UR6, 0x3 ;  /* 0x000000060d0d7c11 */ /* 0x000fe4000f8e18ff */
[----:B------:R-:W2:Y:S02]  /*6c40*/  LDS.64 R22, [R19+0x9000] ;  /* 0x0090000013167984 */ /* 0x000ea40000000a00 */
[----:B--2---:R-:W-:-:S05]  /*6c50*/  IADD3 R3, P0, PT, R22, R0, RZ ;  /* 0x0000000016037210 */ /* 0x004fca0007f1e0ff */
[----:B------:R-:W-:Y:S01]  /*6c60*/  IMAD.X R22, RZ, RZ, R23, P0 ;  /* 0x000000ffff167224 */ /* 0x000fe200000e0617 */
[----:B-1----:R-:W-:-:S04]  /*6c70*/  LEA R24, P0, R3, UR4, 0x3 ;  /* 0x0000000403187c11 */ /* 0x002fc8000f8018ff */
[----:B------:R-:W-:Y:S02]  /*6c80*/  LEA.HI.X R25, R3, UR5, R22, 0x3, P0 ;  /* 0x0000000503197c11 */ /* 0x000fe400080f1c16 */
[----:B------:R-:W-:-:S03]  /*6c90*/  LEA R3, R18, UR6, 0x3 ;  /* 0x0000000612037c11 */ /* 0x000fc6000f8e18ff */
[----:B------:R-:W-:Y:S01]  /*6ca0*/  STG.E.64 desc[UR8][R24.64], R20 ;  /* 0x0000001418007986 */ /* 0x000fe2000c101b08 */
[----:B------:R-:W-:-:S03]  /*6cb0*/  NOP ;  /* 0x0000000000007918 */ /* 0x000fc60000000000 */
[----:B------:R-:W1:Y:S04]  /*6cc0*/  LDS.64 R22, [R3+0x9000] ;  /* 0x0090000003167984 */ /* 0x000e680000000a00 */
[----:B------:R-:W2:Y:S01]  /*6cd0*/  LDS.64 R18, [R12+0xc00] ;  /* 0x000c00000c127984 */ /* 0x000ea20000000a00 */
[----:B-1----:R-:W-:-:S05]  /*6ce0*/  IADD3 R5, P0, PT, R22, R0, RZ ;  /* 0x0000000016057210 */ /* 0x002fca0007f1e0ff */
[----:B------:R-:W-:Y:S01]  /*6cf0*/  IMAD.X R22, RZ, RZ, R23, P0 ;  /* 0x000000ffff167224 */ /* 0x000fe200000e0617 */
[----:B------:R-:W-:-:S04]  /*6d00*/  LEA R26, P0, R5, UR4, 0x3 ;  /* 0x00000004051a7c11 */ /* 0x000fc8000f8018ff */
[----:B------:R-:W-:Y:S02]  /*6d10*/  LEA.HI.X R27, R5, UR5, R22, 0x3, P0 ;  /* 0x00000005051b7c11 */ /* 0x000fe400080f1c16 */
[----:B------:R-:W-:-:S03]  /*6d20*/  LEA R5, R17, UR6, 0x3 ;  /* 0x0000000611057c11 */ /* 0x000fc6000f8e18ff */
[----:B--2---:R-:W-:Y:S01]  /*6d30*/  STG.E.64 desc[UR8][R26.64+0xc00], R18 ;  /* 0x000c00121a007986 */ /* 0x004fe2000c101b08 */
        /* <DEDUP_REMOVED lines=33> */
[----:B------:R-:W-:-:S05]  /*6f50*/  LEA.HI.X R23, R5, UR5, R16, 0x3, P0 ;  /* 0x0000000505177c11 */ /* 0x000fca00080f1c10 */
[----:B--2---:R-:W-:Y:S01]  /*6f60*/  STG.E.64 desc[UR8][R22.64+0x3c00], R14 ;  /* 0x003c000e16007986 */ /* 0x004fe2000c101b08 */
[----:B------:R-:W-:-:S03]  /*6f70*/  NOP ;  /* 0x0000000000007918 */ /* 0x000fc60000000000 */
[----:B------:R1:W2:Y:S04]  /*6f80*/  LDS.64 R18, [R13+0x9000] ;  /* 0x009000000d127984 */ /* 0x0002a80000000a00 */
[----:B------:R-:W3:Y:S01]  /*6f90*/  LDS.64 R16, [R12+0x4800] ;  /* 0x004800000c107984 */ /* 0x000ee20000000a00 */
[----:B-1----:R-:W-:Y:S02]  /*6fa0*/  LEA R13, R4, UR6, 0x3 ;  /* 0x00000006040d7c11 */ /* 0x002fe4000f8e18ff */
[----:B--2---:R-:W-:-:S05]  /*6fb0*/  IADD3 R3, P0, PT, R18, R0, RZ ;  /* 0x0000000012037210 */ /* 0x004fca0007f1e0ff */
[----:B------:R-:W-:Y:S01]  /*6fc0*/  IMAD.X R20, RZ, RZ, R19, P0 ;  /* 0x000000ffff147224 */ /* 0x000fe200000e0613 */
[----:B------:R-:W-:-:S04]  /*6fd0*/  LEA R18, P0, R3, UR4, 0x3 ;  /* 0x0000000403127c11 */ /* 0x000fc8000f8018ff */
[----:B------:R-:W-:Y:S02]  /*6fe0*/  LEA.HI.X R19, R3, UR5, R20, 0x3, P0 ;  /* 0x0000000503137c11 */ /* 0x000fe400080f1c14 */
[----:B------:R-:W-:-:S03]  /*6ff0*/  LEA R3, R10, UR6, 0x3 ;  /* 0x000000060a037c11 */ /* 0x000fc6000f8e18ff */
[----:B---3--:R-:W-:Y:S01]  /*7000*/  STG.E.64 desc[UR8][R18.64+0x4800], R16 ;  /* 0x0048001012007986 */ /* 0x008fe2000c101b08 */
        /* <DEDUP_REMOVED lines=43> */
[----:B------:R-:W-:Y:S01]  /*72c0*/  NOP ;  /* 0x0000000000007918 */ /* 0x000fe20000000000 */
[----:B------:R-:W-:Y:S05]  /*72d0*/  EXIT ;  /* 0x000000000000794d */ /* 0x000fea0003800000 */
.L_x_92:
[----:B------:R-:W-:Y:S01]  /*72e0*/  LEA R21, R19, UR6, 0x3 ;  /* 0x0000000613157c11 */ /* 0x000fe2000f8e18ff */
[----:B------:R-:W-:Y:S01]  /*72f0*/  UIMAD UR4, UR7, -0x1200, UR5 ;  /* 0xffffee00070478a4 */ /* 0x000fe2000f8e0205 */
[----:B------:R-:W-:Y:S02]  /*7300*/  LEA R19, R18, UR6, 0x3 ;  /* 0x0000000612137c11 */ /* 0x000fe4000f8e18ff */
[----:B------:R-:W-:Y:S02]  /*7310*/  LEA R17, R17, UR6, 0x3 ;  /* 0x0000000611117c11 */ /* 0x000fe4000f8e18ff */
[----:B------:R-:W1:Y:S01]  /*7320*/  LDS.64 R20, [R21+0x9000] ;  /* 0x0090000015147984 */ /* 0x000e620000000a00 */
[----:B------:R-:W-:Y:S02]  /*7330*/  ISETP.GE.AND P1, PT, R0, UR4, PT ;  /* 0x0000000400007c0c */ /* 0x000fe4000bf26270 */
[----:B--2---:R-:W-:Y:S02]  /*7340*/  LEA R5, R16, UR6, 0x3 ;  /* 0x0000000610057c11 */ /* 0x004fe4000f8e18ff */
[----:B------:R-:W-:-:S02]  /*7350*/  LEA R13, R13, UR6, 0x3 ;  /* 0x000000060d0d7c11 */ /* 0x000fc4000f8e18ff */
[----:B------:R-:W-:Y:S02]  /*7360*/  LEA R11, R10, UR6, 0x3 ;  /* 0x000000060a0b7c11 */ /* 0x000fe4000f8e18ff */
[----:B------:R-:W-:Y:S02]  /*7370*/  LEA R9, R8, UR6, 0x3 ;  /* 0x0000000608097c11 */ /* 0x000fe4000f8e18ff */
[----:B------:R-:W-:-:S03]  /*7380*/  LEA R7, R6, UR6, 0x3 ;  /* 0x0000000606077c11 */ /* 0x000fc6000f8e18ff */
[----:B------:R-:W2:Y:S01]  /*7390*/  @!P1 LDS.64 R22, [R12] ;  /* 0x000000000c169984 */ /* 0x000ea20000000a00 */
[----:B------:R-:W3:Y:S01]  /*73a0*/  @!P1 LDC.64 R24, c[0x0][0x3b0] ;  /* 0x0000ec00ff189b82 */ /* 0x000ee20000000a00 */
[----:B-1----:R-:W-:-:S05]  /*73b0*/  @!P1 IADD3 R3, P0, PT, R20, R0, RZ ;  /* 0x0000000014039210 */ /* 0x002fca0007f1e0ff */
[----:B------:R-:W-:Y:S01]  /*73c0*/  @!P1 IMAD.X R20, RZ, RZ, R21, P0 ;  /* 0x000000ffff149224 */ /* 0x000fe200000e0615 */
[----:B---3--:R-:W-:-:S04]  /*73d0*/  @!P1 LEA R24, P0, R3, R24, 0x3 ;  /* 0x0000001803189211 */ /* 0x008fc800078018ff */
[----:B------:R-:W-:Y:S01]  /*73e0*/  @!P1 LEA.HI.X R25, R3, R25, R20, 0x3, P0 ;  /* 0x0000001903199211 */ /* 0x000fe200000f1c14 */
[----:B------:R-:W-:-:S04]  /*73f0*/  VIADD R3, R0, 0x180 ;  /* 0x0000018000037836 */ /* 0x000fc80000000000 */
[----:B--2---:R-:W-:Y:S01]  /*7400*/  @!P1 STG.E.64 desc[UR8][R24.64], R22 ;  /* 0x0000001618009986 */ /* 0x004fe2000c101b08 */
[----:B------:R-:W-:-:S03]  /*7410*/  NOP ;  /* 0x0000000000007918 */ /* 0x000fc60000000000 */
[----:B------:R-:W1:Y:S01]  /*7420*/  LDS.64 R18, [R19+0x9000] ;  /* 0x0090000013127984 */ /* 0x000e620000000a00 */
[----:B------:R-:W-:-:S13]  /*7430*/  ISETP.GE.AND P1, PT, R3, UR4, PT ;  /* 0x0000000403007c0c */ /* 0x000fda000bf26270 */
[----:B------:R-:W2:Y:S01]  /*7440*/  @!P1 LDS.64 R20, [R12+0xc00] ;  /* 0x000c00000c149984 */ /* 0x000ea20000000a00 */
        /* <DEDUP_REMOVED lines=25> */
[----:B---3--:R-:W-:Y:S02]  /*75e0*/  @!P1 LEA R26, P0, R3, R26, 0x3 ;  /* 0x0000001a031a9211 */ /* 0x008fe400078018ff */
[----:B------:R-:W-:Y:S02]  /*75f0*/  LEA R17, R15, UR6, 0x3 ;  /* 0x000000060f117c11 */ /* 0x000fe4000f8e18ff */
[----:B------:R-:W-:Y:S01]  /*7600*/  @!P1 LEA.HI.X R27, R3, R27, R16, 0x3, P0 ;  /* 0x0000001b031b9211 */ /* 0x000fe200000f1c10 */
[----:B------:R-:W-:Y:S01]  /*7610*/  VIADD R3, R0, 0x600 ;  /* 0x0000060000037836 */ /* 0x000fe20000000000 */
[----:B------:R-:W-:-:S03]  /*7620*/  LEA R15, R14, UR6, 0x3 ;  /* 0x000000060e0f7c11 */ /* 0x000fc6000f8e18ff */
        /* <DEDUP_REMOVED lines=24> */
[----:B------:R1:W2:Y:S01]  /*77b0*/  LDS.64 R14, [R13+0x9000] ;  /* 0x009000000d0e7984 */ /* 0x0002a20000000a00 */
[----:B------:R-:W-:Y:S02]  /*77c0*/  ISETP.GE.AND P1, PT, R3, UR4, PT ;  /* 0x0000000403007c0c */ /* 0x000fe4000bf26270 */
[----:B-1----:R-:W-:-:S11]  /*77d0*/  LEA R13, R4, UR6, 0x3 ;  /* 0x00000006040d7c11 */ /* 0x002fd6000f8e18ff */
[----:B------:R-:W1:Y:S01]  /*77e0*/  @!P1 LDS.64 R18, [R12+0x4800] ;  /* 0x004800000c129984 */ /* 0x000e620000000a00 */
[----:B------:R-:W3:Y:S01]  /*77f0*/  @!P1 LDC.64 R20, c[0x0][0x3b0] ;  /* 0x0000ec00ff149b82 */ /* 0x000ee20000000a00 */
[----:B--2---:R-:W-:-:S05]  /*7800*/  @!P1 IADD3 R3, P0, PT, R14, R0, RZ ;  /* 0x000000000e039210 */ /* 0x004fca0007f1e0ff */
[----:B------:R-:W-:Y:S01]  /*7810*/  @!P1 IMAD.X R14, RZ, RZ, R15, P0 ;  /* 0x000000ffff0e9224 */ /* 0x000fe200000e060f */
[----:B---3--:R-:W-:-:S04]  /*7820*/  @!P1 LEA R20, P0, R3, R20, 0x3 ;  /* 0x0000001403149211 */ /* 0x008fc800078018ff */
[----:B------:R-:W-:Y:S01]  /*7830*/  @!P1 LEA.HI.X R21, R3, R21, R14, 0x3, P0 ;  /* 0x0000001503159211 */ /* 0x000fe200000f1c0e */
[----:B------:R-:W-:-:S04]  /*7840*/  VIADD R3, R0, 0xa80 ;  /* 0x00000a8000037836 */ /* 0x000fc80000000000 */
[----:B-1----:R-:W-:Y:S01]  /*7850*/  @!P1 STG.E.64 desc[UR8][R20.64+0x4800], R18 ;  /* 0x0048001214009986 */ /* 0x002fe2000c101b08 */
        /* <DEDUP_REMOVED lines=8> */
[----:B------:R-:W-:Y:S02]  /*78e0*/  @!P1 LEA.HI.X R17, R3, R17, R10, 0x3, P0 ;  /* 0x0000001103119211 */ /* 0x000fe400000f1c0a */
[----:B------:R-:W-:-:S03]  /*78f0*/  LOP3.LUT R3, R0, 0xc00, RZ, 0xfc, !PT ;  /* 0x00000c0000037812 */ /* 0x000fc600078efcff */
        /* <DEDUP_REMOVED lines=22> */
[----:B--2---:R1:W-:Y:S01]  /*7a60*/  @!P1 STG.E.64 desc[UR8][R14.64+0x6c00], R8 ;  /* 0x006c00080e009986 */ /* 0x0043e2000c101b08 */
[----:B------:R-:W-:-:S03]  /*7a70*/  NOP ;  /* 0x0000000000007918 */ /* 0x000fc60000000000 */
[----:B------:R-:W2:Y:S01]  /*7a80*/  LDS.64 R4, [R13+0x9000] ;  /* 0x009000000d047984 */ /* 0x000ea20000000a00 */
[----:B------:R-:W-:Y:S01]  /*7a90*/  ISETP.GE.AND P1, PT, R3, UR4, PT ;  /* 0x0000000403007c0c */ /* 0x000fe2000bf26270 */
[----:B-1----:R-:W-:-:S12]  /*7aa0*/  VIADD R8, R0, 0x1080 ;  /* 0x0000108000087836 */ /* 0x002fd80000000000 */
[----:B------:R-:W1:Y:S01]  /*7ab0*/  @!P1 LDS.64 R6, [R12+0x7800] ;  /* 0x007800000c069984 */ /* 0x000e620000000a00 */
[----:B------:R-:W3:Y:S01]  /*7ac0*/  @!P1 LDC.64 R16, c[0x0][0x3b0] ;  /* 0x0000ec00ff109b82 */ /* 0x000ee20000000a00 */
[----:B--2---:R-:W-:-:S05]  /*7ad0*/  @!P1 IADD3 R3, P0, PT, R4, R0, RZ ;  /* 0x0000000004039210 */ /* 0x004fca0007f1e0ff */
[----:B------:R-:W-:Y:S01]  /*7ae0*/  @!P1 IMAD.X R10, RZ, RZ, R5, P0 ;  /* 0x000000ffff0a9224 */ /* 0x000fe200000e0605 */
[----:B---3--:R-:W-:-:S04]  /*7af0*/  @!P1 LEA R4, P0, R3, R16, 0x3 ;  /* 0x0000001003049211 */ /* 0x008fc800078018ff */
[----:B------:R-:W-:Y:S02]  /*7b00*/  @!P1 LEA.HI.X R5, R3, R17, R10, 0x3, P0 ;  /* 0x0000001103059211 */ /* 0x000fe400000f1c0a */
[----:B------:R-:W-:-:S03]  /*7b10*/  LEA R10, R2, UR6, 0x3 ;  /* 0x00000006020a7c11 */ /* 0x000fc6000f8e18ff */
[----:B-1----:R-:W-:Y:S01]  /*7b20*/  @!P1 STG.E.64 desc[UR8][R4.64+0x7800], R6 ;  /* 0x0078000604009986 */ /* 0x002fe2000c101b08 */
[----:B------:R-:W-:-:S03]  /*7b30*/  NOP ;  /* 0x0000000000007918 */ /* 0x000fc60000000000 */
[----:B------:R-:W1:Y:S01]  /*7b40*/  LDS.64 R2, [R10+0x9000] ;  /* 0x009000000a027984 */ /* 0x000e620000000a00 */
[----:B------:R-:W-:-:S13]  /*7b50*/  ISETP.GE.AND P1, PT, R8, UR4, PT ;  /* 0x0000000408007c0c */ /* 0x000fda000bf26270 */
[----:B------:R-:W2:Y:S01]  /*7b60*/  @!P1 LDS.64 R12, [R12+0x8400] ;  /* 0x008400000c0c9984 */ /* 0x000ea20000000a00 */
[----:B------:R-:W3:Y:S01]  /*7b70*/  @!P1 LDC.64 R8, c[0x0][0x3b0] ;  /* 0x0000ec00ff089b82 */ /* 0x000ee20000000a00 */
[----:B-1----:R-:W-:-:S05]  /*7b80*/  IADD3 R0, P0, PT, R2, R0, RZ ;  /* 0x0000000002007210 */ /* 0x002fca0007f1e0ff */
[----:B------:R-:W-:Y:S01]  /*7b90*/  IMAD.X R3, RZ, RZ, R3, P0 ;  /* 0x000000ffff037224 */ /* 0x000fe200000e0603 */
[----:B---3--:R-:W-:-:S04]  /*7ba0*/  @!P1 LEA R2, P0, R0, R8, 0x3 ;  /* 0x0000000800029211 */ /* 0x008fc800078018ff */
[----:B------:R-:W-:-:S05]  /*7bb0*/  @!P1 LEA.HI.X R3, R0, R9, R3, 0x3, P0 ;  /* 0x0000000900039211 */ /* 0x000fca00000f1c03 */
[----:B--2---:R-:W-:Y:S01]  /*7bc0*/  @!P1 STG.E.64 desc[UR8][R2.64+0x8400], R12 ;  /* 0x0084000c02009986 */ /* 0x004fe2000c101b08 */
[----:B------:R-:W-:Y:S01]  /*7bd0*/  NOP ;  /* 0x0000000000007918 */ /* 0x000fe20000000000 */
[----:B------:R-:W-:Y:S05]  /*7be0*/  EXIT ;  /* 0x000000000000794d */ /* 0x000fea0003800000 */
.L_x_29:
[----:B------:R-:W-:Y:S02]  /*7bf0*/  IMAD.MOV.U32 R0, RZ, RZ, 0x1 ;  /* 0x00000001ff007424 */ /* 0x000fe400078e00ff */
[----:B------:R-:W-:Y:S02]  /*7c00*/  IMAD.MOV.U32 R77, RZ, RZ, R2 ;  /* 0x000000ffff4d7224 */ /* 0x000fe400078e0002 */
[----:B------:R-:W-:Y:S02]  /*7c10*/  IMAD.MOV.U32 R72, RZ, RZ, RZ ;  /* 0x000000ffff487224 */ /* 0x000fe400078e00ff */
[----:B------:R-:W-:-:S07]  /*7c20*/  IMAD.MOV.U32 R73, RZ, RZ, -0x1 ;  /* 0xffffffffff497424 */ /* 0x000fce00078e00ff */
[----:B------:R-:W-:Y:S05]  /*7c30*/  WARPSYNC.COLLECTIVE R73, `(.L_x_93) ;  /* 0x0000000049087348 */ /* 0x000fea0003c00000 */
[----:B------:R0:W1:Y:S02]  /*7c40*/  SHFL.UP P0, R0, R77, R0, R72 ;  /* 0x040000004d007389 */ /* 0x0000640000000048 */
[----:B01----:R-:W-:Y:S05]  /*7c50*/  ENDCOLLECTIVE ;  /* 0x000000000000791b */ /* 0x003fea0003800000 */
.L_x_93:
[----:B------:R-:W-:Y:S02]  /*7c60*/  IMAD.MOV.U32 R74, RZ, RZ, R0 ;  /* 0x000000ffff4a7224 */ /* 0x000fe400078e0000 */
[----:B------:R-:W-:Y:S02]  /*7c70*/  IMAD.MOV.U32 R0, RZ, RZ, 0x2 ;  /* 0x00000002ff007424 */ /* 0x000fe400078e00ff */
[----:B------:R-:W-:-:S04]  /*7c80*/  @P0 IMAD.IADD R74, R2, 0x1, R74 ;  /* 0x00000001024a0824 */ /* 0x000fc800078e024a */
[----:B------:R-:W-:-:S07]  /*7c90*/  IMAD.MOV.U32 R77, RZ, RZ, R74 ;  /* 0x000000ffff4d7224 */ /* 0x000fce00078e004a */
[----:B------:R-:W-:Y:S05]  /*7ca0*/  WARPSYNC.COLLECTIVE R73, `(.L_x_94) ;  /* 0x0000000049087348 */ /* 0x000fea0003c00000 */
[----:B------:R0:W1:Y:S02]  /*7cb0*/  SHFL.UP P0, R0, R77, R0, R72 ;  /* 0x040000004d007389 */ /* 0x0000640000000048 */
[----:B01----:R-:W-:Y:S05]  /*7cc0*/  ENDCOLLECTIVE ;  /* 0x000000000000791b */ /* 0x003fea0003800000 */
.L_x_94:
[----:B------:R-:W-:Y:S02]  /*7cd0*/  IMAD.MOV.U32 R71, RZ, RZ, R0 ;  /* 0x000000ffff477224 */ /* 0x000fe400078e0000 */
[----:B------:R-:W-:Y:S02]  /*7ce0*/  IMAD.MOV.U32 R0, RZ, RZ, 0x4 ;  /* 0x00000004ff007424 */ /* 0x000fe400078e00ff */
[----:B------:R-:W-:-:S04]  /*7cf0*/  @P0 IMAD.IADD R71, R74, 0x1, R71 ;  /* 0x000000014a470824 */ /* 0x000fc800078e0247 */
[----:B------:R-:W-:-:S07]  /*7d00*/  IMAD.MOV.U32 R77, RZ, RZ, R71 ;  /* 0x000000ffff4d7224 */ /* 0x000fce00078e0047 */
[----:B------:R-:W-:Y:S05]  /*7d10*/  WARPSYNC.COLLECTIVE R73, `(.L_x_95) ;  /* 0x0000000049087348 */ /* 0x000fea0003c00000 */
[----:B------:R0:W1:Y:S02]  /*7d20*/  SHFL.UP P0, R0, R77, R0, R72 ;  /* 0x040000004d007389 */ /* 0x0000640000000048 */
[----:B01----:R-:W-:Y:S05]  /*7d30*/  ENDCOLLECTIVE ;  /* 0x000000000000791b */ /* 0x003fea0003800000 */
.L_x_95:
[----:B------:R-:W-:Y:S02]  /*7d40*/  IMAD.MOV.U32 R74, RZ, RZ, R0 ;  /* 0x000000ffff4a7224 */ /* 0x000fe400078e0000 */
[----:B------:R-:W-:Y:S02]  /*7d50*/  IMAD.MOV.U32 R0, RZ, RZ, 0x8 ;  /* 0x00000008ff007424 */ /* 0x000fe400078e00ff */
[----:B------:R-:W-:-:S04]  /*7d60*/  @P0 IMAD.IADD R74, R71, 0x1, R74 ;  /* 0x00000001474a0824 */ /* 0x000fc800078e024a */
[----:B------:R-:W-:-:S07]  /*7d70*/  IMAD.MOV.U32 R77, RZ, RZ, R74 ;  /* 0x000000ffff4d7224 */ /* 0x000fce00078e004a */
[----:B------:R-:W-:Y:S05]  /*7d80*/  WARPSYNC.COLLECTIVE R73, `(.L_x_96) ;  /* 0x0000000049087348 */ /* 0x000fea0003c00000 */
[----:B------:R0:W1:Y:S02]  /*7d90*/  SHFL.UP P0, R0, R77, R0, R72 ;  /* 0x040000004d007389 */ /* 0x0000640000000048 */
[----:B01----:R-:W-:Y:S05]  /*7da0*/  ENDCOLLECTIVE ;  /* 0x000000000000791b */ /* 0x003fea0003800000 */
.L_x_96:
[----:B------:R-:W-:Y:S02]  /*7db0*/  IMAD.MOV.U32 R71, RZ, RZ, R0 ;  /* 0x000000ffff477224 */ /* 0x000fe400078e0000 */
[----:B------:R-:W-:Y:S02]  /*7dc0*/  IMAD.MOV.U32 R0, RZ, RZ, 0x10 ;  /* 0x00000010ff007424 */ /* 0x000fe400078e00ff */
[----:B------:R-:W-:-:S04]  /*7dd0*/  @P0 IMAD.IADD R71, R74, 0x1, R71 ;  /* 0x000000014a470824 */ /* 0x000fc800078e0247 */
[----:B------:R-:W-:-:S07]  /*7de0*/  IMAD.MOV.U32 R77, RZ, RZ, R71 ;  /* 0x000000ffff4d7224 */ /* 0x000fce00078e0047 */
[----:B------:R-:W-:Y:S05]  /*7df0*/  WARPSYNC.COLLECTIVE R73, `(.L_x_97) ;  /* 0x0000000049087348 */ /* 0x000fea0003c00000 */
[----:B------:R0:W1:Y:S02]  /*7e00*/  SHFL.UP P0, R0, R77, R0, R72 ;  /* 0x040000004d007389 */ /* 0x0000640000000048 */
[----:B01----:R-:W-:Y:S05]  /*7e10*/  ENDCOLLECTIVE ;  /* 0x000000000000791b */ /* 0x003fea0003800000 */
.L_x_97:
[----:B------:R-:W-:Y:S05]  /*7e20*/  BRA `(.L_x_98) ;  /* 0xffffffa400c87947 */ /* 0x000fea000383ffff */
.L_x_99:
[----:B------:R-:W-:-:S00]  /*7e30*/  BRA `(.L_x_99) ;  /* 0xfffffffc00fc7947 */ /* 0x000fc0000383ffff */
[----:B------:R-:W-:-:S00]  /*7e40*/  NOP ;  /* 0x0000000000007918 */ /* 0x000fc00000000000 */
        /* <DEDUP_REMOVED lines=11> */
.L_x_760:


//--------------------- .text._ZN3cub18CUB_300001_SM_10006detail10radix_sort33DeviceRadixSortExclusiveSumKernelINS1_5radix10policy_hubIllyE10Policy1000EyEEvPT0_ --------------------------
	.section	.text._ZN3cub18CUB_300001_SM_10006detail10radix_sort33DeviceRadixSortExclusiveSumKernelINS1_5radix10policy_hubIllyE10Policy1000EyEEvPT0_,"ax",@progbits
	.align	128
        .global         _ZN3cub18CUB_300001_SM_10006detail10radix_sort33DeviceRadixSortExclusiveSumKernelINS1_5radix10policy_hubIllyE10Policy1000EyEEvPT0_
        .type           _ZN3cub18CUB_300001_SM_10006detail10radix_sort33DeviceRadixSortExclusiveSumKernelINS1_5radix10policy_hubIllyE10Policy1000EyEEvPT0_,@function
        .size           _ZN3cub18CUB_300001_SM_10006detail10radix_sort33DeviceRadixSortExclusiveSumKernelINS1_5radix10policy_hubIllyE10Policy1000EyEEvPT0_,(.L_x_761 - _ZN3cub18CUB_300001_SM_10006detail10radix_sort33DeviceRadixSortExclusiveSumKernelINS1_5radix10policy_hubIllyE10Policy1000EyEEvPT0_)
        .other          _ZN3cub18CUB_300001_SM_10006detail10radix_sort33DeviceRadixSortExclusiveSumKernelINS1_5radix10policy_hubIllyE10Policy1000EyEEvPT0_,@"STO_CUDA_ENTRY STV_DEFAULT"
_ZN3cub18CUB_300001_SM_10006detail10radix_sort33DeviceRadixSortExclusiveSumKernelINS1_5radix10policy_hubIllyE10Policy1000EyEEvPT0_:
.text._ZN3cub18CUB_300001_SM_10006detail10radix_sort33DeviceRadixSortExclusiveSumKernelINS1_5radix10policy_hubIllyE10Policy1000EyEEvPT0_:
[----:B------:R-:W-:Y:S01]  /*0000*/  LDC R1, c[0x0][0x37c] ;  /* 0x0000df00ff017b82 */ /* 0x000fe20000000800 */
[----:B------:R-:W0:Y:S07]  /*0010*/  S2R R18, SR_TID.X ;  /* 0x0000000000127919 */ /* 0x000e2e0000002100 */
[----:B------:R-:W1:Y:S01]  /*0020*/  LDC.64 R16, c[0x0][0x380] ;  /* 0x0000e000ff107b82 */ /* 0x000e620000000a00 */
[----:B------:R-:W2:Y:S01]  /*0030*/  LDCU.64 UR4, c[0x0][0x358] ;  /* 0x00006b00ff0477ac */ /* 0x000ea20008000a00 */
[----:B------:R-:W3:Y:S01]  /*0040*/  S2R R5, SR_CTAID.X ;  /* 0x0000000000057919 */ /* 0x000ee20000002500 */
[----:B0-----:R-:W-:Y:S01]  /*0050*/  ISETP.GT.U32.AND P1, PT, R18, 0xff, PT ;  /* 0x000000ff1200780c */ /* 0x001fe20003f24070 */
[----:B---3--:R-:W-:-:S04]  /*0060*/  IMAD R5, R5, 0x100, R18 ;  /* 0x0000010005057824 */ /* 0x008fc800078e0212 */
[----:B-1----:R-:W-:-:S08]  /*0070*/  IMAD.WIDE R16, R5, 0x8, R16 ;  /* 0x0000000805107825 */ /* 0x002fd000078e0210 */
[----:B--2---:R-:W2:Y:S01]  /*0080*/  @!P1 LDG.E.64 R2, desc[UR4][R16.64] ;  /* 0x0000000410029981 */ /* 0x004ea2000c1e1b00 */
[----:B------:R-:W-:Y:S02]  /*0090*/  MOV R0, 0x400 ;  /* 0x0000040000007802 */ /* 0x000fe40000000f00 */
[C---:B------:R-:W-:Y:S01]  /*00a0*/  ISETP.GT.U32.AND P0, PT, R18.reuse, 0x1f, PT ;  /* 0x0000001f1200780c */ /* 0x040fe20003f04070 */
[----:B------:R-:W0:Y:S02]  /*00b0*/  S2R R5, SR_CgaCtaId ;  /* 0x0000000000057919 */ /* 0x000e240000008800 */
[----:B0-----:R-:W-:Y:S02]  /*00c0*/  LEA R5, R5, R0, 0x18 ;  /* 0x0000000005057211 */ /* 0x001fe400078ec0ff */
[----:B------:R-:W-:-:S05]  /*00d0*/  LEA.HI R0, R18, R18, RZ, 0x1d ;  /* 0x0000001212007211 */ /* 0x000fca00078fe8ff */
[----:B------:R-:W-:-:S05]  /*00e0*/  IMAD R0, R0, 0x8, R5 ;  /* 0x0000000800007824 */ /* 0x000fca00078e0205 */
[----:B--2---:R0:W-:Y:S01]  /*00f0*/  STS.64 [R0+0x10], R2 ;  /* 0x0000100200007388 */ /* 0x0041e20000000a00 */
[----:B------:R-:W-:Y:S06]  /*0100*/  BAR.SYNC.DEFER_BLOCKING 0x0 ;  /* 0x0000000000007b1d */ /* 0x000fec0000010000 */
[----:B------:R-:W-:Y:S05]  /*0110*/  @P0 BRA `(.L_x_100) ;  /* 0x0000000400240947 */ /* 0x000fea0003800000 */
[----:B------:R-:W-:Y:S01]  /*0120*/  IMAD R18, R18, 0x48, R5 ;  /* 0x0000004812127824 */ /* 0x000fe200078e0205 */
[----:B------:R-:W-:-:S04]  /*0130*/  UMOV UR6, 0xffffffff ;  /* 0xffffffff00067882 */ /* 0x000fc80000000000 */
[----:B------:R-:W-:Y:S04]  /*0140*/  LDS.64 R14, [R18+0x10] ;  /* 0x00001000120e7984 */ /* 0x000fe80000000a00 */
[----:B------:R-:W-:Y:S04]  /*0150*/  LDS.64 R12, [R18+0x18] ;  /* 0x00001800120c7984 */ /* 0x000fe80000000a00 */
[----:B------:R-:W1:Y:S04]  /*0160*/  LDS.64 R10, [R18+0x20] ;  /* 0x00002000120a7984 */ /* 0x000e680000000a00 */
[----:B------:R-:W-:Y:S04]  /*0170*/  LDS.64 R8, [R18+0x28] ;  /* 0x0000280012087984 */ /* 0x000fe80000000a00 */
[----:B------:R-:W2:Y:S04]  /*0180*/  LDS.64 R6, [R18+0x30] ;  /* 0x0000300012067984 */ /* 0x000ea80000000a00 */
[----:B------:R-:W-:Y:S04]  /*0190*/  LDS.64 R4, [R18+0x38] ;  /* 0x0000380012047984 */ /* 0x000fe80000000a00 */
[----:B0-----:R-:W0:Y:S04]  /*01a0*/  LDS.64 R2, [R18+0x40] ;  /* 0x0000400012027984 */ /* 0x001e280000000a00 */
[----:B------:R-:W3:Y:S01]  /*01b0*/  LDS.64 R20, [R18+0x48] ;  /* 0x0000480012147984 */ /* 0x000ee20000000a00 */
[----:B-1----:R-:W-:-:S04]  /*01c0*/  IADD3 R19, P3, P4, R10, R12, R14 ;  /* 0x0000000c0a137210 */ /* 0x002fc80007c7e00e */
[----:B------:R-:W-:Y:S02]  /*01d0*/  IADD3.X R23, PT, PT, R11, R13, R15, P3, P4 ;  /* 0x0000000d0b177210 */ /* 0x000fe40001fe840f */
[----:B--2---:R-:W-:-:S04]  /*01e0*/  IADD3 R19, P0, P2, R6, R19, R8 ;  /* 0x0000001306137210 */ /* 0x004fc80007a1e008 */
[----:B------:R-:W-:Y:S02]  /*01f0*/  IADD3.X R23, PT, PT, R7, R23, R9, P0, P2 ;  /* 0x0000001707177210 */ /* 0x000fe400007e4409 */
[----:B0-----:R-:W-:-:S04]  /*0200*/  IADD3 R19, P3, P4, R2, R19, R4 ;  /* 0x0000001302137210 */ /* 0x001fc80007c7e004 */
[----:B---3--:R-:W-:Y:S02]  /*0210*/  IADD3 R20, P0, PT, R20, R19, RZ ;  /* 0x0000001314147210 */ /* 0x008fe40007f1e0ff */
[----:B------:R-:W-:-:S05]  /*0220*/  IADD3.X R19, PT, PT, R3, R23, R5, P3, P4 ;  /* 0x0000001703137210 */ /* 0x000fca0001fe8405 */
[----:B------:R-:W-:Y:S01]  /*0230*/  IMAD.X R19, R21, 0x1, R19, P0 ;  /* 0x0000000115137824 */ /* 0x000fe200000e0613 */
[----:B------:R-:W-:Y:S06]  /*0240*/  BRA.DIV UR6, `(.L_x_101) ;  /* 0x0000000206f07947 */ /* 0x000fec000b800000 */
[----:B------:R-:W0:Y:S04]  /*0250*/  SHFL.UP PT, R27, R20, 0x1, RZ ;  /* 0x04200000141b7989 */ /* 0x000e2800000e00ff */
[----:B------:R-:W1:Y:S01]  /*0260*/  SHFL.UP P0, R25, R19, 0x1, RZ ;  /* 0x0420000013197989 */ /* 0x000e6200000000ff */
[----:B0-----:R-:W-:-:S04]  /*0270*/  IADD3 R22, P2, PT, R27, R20, RZ ;  /* 0x000000141b167210 */ /* 0x001fc80007f5e0ff */
[----:B-1----:R-:W-:Y:S01]  /*0280*/  SEL R27, R22, R27, P0 ;  /* 0x0000001b161b7207 */ /* 0x002fe20000000000 */
[----:B------:R-:W-:-:S04]  /*0290*/  IMAD.X R26, R25, 0x1, R19, P2 ;  /* 0x00000001191a7824 */ /* 0x000fc800010e0613 */
[----:B------:R-:W0:Y:S01]  /*02a0*/  SHFL.UP PT, R28, R27, 0x2, RZ ;  /* 0x044000001b1c7989 */ /* 0x000e2200000e00ff */
[----:B------:R-:W-:-:S05]  /*02b0*/  SEL R26, R26, R25, P0 ;  /* 0x000000191a1a7207 */ /* 0x000fca0000000000 */
[----:B------:R-:W1:Y:S01]  /*02c0*/  SHFL.UP P0, R25, R26, 0x2, RZ ;  /* 0x044000001a197989 */ /* 0x000e6200000000ff */
[----:B0-----:R-:W-:-:S05]  /*02d0*/  IADD3 R21, P2, PT, R28, R27, RZ ;  /* 0x0000001b1c157210 */ /* 0x001fca0007f5e0ff */
[----:B-1----:R-:W-:Y:S01]  /*02e0*/  IMAD.X R22, R25, 0x1, R26, P2 ;  /* 0x0000000119167824 */ /* 0x002fe200010e061a */
[----:B------:R-:W-:-:S04]  /*02f0*/  SEL R28, R21, R28, P0 ;  /* 0x0000001c151c7207 */ /* 0x000fc80000000000 */
[----:B------:R-:W-:Y:S01]  /*0300*/  SEL R29, R22, R25, P0 ;  /* 0x00000019161d7207 */ /* 0x000fe20000000000 */
        /* <DEDUP_REMOVED lines=12> */
[----:B------:R0:W1:Y:S04]  /*03d0*/  SHFL.UP PT, R28, R27, 0x10, RZ ;  /* 0x060000001b1c7989 */ /* 0x00006800000e00ff */
[----:B------:R0:W2:Y:S02]  /*03e0*/  SHFL.UP P0, R25, R26, 0x10, RZ ;  /* 0x060000001a197989 */ /* 0x0000a400000000ff */
.L_x_112:
[----:B-1----:R-:W-:-:S04]  /*03f0*/  IADD3 R21, P2, PT, R28, R27, RZ ;  /* 0x0000001b1c157210 */ /* 0x002fc80007f5e0ff */
[----:B--2---:R-:W-:Y:S01]  /*0400*/  SEL R21, R21, R28, P0 ;  /* 0x0000001c15157207 */ /* 0x004fe20000000000 */
[----:B------:R-:W-:-:S05]  /*0410*/  IMAD.X R22, R25, 0x1, R26, P2 ;  /* 0x0000000119167824 */ /* 0x000fca00010e061a */
[----:B------:R-:W-:Y:S02]  /*0420*/  SEL R22, R22, R25, P0 ;  /* 0x0000001916167207 */ /* 0x000fe40000000000 */
[----:B------:R-:W-:-:S05]  /*0430*/  IADD3 R20, P0, PT, R21, -R20, RZ ;  /* 0x8000001415147210 */ /* 0x000fca0007f1e0ff */
[----:B------:R-:W-:Y:S01]  /*0440*/  IMAD.X R21, R22, 0x1, ~R19, P0 ;  /* 0x0000000116157824 */ /* 0x000fe200000e0e13 */
[----:B------:R-:W-:-:S04]  /*0450*/  IADD3 R14, P0, PT, R14, R20, RZ ;  /* 0x000000140e0e7210 */ /* 0x000fc80007f1e0ff */
[----:B------:R1:W-:Y:S01]  /*0460*/  STS.64 [R18+0x10], R20 ;  /* 0x0000101412007388 */ /* 0x0003e20000000a00 */
[----:B------:R-:W-:Y:S01]  /*0470*/  IMAD.X R15, R15, 0x1, R21, P0 ;  /* 0x000000010f0f7824 */ /* 0x000fe200000e0615 */
        /* <DEDUP_REMOVED lines=17> */
[----:B------:R-:W-:-:S05]  /*0590*/  IMAD.X R3, R3, 0x1, R5, P0 ;  /* 0x0000000103037824 */ /* 0x000fca00000e0605 */
[----:B------:R1:W-:Y:S03]  /*05a0*/  STS.64 [R18+0x48], R2 ;  /* 0x0000480212007388 */ /* 0x0003e60000000a00 */
.L_x_100:
[----:B------:R-:W-:Y:S05]  /*05b0*/  WARPSYNC.ALL ;  /* 0x0000000000007948 */ /* 0x000fea0003800000 */
[----:B------:R-:W-:Y:S06]  /*05c0*/  BAR.SYNC.DEFER_BLOCKING 0x0 ;  /* 0x0000000000007b1d */ /* 0x000fec0000010000 */
[----:B------:R-:W-:Y:S05]  /*05d0*/  @P1 EXIT ;  /* 0x000000000000194d */ /* 0x000fea0003800000 */
[----:B01----:R-:W0:Y:S04]  /*05e0*/  LDS.64 R2, [R0+0x10] ;  /* 0x0000100000027984 */ /* 0x003e280000000a00 */
[----:B0-----:R-:W-:Y:S01]  /*05f0*/  STG.E.64 desc[UR4][R16.64], R2 ;  /* 0x0000000210007986 */ /* 0x001fe2000c101b04 */
[----:B------:R-:W-:Y:S05]  /*0600*/  EXIT ;  /* 0x000000000000794d */ /* 0x000fea0003800000 */
.L_x_101:
[----:B------:R-:W-:Y:S02]  /*0610*/  IMAD.MOV.U32 R24, RZ, RZ, R20 ;  /* 0x000000ffff187224 */ /* 0x000fe400078e0014 */
[----:B------:R-:W-:Y:S02]  /*0620*/  IMAD.MOV.U32 R23, RZ, RZ, 0x1 ;  /* 0x00000001ff177424 */ /* 0x000fe400078e00ff */
[----:B------:R-:W-:Y:S02]  /*0630*/  IMAD.MOV.U32 R22, RZ, RZ, RZ ;  /* 0x000000ffff167224 */ /* 0x000fe400078e00ff */
[----:B------:R-:W-:-:S07]  /*0640*/  IMAD.MOV.U32 R21, RZ, RZ, -0x1 ;  /* 0xffffffffff157424 */ /* 0x000fce00078e00ff */
[----:B------:R-:W-:Y:S05]  /*0650*/  WARPSYNC.COLLECTIVE R21, `(.L_x_102) ;  /* 0x0000000015087348 */ /* 0x000fea0003c00000 */
[----:B------:R0:W1:Y:S02]  /*0660*/  SHFL.UP P0, R25, R24, R23, R22 ;  /* 0x0400001718197389 */ /* 0x0000640000000016 */
[----:B01----:R-:W-:Y:S05]  /*0670*/  ENDCOLLECTIVE ;  /* 0x000000000000791b */ /* 0x003fea0003800000 */
.L_x_102:
[----:B------:R-:W-:Y:S02]  /*0680*/  IMAD.MOV.U32 R24, RZ, RZ, R19 ;  /* 0x000000ffff187224 */ /* 0x000fe400078e0013 */
[----:B------:R-:W-:-:S07]  /*0690*/  IMAD.MOV.U32 R27, RZ, RZ, R25 ;  /* 0x000000ffff1b7224 */ /* 0x000fce00078e0019 */
[----:B------:R-:W-:Y:S05]  /*06a0*/  WARPSYNC.COLLECTIVE R21, `(.L_x_103) ;  /* 0x0000000015087348 */ /* 0x000fea0003c00000 */
[----:B------:R0:W1:Y:S02]  /*06b0*/  SHFL.UP P0, R25, R24, R23, R22 ;  /* 0x0400001718197389 */ /* 0x0000640000000016 */
[----:B01----:R-:W-:Y:S05]  /*06c0*/  ENDCOLLECTIVE ;  /* 0x000000000000791b */ /* 0x003fea0003800000 */
.L_x_103:
[----:B------:R-:W-:Y:S01]  /*06d0*/  IADD3 R26, P2, PT, R27, R20, RZ ;  /* 0x000000141b1a7210 */ /* 0x000fe20007f5e0ff */
[----:B------:R-:W-:-:S03]  /*06e0*/  IMAD.MOV.U32 R23, RZ, RZ, 0x2 ;  /* 0x00000002ff177424 */ /* 0x000fc600078e00ff */
[----:B------:R-:W-:Y:S01]  /*06f0*/  SEL R27, R26, R27, P0 ;  /* 0x0000001b1a1b7207 */ /* 0x000fe20000000000 */
[----:B------:R-:W-:-:S04]  /*0700*/  IMAD.X R26, R25, 0x1, R19, P2 ;  /* 0x00000001191a7824 */ /* 0x000fc800010e0613 */
[----:B------:R-:W-:Y:S01]  /*0710*/  IMAD.MOV.U32 R24, RZ, RZ, R27 ;  /* 0x000000ffff187224 */ /* 0x000fe200078e001b */
[----:B------:R-:W-:-:S07]  /*0720*/  SEL R26, R26, R25, P0 ;  /* 0x000000191a1a7207 */ /* 0x000fce0000000000 */
[----:B------:R-:W-:Y:S05]  /*0730*/  WARPSYNC.COLLECTIVE R21, `(.L_x_104) ;  /* 0x0000000015087348 */ /* 0x000fea0003c00000 */
[----:B------:R0:W1:Y:S02]  /*0740*/  SHFL.UP P0, R25, R24, R23, R22 ;  /* 0x0400001718197389 */ /* 0x0000640000000016 */
[----:B01----:R-:W-:Y:S05]  /*0750*/  ENDCOLLECTIVE ;  /* 0x000000000000791b */ /* 0x003fea0003800000 */
.L_x_104:
[----:B------:R-:W-:Y:S02]  /*0760*/  IMAD.MOV.U32 R24, RZ, RZ, R26 ;  /* 0x000000ffff187224 */ /* 0x000fe400078e001a */
[----:B------:R-:W-:-:S07]  /*0770*/  IMAD.MOV.U32 R28, RZ, RZ, R25 ;  /* 0x000000ffff1c7224 */ /* 0x000fce00078e0019 */
[----:B------:R-:W-:Y:S05]  /*0780*/  WARPSYNC.COLLECTIVE R21, `(.L_x_105) ;  /* 0x0000000015087348 */ /* 0x000fea0003c00000 */
[----:B------:R0:W1:Y:S02]  /*0790*/  SHFL.UP P0, R25, R24, R23, R22 ;  /* 0x0400001718197389 */ /* 0x0000640000000016 */
[----:B01----:R-:W-:Y:S05]  /*07a0*/  ENDCOLLECTIVE ;  /* 0x000000000000791b */ /* 0x003fea0003800000 */
.L_x_105:
        /* <DEDUP_REMOVED lines=9> */
.L_x_106:
[----:B------:R-:W-:Y:S02]  /*0840*/  IMAD.MOV.U32 R24, RZ, RZ, R29 ;  /* 0x000000ffff187224 */ /* 0x000fe400078e001d */
[----:B------:R-:W-:-:S07]  /*0850*/  IMAD.MOV.U32 R27, RZ, RZ, R25 ;  /* 0x000000ffff1b7224 */ /* 0x000fce00078e0019 */
[----:B------:R-:W-:Y:S05]  /*0860*/  WARPSYNC.COLLECTIVE R21, `(.L_x_107) ;  /* 0x0000000015087348 */ /* 0x000fea0003c00000 */
[----:B------:R0:W1:Y:S02]  /*0870*/  SHFL.UP P0, R25, R24, R23, R22 ;  /* 0x0400001718197389 */ /* 0x0000640000000016 */
[----:B01----:R-:W-:Y:S05]  /*0880*/  ENDCOLLECTIVE ;  /* 0x000000000000791b */ /* 0x003fea0003800000 */
.L_x_107:
        /* <DEDUP_REMOVED lines=9> */
.L_x_108:
[----:B------:R-:W-:Y:S02]  /*0920*/  IMAD.MOV.U32 R24, RZ, RZ, R29 ;  /* 0x000000ffff187224 */ /* 0x000fe400078e001d */
[----:B------:R-:W-:-:S07]  /*0930*/  IMAD.MOV.U32 R27, RZ, RZ, R25 ;  /* 0x000000ffff1b7224 */ /* 0x000fce00078e0019 */
[----:B------:R-:W-:Y:S05]  /*0940*/  WARPSYNC.COLLECTIVE R21, `(.L_x_109) ;  /* 0x0000000015087348 */ /* 0x000fea0003c00000 */
[----:B------:R0:W1:Y:S02]  /*0950*/  SHFL.UP P0, R25, R24, R23, R22 ;  /* 0x0400001718197389 */ /* 0x0000640000000016 */
[----:B01----:R-:W-:Y:S05]  /*0960*/  ENDCOLLECTIVE ;  /* 0x000000000000791b */ /* 0x003fea0003800000 */
.L_x_109:
        /* <DEDUP_REMOVED lines=9> */
.L_x_110:
[----:B------:R-:W-:Y:S02]  /*0a00*/  IMAD.MOV.U32 R24, RZ, RZ, R26 ;  /* 0x000000ffff187224 */ /* 0x000fe400078e001a */
[----:B------:R-:W-:-:S07]  /*0a10*/  IMAD.MOV.U32 R28, RZ, RZ, R25 ;  /* 0x000000ffff1c7224 */ /* 0x000fce00078e0019 */
[----:B------:R-:W-:Y:S05]  /*0a20*/  WARPSYNC.COLLECTIVE R21, `(.L_x_111) ;  /* 0x0000000015087348 */ /* 0x000fea0003c00000 */
[----:B------:R0:W1:Y:S02]  /*0a30*/  SHFL.UP P0, R25, R24, R23, R22 ;  /* 0x0400001718197389 */ /* 0x0000640000000016 */
[----:B01----:R-:W-:Y:S05]  /*0a40*/  ENDCOLLECTIVE ;  /* 0x000000000000791b */ /* 0x003fea0003800000 */
.L_x_111:
[----:B------:R-:W-:Y:S05]  /*0a50*/  BRA `(.L_x_112) ;  /* 0xfffffff800647947 */ /* 0x000fea000383ffff */
.L_x_113:
        /* <DEDUP_REMOVED lines=10> */
.L_x_761:


//--------------------- .text._ZN3cub18CUB_300001_SM_10006detail10radix_sort30DeviceRadixSortHistogramKernelINS1_5radix10policy_hubIllyE10Policy1000ELNS0_9SortOrderE0ElyNS1_21identity_decomposer_tEEEvPT2_PKT1_SA_iiT3_ --------------------------
	.section	.text._ZN3cub18CUB_300001_SM_10006detail10radix_sort30DeviceRadixSortHistogramKernelINS1_5radix10policy_hubIllyE10Policy1000ELNS0_9SortOrderE0ElyNS1_21identity_decomposer_tEEEvPT2_PKT1_SA_iiT3_,"ax",@progbits
	.align	128
        .global         _ZN3cub18CUB_300001_SM_10006detail10radix_sort30DeviceRadixSortHistogramKernelINS1_5radix10policy_hubIllyE10Policy1000ELNS0_9SortOrderE0ElyNS1_21identity_decomposer_tEEEvPT2_PKT1_SA_iiT3_
        .type           _ZN3cub18CUB_300001_SM_10006detail10radix_sort30DeviceRadixSortHistogramKernelINS1_5radix10policy_hubIllyE10Policy1000ELNS0_9SortOrderE0ElyNS1_21identity_decomposer_tEEEvPT2_PKT1_SA_iiT3_,@function
        .size           _ZN3cub18CUB_300001_SM_10006detail10radix_sort30DeviceRadixSortHistogramKernelINS1_5radix10policy_hubIllyE10Policy1000ELNS0_9SortOrderE0ElyNS1_21identity_decomposer_tEEEvPT2_PKT1_SA_iiT3_,(.L_x_762 - _ZN3cub18CUB_300001_SM_10006detail10radix_sort30DeviceRadixSortHistogramKernelINS1_5radix10policy_hubIllyE10Policy1000ELNS0_9SortOrderE0ElyNS1_21identity_decomposer_tEEEvPT2_PKT1_SA_iiT3_)
        .other          _ZN3cub18CUB_300001_SM_10006detail10radix_sort30DeviceRadixSortHistogramKernelINS1_5radix10policy_hubIllyE10Policy1000ELNS0_9SortOrderE0ElyNS1_21identity_decomposer_tEEEvPT2_PKT1_SA_iiT3_,@"STO_CUDA_ENTRY STV_DEFAULT"
_ZN3cub18CUB_300001_SM_10006detail10radix_sort30DeviceRadixSortHistogramKernelINS1_5radix10policy_hubIllyE10Policy1000ELNS0_9SortOrderE0ElyNS1_21identity_decomposer_tEEEvPT2_PKT1_SA_iiT3_:
.text._ZN3cub18CUB_300001_SM_10006detail10radix_sort30DeviceRadixSortHistogramKernelINS1_5radix10policy_hubIllyE10Policy1000ELNS0_9SortOrderE0ElyNS1_21identity_decomposer_tEEEvPT2_PKT1_SA_iiT3_:
[----:B------:R-:W-:Y:S01]  /*0000*/  LDC R1, c[0x0][0x37c] ;  /* 0x0000df00ff017b82 */ /* 0x000fe20000000800 */
[----:B------:R-:W0:Y:S02]  /*0010*/  LDCU.64 UR4, c[0x0][0x390] ;  /* 0x00007200ff0477ac */ /* 0x000e240008000a00 */
[----:B0-----:R-:W-:-:S04]  /*0020*/  ISETP.NE.U32.AND P0, PT, RZ, UR4, PT ;  /* 0x00000004ff007c0c */ /* 0x001fc8000bf05070 */
[----:B------:R-:W-:-:S13]  /*0030*/  ISETP.NE.AND.EX P0, PT, RZ, UR5, PT, P0 ;  /* 0x00000005ff007c0c */ /* 0x000fda000bf05300 */
[----:B------:R-:W-:Y:S05]  /*0040*/  @!P0 EXIT ;  /* 0x000000000000894d */ /* 0x000fea0003800000 */
[----:B------:R-:W0:Y:S01]  /*0050*/  S2R R36, SR_TID.X ;  /* 0x0000000000247919 */ /* 0x000e220000002100 */
[----:B------:R-:W1:Y:S01]  /*0060*/  LDC.64 R2, c[0x0][0x398] ;  /* 0x0000e600ff027b82 */ /* 0x000e620000000a00 */
[----:B------:R-:W-:Y:S01]  /*0070*/  UMOV UR4, 0x400 ;  /* 0x0000040000047882 */ /* 0x000fe20000000000 */
[----:B------:R-:W2:Y:S01]  /*0080*/  LDCU.64 UR16, c[0x0][0x358] ;  /* 0x00006b00ff1077ac */ /* 0x000ea20008000a00 */
[----:B------:R-:W3:Y:S05]  /*0090*/  LDCU UR18, c[0x0][0x370] ;  /* 0x00006e00ff1277ac */ /* 0x000eea0008000800 */
[----:B------:R-:W4:Y:S01]  /*00a0*/  S2UR UR5, SR_CgaCtaId ;  /* 0x00000000000579c3 */ /* 0x000f220000008800 */
[----:B------:R-:W-:Y:S01]  /*00b0*/  UMOV UR6, URZ ;  /* 0x000000ff00067c82 */ /* 0x000fe20008000000 */
[----:B------:R-:W-:-:S06]  /*00c0*/  UMOV UR7, URZ ;  /* 0x000000ff00077c82 */ /* 0x000fcc0008000000 */
[----:B------:R-:W5:Y:S01]  /*00d0*/  S2UR UR8, SR_CTAID.X ;  /* 0x00000000000879c3 */ /* 0x000f620000002500 */
[----:B-1----:R-:W-:-:S04]  /*00e0*/  IADD3 R0, PT, PT, R3, 0x7, -R2 ;  /* 0x0000000703007810 */ /* 0x002fc80007ffe802 */
[----:B------:R-:W-:Y:S01]  /*00f0*/  ISETP.GE.AND P0, PT, R0, 0x8, PT ;  /* 0x000000080000780c */ /* 0x000fe20003f06270 */
[C---:B0-----:R-:W-:Y:S01]  /*0100*/  VIADD R50, R36.reuse, 0x80 ;  /* 0x0000008024327836 */ /* 0x041fe20000000000 */
[----:B----4-:R-:W-:Y:S02]  /*0110*/  ULEA UR4, UR5, UR4, 0x18 ;  /* 0x0000000405047291 */ /* 0x010fe4000f8ec0ff */
[C---:B------:R-:W-:Y:S01]  /*0120*/  ISETP.GT.U32.OR P0, PT, R36.reuse, 0xff, !P0 ;  /* 0x000000ff2400780c */ /* 0x040fe20004704470 */
[C---:B------:R-:W-:Y:S02]  /*0130*/  VIADD R48, R36.reuse, 0x100 ;  /* 0x0000010024307836 */ /* 0x040fe40000000000 */
[C---:B------:R-:W-:Y:S01]  /*0140*/  VIADD R46, R36.reuse, 0x200 ;  /* 0x00000200242e7836 */ /* 0x040fe20000000000 */
[----:B------:R-:W-:Y:S01]  /*0150*/  P2R R38, PR, RZ, 0x1 ;  /* 0x00000001ff267803 */ /* 0x000fe20000000000 */
[C---:B------:R-:W-:Y:S01]  /*0160*/  VIADD R44, R36.reuse, 0x280 ;  /* 0x00000280242c7836 */ /* 0x040fe20000000000 */
[C---:B------:R-:W-:Y:S01]  /*0170*/  LEA R0, R36.reuse, UR4, 0x2 ;  /* 0x0000000424007c11 */ /* 0x040fe2000f8e10ff */
[C---:B------:R-:W-:Y:S01]  /*0180*/  VIADD R42, R36.reuse, 0x300 ;  /* 0x00000300242a7836 */ /* 0x040fe20000000000 */
[----:B-----5:R-:W-:Y:S01]  /*0190*/  USHF.L.U32 UR8, UR8, 0xb, URZ ;  /* 0x0000000b08087899 */ /* 0x020fe200080006ff */
[----:B--23--:R-:W-:-:S11]  /*01a0*/  VIADD R40, R36, 0x780 ;  /* 0x0000078024287836 */ /* 0x00cfd60000000000 */
.L_x_197:
[----:B------:R-:W-:Y:S01]  /*01b0*/  ISETP.NE.AND P0, PT, R38, RZ, PT ;  /* 0x000000ff2600720c */ /* 0x000fe20003f05270 */
[----:B------:R-:W-:-:S12]  /*01c0*/  BSSY.RECONVERGENT B0, `(.L_x_114) ;  /* 0x0000081000007945 */ /* 0x000fd80003800200 */
[----:B0-2345:R-:W-:Y:S05]  /*01d0*/  @P0 BRA `(.L_x_115) ;  /* 0x0000000400fc0947 */ /* 0x03dfea0003800000 */
[----:B------:R-:W0:Y:S02]  /*01e0*/  LDC.64 R2, c[0x0][0x398] ;  /* 0x0000e600ff027b82 */ /* 0x000e240000000a00 */
[----:B0-----:R-:W-:-:S04]  /*01f0*/  IADD3 R2, PT, PT, R3, 0x7, -R2 ;  /* 0x0000000703027810 */ /* 0x001fc80007ffe802 */
[----:B------:R-:W-:-:S04]  /*0200*/  SHF.R.S32.HI R3, RZ, 0x1f, R2 ;  /* 0x0000001fff037819 */ /* 0x000fc80000011402 */
[----:B------:R-:W-:-:S04]  /*0210*/  LEA.HI R3, R3, R2, RZ, 0x3 ;  /* 0x0000000203037211 */ /* 0x000fc800078f18ff */
[----:B------:R-:W-:Y:S01]  /*0220*/  SHF.R.S32.HI R4, RZ, 0x3, R3 ;  /* 0x00000003ff047819 */ /* 0x000fe20000011403 */
[----:B------:R-:W-:-:S03]  /*0230*/  IMAD.MOV.U32 R3, RZ, RZ, RZ ;  /* 0x000000ffff037224 */ /* 0x000fc600078e00ff */
[C---:B------:R-:W-:Y:S01]  /*0240*/  LOP3.LUT R6, R4.reuse, 0xffffff0, RZ, 0xc0, !PT ;  /* 0x0ffffff004067812 */ /* 0x040fe200078ec0ff */
[----:B------:R-:W-:-:S05]  /*0250*/  VIADD R2, R4, 0xffffffff ;  /* 0xffffffff04027836 */ /* 0x000fca0000000000 */
[----:B------:R-:W-:-:S13]  /*0260*/  ISETP.GE.U32.AND P0, PT, R2, 0xf, PT ;  /* 0x0000000f0200780c */ /* 0x000fda0003f06070 */
[----:B------:R-:W-:Y:S05]  /*0270*/  @!P0 BRA `(.L_x_116) ;  /* 0x00000000005c8947 */ /* 0x000fea0003800000 */
[----:B------:R-:W-:Y:S02]  /*0280*/  IMAD.MOV R3, RZ, RZ, -R6 ;  /* 0x000000ffff037224 */ /* 0x000fe400078e0a06 */
[----:B------:R-:W-:-:S07]  /*0290*/  VIADD R2, R0, 0x2000 ;  /* 0x0000200000027836 */ /* 0x000fce0000000000 */
.L_x_117:
[----:B------:R-:W-:Y:S01]  /*02a0*/  IADD3 R3, PT, PT, R3, 0x10, RZ ;  /* 0x0000001003037810 */ /* 0x000fe20007ffe0ff */
[----:B------:R-:W-:Y:S03]  /*02b0*/  STS [R2+-0x2000], RZ ;  /* 0xffe000ff02007388 */ /* 0x000fe60000000800 */
        /* <DEDUP_REMOVED lines=18> */
[----:B------:R-:W-:-:S07]  /*03e0*/  IMAD.MOV.U32 R3, RZ, RZ, R6 ;  /* 0x000000ffff037224 */ /* 0x000fce00078e0006 */
.L_x_116:
[C---:B------:R-:W-:Y:S02]  /*03f0*/  LOP3.LUT R2, R4.reuse, 0xf, RZ, 0xc0, !PT ;  /* 0x0000000f04027812 */ /* 0x040fe400078ec0ff */
[----:B------:R-:W-:Y:S02]  /*0400*/  LOP3.LUT R7, R4, 0x7, RZ, 0xc0, !PT ;  /* 0x0000000704077812 */ /* 0x000fe400078ec0ff */
[C---:B------:R-:W-:Y:S01]  /*0410*/  ISETP.NE.AND P1, PT, R2.reuse, RZ, PT ;  /* 0x000000ff0200720c */ /* 0x040fe20003f25270 */
[----:B------:R-:W-:Y:S01]  /*0420*/  VIADD R2, R2, 0xffffffff ;  /* 0xffffffff02027836 */ /* 0x000fe20000000000 */
[----:B------:R-:W-:Y:S01]  /*0430*/  LOP3.LUT R5, R4, 0x3, RZ, 0xc0, !PT ;  /* 0x0000000304057812 */ /* 0x000fe200078ec0ff */
[----:B------:R-:W-:-:S10]  /*0440*/  VIADD R8, R7, 0xffffffff ;  /* 0xffffffff07087836 */ /* 0x000fd40000000000 */
[----:B------:R-:W-:Y:S05]  /*0450*/  @!P1 BRA `(.L_x_118) ;  /* 0x0000000000789947 */ /* 0x000fea0003800000 */
[----:B------:R-:W-:Y:S02]  /*0460*/  ISETP.GE.U32.AND P2, PT, R2, 0x7, PT ;  /* 0x000000070200780c */ /* 0x000fe40003f46070 */
[----:B------:R-:W-:-:S11]  /*0470*/  ISETP.NE.AND P3, PT, R7, RZ, PT ;  /* 0x000000ff0700720c */ /* 0x000fd60003f65270 */
[----:B------:R-:W-:Y:S05]  /*0480*/  @!P2 BRA `(.L_x_119) ;  /* 0x000000000028a947 */ /* 0x000fea0003800000 */
        /* <DEDUP_REMOVED lines=10> */
.L_x_119:
[----:B------:R-:W-:Y:S05]  /*0530*/  @!P3 BRA `(.L_x_118) ;  /* 0x000000000040b947 */ /* 0x000fea0003800000 */
[----:B------:R-:W-:Y:S02]  /*0540*/  ISETP.GE.U32.AND P2, PT, R8, 0x3, PT ;  /* 0x000000030800780c */ /* 0x000fe40003f46070 */
[----:B------:R-:W-:-:S11]  /*0550*/  ISETP.NE.AND P3, PT, R5, RZ, PT ;  /* 0x000000ff0500720c */ /* 0x000fd60003f65270 */
[C---:B0-----:R-:W-:Y:S02]  /*0560*/  @P2 IMAD R4, R3.reuse, 0x400, R0 ;  /* 0x0000040003042824 */ /* 0x041fe400078e0200 */
[----:B------:R-:W-:-:S03]  /*0570*/  @P2 VIADD R3, R3, 0x4 ;  /* 0x0000000403032836 */ /* 0x000fc60000000000 */
[----:B------:R1:W-:Y:S04]  /*0580*/  @P2 STS [R4], RZ ;  /* 0x000000ff04002388 */ /* 0x0003e80000000800 */
[----:B------:R1:W-:Y:S04]  /*0590*/  @P2 STS [R4+0x400], RZ ;  /* 0x000400ff04002388 */ /* 0x0003e80000000800 */
[----:B------:R1:W-:Y:S04]  /*05a0*/  @P2 STS [R4+0x800], RZ ;  /* 0x000800ff04002388 */ /* 0x0003e80000000800 */
[----:B------:R1:W-:Y:S01]  /*05b0*/  @P2 STS [R4+0xc00], RZ ;  /* 0x000c00ff04002388 */ /* 0x0003e20000000800 */
[----:B------:R-:W-:Y:S05]  /*05c0*/  @!P3 BRA `(.L_x_118) ;  /* 0x00000000001cb947 */ /* 0x000fea0003800000 */
[----:B------:R-:W-:Y:S01]  /*05d0*/  IMAD R3, R3, 0x400, R0 ;  /* 0x0000040003037824 */ /* 0x000fe200078e0200 */
[----:B------:R-:W-:-:S04]  /*05e0*/  ISETP.NE.AND P2, PT, R5, 0x1, PT ;  /* 0x000000010500780c */ /* 0x000fc80003f45270 */
[----:B------:R2:W-:Y:S09]  /*05f0*/  STS [R3], RZ ;  /* 0x000000ff03007388 */ /* 0x0005f20000000800 */
[----:B--2---:R-:W-:Y:S05]  /*0600*/  @!P2 BRA `(.L_x_118) ;  /* 0x00000000000ca947 */ /* 0x004fea0003800000 */
[----:B------:R-:W-:Y:S01]  /*0610*/  ISETP.NE.AND P2, PT, R5, 0x2, PT ;  /* 0x000000020500780c */ /* 0x000fe20003f45270 */
[----:B------:R2:W-:-:S12]  /*0620*/  STS [R3+0x400], RZ ;  /* 0x000400ff03007388 */ /* 0x0005d80000000800 */
[----:B------:R2:W-:Y:S02]  /*0630*/  @P2 STS [R3+0x800], RZ ;  /* 0x000800ff03002388 */ /* 0x0005e40000000800 */
.L_x_118:
[----:B------:R-:W-:-:S13]  /*0640*/  ISETP.GT.U32.AND P2, PT, R36, 0x7f, PT ;  /* 0x0000007f2400780c */ /* 0x000fda0003f44070 */
[----:B------:R-:W-:Y:S05]  /*0650*/  @P2 BRA `(.L_x_115) ;  /* 0x0000000000dc2947 */ /* 0x000fea0003800000 */
[----:B--2---:R-:W-:Y:S01]  /*0660*/  HFMA2 R3, -RZ, RZ, 0, 0 ;  /* 0x00000000ff037431 */ /* 0x004fe200000001ff */
[----:B------:R-:W-:Y:S06]  /*0670*/  @!P0 BRA `(.L_x_120) ;  /* 0x0000000000588947 */ /* 0x000fec0003800000 */
[----:B------:R-:W-:-:S07]  /*0680*/  IMAD.MOV.U32 R3, RZ, RZ, RZ ;  /* 0x000000ffff037224 */ /* 0x000fce00078e00ff */
.L_x_121:
[C---:B012---:R-:W-:Y:S02]  /*0690*/  IMAD R4, R3.reuse, 0x400, R0 ;  /* 0x0000040003047824 */ /* 0x047fe400078e0200 */
[----:B------:R-:W-:-:S03]  /*06a0*/  VIADD R3, R3, 0x10 ;  /* 0x0000001003037836 */ /* 0x000fc60000000000 */
[----:B------:R2:W-:Y:S02]  /*06b0*/  STS [R4+0x200], RZ ;  /* 0x000200ff04007388 */ /* 0x0005e40000000800 */
[----:B------:R-:W-:Y:S02]  /*06c0*/  ISETP.NE.AND P0, PT, R3, R6, PT ;  /* 0x000000060300720c */ /* 0x000fe40003f05270 */
[----:B------:R2:W-:Y:S04]  /*06d0*/  STS [R4+0x600], RZ ;  /* 0x000600ff04007388 */ /* 0x0005e80000000800 */
        /* <DEDUP_REMOVED lines=13> */
[----:B------:R2:W-:Y:S01]  /*07b0*/  STS [R4+0x3e00], RZ ;  /* 0x003e00ff04007388 */ /* 0x0005e20000000800 */
[----:B------:R-:W-:Y:S05]  /*07c0*/  @P0 BRA `(.L_x_121) ;  /* 0xfffffffc00b00947 */ /* 0x000fea000383ffff */
[----:B------:R-:W-:-:S07]  /*07d0*/  IMAD.MOV.U32 R3, RZ, RZ, R6 ;  /* 0x000000ffff037224 */ /* 0x000fce00078e0006 */
.L_x_120:
[----:B------:R-:W-:Y:S05]  /*07e0*/  @!P1 BRA `(.L_x_115) ;  /* 0x0000000000789947 */ /* 0x000fea0003800000 */
[----:B------:R-:W-:Y:S02]  /*07f0*/  ISETP.GE.U32.AND P0, PT, R2, 0x7, PT ;  /* 0x000000070200780c */ /* 0x000fe40003f06070 */
[----:B------:R-:W-:-:S11]  /*0800*/  ISETP.NE.AND P1, PT, R7, RZ, PT ;  /* 0x000000ff0700720c */ /* 0x000fd60003f25270 */
[----:B------:R-:W-:Y:S05]  /*0810*/  @!P0 BRA `(.L_x_122) ;  /* 0x0000000000288947 */ /* 0x000fea0003800000 */
[C---:B------:R-:W-:Y:S02]  /*0820*/  IMAD R2, R3.reuse, 0x400, R0 ;  /* 0x0000040003027824 */ /* 0x040fe400078e0200 */
[----:B------:R-:W-:-:S03]  /*0830*/  VIADD R3, R3, 0x8 ;  /* 0x0000000803037836 */ /* 0x000fc60000000000 */
[----:B------:R3:W-:Y:S04]  /*0840*/  STS [R2+0x200], RZ ;  /* 0x000200ff02007388 */ /* 0x0007e80000000800 */
[----:B------:R3:W-:Y:S04]  /*0850*/  STS [R2+0x600], RZ ;  /* 0x000600ff02007388 */ /* 0x0007e80000000800 */
[----:B------:R3:W-:Y:S04]  /*0860*/  STS [R2+0xa00], RZ ;  /* 0x000a00ff02007388 */ /* 0x0007e80000000800 */
[----:B------:R3:W-:Y:S04]  /*0870*/  STS [R2+0xe00], RZ ;  /* 0x000e00ff02007388 */ /* 0x0007e80000000800 */
[----:B------:R3:W-:Y:S04]  /*0880*/  STS [R2+0x1200], RZ ;  /* 0x001200ff02007388 */ /* 0x0007e80000000800 */
[----:B------:R3:W-:Y:S04]  /*0890*/  STS [R2+0x1600], RZ ;  /* 0x001600ff02007388 */ /* 0x0007e80000000800 */
[----:B------:R3:W-:Y:S04]  /*08a0*/  STS [R2+0x1a00], RZ ;  /* 0x001a00ff02007388 */ /* 0x0007e80000000800 */
[----:B------:R3:W-:Y:S02]  /*08b0*/  STS [R2+0x1e00], RZ ;  /* 0x001e00ff02007388 */ /* 0x0007e40000000800 */
.L_x_122:
[----:B------:R-:W-:Y:S05]  /*08c0*/  @!P1 BRA `(.L_x_115) ;  /* 0x0000000000409947 */ /* 0x000fea0003800000 */
[----:B------:R-:W-:Y:S02]  /*08d0*/  ISETP.GE.U32.AND P0, PT, R8, 0x3, PT ;  /* 0x000000030800780c */ /* 0x000fe40003f06070 */
[----:B------:R-:W-:-:S11]  /*08e0*/  ISETP.NE.AND P1, PT, R5, RZ, PT ;  /* 0x000000ff0500720c */ /* 0x000fd60003f25270 */
[C---:B---3--:R-:W-:Y:S02]  /*08f0*/  @P0 IMAD R2, R3.reuse, 0x400, R0 ;  /* 0x0000040003020824 */ /* 0x048fe400078e0200 */
[----:B------:R-:W-:-:S03]  /*0900*/  @P0 VIADD R3, R3, 0x4 ;  /* 0x0000000403030836 */ /* 0x000fc60000000000 */
[----:B------:R4:W-:Y:S04]  /*0910*/  @P0 STS [R2+0x200], RZ ;  /* 0x000200ff02000388 */ /* 0x0009e80000000800 */
[----:B------:R4:W-:Y:S04]  /*0920*/  @P0 STS [R2+0x600], RZ ;  /* 0x000600ff02000388 */ /* 0x0009e80000000800 */
[----:B------:R4:W-:Y:S04]  /*0930*/  @P0 STS [R2+0xa00], RZ ;  /* 0x000a00ff02000388 */ /* 0x0009e80000000800 */
[----:B------:R4:W-:Y:S01]  /*0940*/  @P0 STS [R2+0xe00], RZ ;  /* 0x000e00ff02000388 */ /* 0x0009e20000000800 */
[----:B------:R-:W-:Y:S05]  /*0950*/  @!P1 BRA `(.L_x_115) ;  /* 0x00000000001c9947 */ /* 0x000fea0003800000 */
[----:B------:R-:W-:Y:S01]  /*0960*/  IMAD R3, R3, 0x400, R0 ;  /* 0x0000040003037824 */ /* 0x000fe200078e0200 */
[----:B------:R-:W-:-:S04]  /*0970*/  ISETP.NE.AND P0, PT, R5, 0x1, PT ;  /* 0x000000010500780c */ /* 0x000fc80003f05270 */
[----:B------:R3:W-:Y:S09]  /*0980*/  STS [R3+0x200], RZ ;  /* 0x000200ff03007388 */ /* 0x0007f20000000800 */
[----:B---3--:R-:W-:Y:S05]  /*0990*/  @!P0 BRA `(.L_x_115) ;  /* 0x00000000000c8947 */ /* 0x008fea0003800000 */
[----:B------:R-:W-:Y:S01]  /*09a0*/  ISETP.NE.AND P0, PT, R5, 0x2, PT ;  /* 0x000000020500780c */ /* 0x000fe20003f05270 */
[----:B------:R3:W-:-:S12]  /*09b0*/  STS [R3+0x600], RZ ;  /* 0x000600ff03007388 */ /* 0x0007d80000000800 */
[----:B------:R3:W-:Y:S02]  /*09c0*/  @P0 STS [R3+0xa00], RZ ;  /* 0x000a00ff03000388 */ /* 0x0007e40000000800 */
.L_x_115:
[----:B------:R-:W-:Y:S05]  /*09d0*/  BSYNC.RECONVERGENT B0 ;  /* 0x0000000000007941 */ /* 0x000fea0003800200 */
.L_x_114:
[----:B------:R-:W5:Y:S01]  /*09e0*/  LDCU.64 UR10, c[0x0][0x390] ;  /* 0x00007200ff0a77ac */ /* 0x000f620008000a00 */
[----:B------:R-:W-:Y:S02]  /*09f0*/  USHF.L.U32 UR4, UR6, 0x1e, URZ ;  /* 0x0000001e06047899 */ /* 0x000fe400080006ff */
[----:B------:R-:W-:Y:S02]  /*0a00*/  USHF.L.U64.HI UR5, UR6, 0x1e, UR7 ;  /* 0x0000001e06057899 */ /* 0x000fe40008010207 */
[----:B-----5:R-:W-:-:S04]  /*0a10*/  UIADD3 UR4, UP0, UPT, -UR4, UR10, URZ ;  /* 0x0000000a04047290 */ /* 0x020fc8000ff1e1ff */
[----:B------:R-:W-:Y:S02]  /*0a20*/  UIADD3.X UR5, UPT, UPT, ~UR5, UR11, URZ, UP0, !UPT ;  /* 0x0000000b05057290 */ /* 0x000fe400087fe5ff */
[----:B------:R-:W-:-:S04]  /*0a30*/  UISETP.LT.U32.AND UP0, UPT, UR4, 0x40000000, UPT ;  /* 0x400000000400788c */ /* 0x000fc8000bf01070 */
[----:B------:R-:W-:-:S04]  /*0a40*/  UISETP.LT.U32.AND.EX UP0, UPT, UR5, URZ, UPT, UP0 ;  /* 0x000000ff0500728c */ /* 0x000fc8000bf01100 */
[----:B------:R-:W-:Y:S02]  /*0a50*/  USEL UR10, UR4, 0x40000000, UP0 ;  /* 0x40000000040a7887 */ /* 0x000fe40008000000 */
[----:B------:R-:W-:Y:S02]  /*0a60*/  USEL UR11, UR5, URZ, UP0 ;  /* 0x000000ff050b7287 */ /* 0x000fe40008000000 */
[----:B------:R-:W-:-:S04]  /*0a70*/  UISETP.GT.U32.AND UP0, UPT, UR10, UR8, UPT ;  /* 0x000000080a00728c */ /* 0x000fc8000bf04070 */
[----:B------:R-:W-:Y:S01]  /*0a80*/  UISETP.GT.U32.AND.EX UP0, UPT, UR11, URZ, UPT, UP0 ;  /* 0x000000ff0b00728c */ /* 0x000fe2000bf04100 */
[----:B------:R-:W-:Y:S08]  /*0a90*/  BAR.SYNC.DEFER_BLOCKING 0x0 ;  /* 0x0000000000007b1d */ /* 0x000ff00000010000 */
[----:B------:R-:W-:Y:S06]  /*0aa0*/  BAR.SYNC.DEFER_BLOCKING 0x0 ;  /* 0x0000000000007b1d */ /* 0x000fec0000010000 */
[----:B------:R-:W-:Y:S05]  /*0ab0*/  BRA.U !UP0, `(.L_x_123) ;  /* 0x0000000d085c7547 */ /* 0x000fea000b800000 */
[----:B------:R-:W-:Y:S01]  /*0ac0*/  UMOV UR9, UR8 ;  /* 0x0000000800097c82 */ /* 0x000fe20008000000 */
[----:B------:R-:W-:-:S05]  /*0ad0*/  UMOV UR5, URZ ;  /* 0x000000ff00057c82 */ /* 0x000fca0008000000 */
.L_x_128:
[----:B-----5:R-:W5:Y:S01]  /*0ae0*/  LDCU.64 UR14, c[0x0][0x390] ;  /* 0x00007200ff0e77ac */ /* 0x020f620008000a00 */
[----:B------:R-:W-:Y:S02]  /*0af0*/  USHF.L.U32 UR12, UR6, 0x1e, URZ ;  /* 0x0000001e060c7899 */ /* 0x000fe400080006ff */
[----:B------:R-:W-:Y:S02]  /*0b00*/  USHF.L.U64.HI UR13, UR6, 0x1e, UR7 ;  /* 0x0000001e060d7899 */ /* 0x000fe40008010207 */
[----:B------:R-:W-:-:S04]  /*0b10*/  UIADD3 UR12, UP0, UPT, UR9, UR12, URZ ;  /* 0x0000000c090c7290 */ /* 0x000fc8000ff1e0ff */
[----:B------:R-:W-:Y:S02]  /*0b20*/  UIADD3.X UR13, UPT, UPT, UR5, UR13, URZ, UP0, !UPT ;  /* 0x0000000d050d7290 */ /* 0x000fe400087fe4ff */
[----:B------:R-:W-:Y:S02]  /*0b30*/  ULEA UR9, UP0, UR18, UR9, 0xb ;  /* 0x0000000912097291 */ /* 0x000fe4000f8058ff */
[----:B-----5:R-:W-:Y:S02]  /*0b40*/  UIADD3 UR14, UP1, UPT, -UR12, UR14, URZ ;  /* 0x0000000e0c0e7290 */ /* 0x020fe4000ff3e1ff */
[----:B------:R-:W-:Y:S02]  /*0b50*/  UIADD3.X UR5, UPT, UPT, URZ, UR5, URZ, UP0, !UPT ;  /* 0x00000005ff057290 */ /* 0x000fe400087fe4ff */
[----:B------:R-:W-:Y:S02]  /*0b60*/  UIADD3.X UR4, UPT, UPT, ~UR13, UR15, URZ, UP1, !UPT ;  /* 0x0000000f0d047290 */ /* 0x000fe40008ffe5ff */
[----:B------:R-:W-:-:S02]  /*0b70*/  UISETP.GE.U32.AND UP1, UPT, UR14, 0x800, UPT ;  /* 0x000008000e00788c */ /* 0x000fc4000bf26070 */
[----:B------:R-:W-:Y:S02]  /*0b80*/  UISETP.GE.U32.AND UP0, UPT, UR9, UR10, UPT ;  /* 0x0000000a0900728c */ /* 0x000fe4000bf06070 */
[----:B------:R-:W-:Y:S02]  /*0b90*/  UISETP.GE.U32.AND.EX UP1, UPT, UR4, URZ, UPT, UP1 ;  /* 0x000000ff0400728c */ /* 0x000fe4000bf26110 */
[----:B------:R-:W-:-:S07]  /*0ba0*/  UISETP.GE.U32.AND.EX UP0, UPT, UR5, UR11, UPT, UP0 ;  /* 0x0000000b0500728c */ /* 0x000fce000bf06100 */
[----:B0-----:R-:W-:Y:S05]  /*0bb0*/  BRA.U !UP1, `(.L_x_124) ;  /* 0x0000000109587547 */ /* 0x001fea000b800000 */
[----:B------:R-:W0:Y:S01]  /*0bc0*/  LDCU.64 UR14, c[0x0][0x388] ;  /* 0x00007100ff0e77ac */ /* 0x000e220008000a00 */
[----:B---34-:R-:W-:-:S04]  /*0bd0*/  IADD3 R2, P0, PT, R36, UR12, RZ ;  /* 0x0000000c24027c10 */ /* 0x018fc8000ff1e0ff */
[----:B--2---:R-:W-:Y:S02]  /*0be0*/  IADD3.X R3, PT, PT, RZ, UR13, RZ, P0, !PT ;  /* 0x0000000dff037c10 */ /* 0x004fe400087fe4ff */
        /* <DEDUP_REMOVED lines=17> */
[----:B------:R0:W5:Y:S01]  /*0d00*/  LDG.E.64 R2, desc[UR16][R34.64+0x3c00] ;  /* 0x003c001022027981 */ /* 0x000162000c1e1b00 */
[----:B------:R-:W-:Y:S05]  /*0d10*/  BRA `(.L_x_125) ;  /* 0x00000004003c7947 */ /* 0x000fea0003800000 */
.L_x_124:
[C---:B------:R-:W-:Y:S01]  /*0d20*/  ISETP.GE.AND P5, PT, R36.reuse, UR14, PT ;  /* 0x0000000e24007c0c */ /* 0x040fe2000bfa6270 */
[----:B------:R-:W0:Y:S01]  /*0d30*/  LDCU.64 UR20, c[0x0][0x388] ;  /* 0x00007100ff1477ac */ /* 0x000e220008000a00 */
[----:B---34-:R-:W-:Y:S01]  /*0d40*/  IADD3 R2, P0, PT, R36, UR12, RZ ;  /* 0x0000000c24027c10 */ /* 0x018fe2000ff1e0ff */
[----:B------:R-:W-:Y:S01]  /*0d50*/  IMAD.MOV.U32 R32, RZ, RZ, -0x1 ;  /* 0xffffffffff207424 */ /* 0x000fe200078e00ff */
[----:B------:R-:W1:Y:S01]  /*0d60*/  S2R R36, SR_TID.X ;  /* 0x0000000000247919 */ /* 0x000e620000002100 */
[----:B------:R-:W-:Y:S01]  /*0d70*/  ISETP.GE.AND P2, PT, R50, UR14, PT ;  /* 0x0000000e32007c0c */ /* 0x000fe2000bf46270 */
[----:B------:R-:W-:Y:S01]  /*0d80*/  IMAD.MOV.U32 R33, RZ, RZ, 0x7fffffff ;  /* 0x7fffffffff217424 */ /* 0x000fe200078e00ff */
[----:B------:R-:W-:Y:S01]  /*0d90*/  ISETP.GE.AND P3, PT, R48, UR14, PT ;  /* 0x0000000e30007c0c */ /* 0x000fe2000bf66270 */
[----:B--2---:R-:W-:Y:S02]  /*0da0*/  IMAD.X R3, RZ, RZ, UR13, P0 ;  /* 0x0000000dff037e24 */ /* 0x004fe400080e06ff */
[----:B------:R-:W-:-:S02]  /*0db0*/  IMAD.MOV.U32 R30, RZ, RZ, -0x1 ;  /* 0xffffffffff1e7424 */ /* 0x000fc400078e00ff */
[----:B------:R-:W-:Y:S01]  /*0dc0*/  IMAD.MOV.U32 R31, RZ, RZ, 0x7fffffff ;  /* 0x7fffffffff1f7424 */ /* 0x000fe200078e00ff */
[----:B0-----:R-:W-:-:S04]  /*0dd0*/  LEA R34, P0, R2, UR20, 0x3 ;  /* 0x0000001402227c11 */ /* 0x001fc8000f8018ff */
[----:B------:R-:W-:Y:S01]  /*0de0*/  LEA.HI.X R35, R2, UR21, R3, 0x3, P0 ;  /* 0x0000001502237c11 */ /* 0x000fe200080f1c03 */
[----:B------:R-:W-:Y:S02]  /*0df0*/  IMAD.MOV.U32 R28, RZ, RZ, -0x1 ;  /* 0xffffffffff1c7424 */ /* 0x000fe400078e00ff */
[----:B------:R-:W-:Y:S02]  /*0e00*/  IMAD.MOV.U32 R29, RZ, RZ, 0x7fffffff ;  /* 0x7fffffffff1d7424 */ /* 0x000fe400078e00ff */
[----:B------:R2:W5:Y:S01]  /*0e10*/  @!P5 LDG.E.64 R32, desc[UR16][R34.64] ;  /* 0x000000102220d981 */ /* 0x000562000c1e1b00 */
[C---:B-1----:R-:W-:Y:S01]  /*0e20*/  VIADD R4, R36.reuse, 0x180 ;  /* 0x0000018024047836 */ /* 0x042fe20000000000 */
[----:B------:R-:W-:Y:S01]  /*0e30*/  MOV R26, 0xffffffff ;  /* 0xffffffff001a7802 */ /* 0x000fe20000000f00 */
[----:B------:R-:W-:Y:S01]  /*0e40*/  VIADD R2, R36, 0x380 ;  /* 0x0000038024027836 */ /* 0x000fe20000000000 */
[----:B------:R2:W5:Y:S01]  /*0e50*/  @!P2 LDG.E.64 R30, desc[UR16][R34.64+0x400] ;  /* 0x00040010221ea981 */ /* 0x000562000c1e1b00 */
[----:B------:R-:W-:Y:S01]  /*0e60*/  IMAD.MOV.U32 R27, RZ, RZ, 0x7fffffff ;  /* 0x7fffffffff1b7424 */ /* 0x000fe200078e00ff */
[----:B------:R-:W-:-:S02]  /*0e70*/  ISETP.GE.AND P4, PT, R4, UR14, PT ;  /* 0x0000000e04007c0c */ /* 0x000fc4000bf86270 */
[----:B------:R-:W-:Y:S01]  /*0e80*/  ISETP.GE.AND P5, PT, R46, UR14, PT ;  /* 0x0000000e2e007c0c */ /* 0x000fe2000bfa6270 */
[----:B------:R2:W5:Y:S01]  /*0e90*/  @!P3 LDG.E.64 R28, desc[UR16][R34.64+0x800] ;  /* 0x00080010221cb981 */ /* 0x000562000c1e1b00 */
[----:B------:R-:W-:Y:S01]  /*0ea0*/  ISETP.GE.AND P1, PT, R2, UR14, PT ;  /* 0x0000000e02007c0c */ /* 0x000fe2000bf26270 */
[----:B------:R-:W-:Y:S01]  /*0eb0*/  VIADD R2, R36, 0x480 ;  /* 0x0000048024027836 */ /* 0x000fe20000000000 */
[----:B------:R-:W-:Y:S01]  /*0ec0*/  ISETP.GE.AND P2, PT, R44, UR14, PT ;  /* 0x0000000e2c007c0c */ /* 0x000fe2000bf46270 */
[----:B------:R-:W-:Y:S01]  /*0ed0*/  IMAD.MOV.U32 R24, RZ, RZ, -0x1 ;  /* 0xffffffffff187424 */ /* 0x000fe200078e00ff */
[----:B------:R-:W-:Y:S01]  /*0ee0*/  ISETP.GE.AND P3, PT, R42, UR14, PT ;  /* 0x0000000e2a007c0c */ /* 0x000fe2000bf66270 */
[----:B------:R-:W-:Y:S01]  /*0ef0*/  IMAD.MOV.U32 R25, RZ, RZ, 0x7fffffff ;  /* 0x7fffffffff197424 */ /* 0x000fe200078e00ff */
[----:B------:R-:W-:-:S03]  /*0f00*/  LOP3.LUT R3, R36, 0x400, RZ, 0xfc, !PT ;  /* 0x0000040024037812 */ /* 0x000fc600078efcff */
[----:B------:R2:W5:Y:S01]  /*0f10*/  @!P4 LDG.E.64 R26, desc[UR16][R34.64+0xc00] ;  /* 0x000c0010221ac981 */ /* 0x000562000c1e1b00 */
[----:B------:R-:W-:Y:S01]  /*0f20*/  ISETP.GE.AND P4, PT, R2, UR14, PT ;  /* 0x0000000e02007c0c */ /* 0x000fe2000bf86270 */
[----:B------:R-:W-:Y:S01]  /*0f30*/  VIADD R2, R36, 0x500 ;  /* 0x0000050024027836 */ /* 0x000fe20000000000 */
[----:B------:R-:W-:Y:S01]  /*0f40*/  ISETP.GE.AND P0, PT, R3, UR14, PT ;  /* 0x0000000e03007c0c */ /* 0x000fe2000bf06270 */
[----:B------:R-:W-:Y:S01]  /*0f50*/  IMAD.MOV.U32 R22, RZ, RZ, -0x1 ;  /* 0xffffffffff167424 */ /* 0x000fe200078e00ff */
[----:B------:R2:W5:Y:S01]  /*0f60*/  @!P5 LDG.E.64 R24, desc[UR16][R34.64+0x1000] ;  /* 0x001000102218d981 */ /* 0x000562000c1e1b00 */
[----:B------:R-:W-:Y:S01]  /*0f70*/  IMAD.MOV.U32 R23, RZ, RZ, 0x7fffffff ;  /* 0x7fffffffff177424 */ /* 0x000fe200078e00ff */
[----:B------:R-:W-:Y:S01]  /*0f80*/  ISETP.GE.AND P5, PT, R2, UR14, PT ;  /* 0x0000000e02007c0c */ /* 0x000fe2000bfa6270 */
[----:B------:R-:W-:Y:S02]  /*0f90*/  IMAD.MOV.U32 R20, RZ, RZ, -0x1 ;  /* 0xffffffffff147424 */ /* 0x000fe400078e00ff */
[----:B------:R-:W-:Y:S01]  /*0fa0*/  IMAD.MOV.U32 R21, RZ, RZ, 0x7fffffff ;  /* 0x7fffffffff157424 */ /* 0x000fe200078e00ff */
[C---:B------:R-:W-:Y:S01]  /*0fb0*/  IADD3 R3, PT, PT, R36.reuse, 0x580, RZ ;  /* 0x0000058024037810 */ /* 0x040fe20007ffe0ff */
        /* <DEDUP_REMOVED lines=9> */
[----:B------:R-:W-:Y:S01]  /*1050*/  IMAD.MOV.U32 R14, RZ, RZ, -0x1 ;  /* 0xffffffffff0e7424 */ /* 0x000fe200078e00ff */
[----:B------:R2:W5:Y:S01]  /*1060*/  @!P1 LDG.E.64 R18, desc[UR16][R34.64+0x1c00] ;  /* 0x001c001022129981 */ /* 0x000562000c1e1b00 */
[----:B------:R-:W-:Y:S02]  /*1070*/  IMAD.MOV.U32 R15, RZ, RZ, 0x7fffffff ;  /* 0x7fffffffff0f7424 */ /* 0x000fe400078e00ff */
[C---:B------:R-:W-:Y:S01]  /*1080*/  VIADD R2, R36.reuse, 0x680 ;  /* 0x0000068024027836 */ /* 0x040fe20000000000 */
[----:B------:R2:W5:Y:S01]  /*1090*/  @!P0 LDG.E.64 R16, desc[UR16][R34.64+0x2000] ;  /* 0x0020001022108981 */ /* 0x000562000c1e1b00 */
[----:B------:R-:W-:-:S03]  /*10a0*/  VIADD R3, R36, 0x700 ;  /* 0x0000070024037836 */ /* 0x000fc60000000000 */
[----:B------:R2:W5:Y:S01]  /*10b0*/  @!P4 LDG.E.64 R14, desc[UR16][R34.64+0x2400] ;  /* 0x00240010220ec981 */ /* 0x000562000c1e1b00 */
[----:B------:R-:W-:Y:S02]  /*10c0*/  ISETP.GE.AND P1, PT, R2, UR14, PT ;  /* 0x0000000e02007c0c */ /* 0x000fe4000bf26270 */
[----:B------:R-:W-:Y:S02]  /*10d0*/  ISETP.GE.AND P0, PT, R3, UR14, PT ;  /* 0x0000000e03007c0c */ /* 0x000fe4000bf06270 */
[----:B------:R-:W-:Y:S01]  /*10e0*/  ISETP.GE.AND P4, PT, R40, UR14, PT ;  /* 0x0000000e28007c0c */ /* 0x000fe2000bf86270 */
[----:B------:R-:W-:Y:S01]  /*10f0*/  IMAD.MOV.U32 R13, RZ, RZ, 0x7fffffff ;  /* 0x7fffffffff0d7424 */ /* 0x000fe200078e00ff */
[----:B------:R-:W-:Y:S01]  /*1100*/  MOV R12, 0xffffffff ;  /* 0xffffffff000c7802 */ /* 0x000fe20000000f00 */
[----:B------:R-:W-:Y:S01]  /*1110*/  IMAD.MOV.U32 R10, RZ, RZ, -0x1 ;  /* 0xffffffffff0a7424 */ /* 0x000fe200078e00ff */
[----:B------:R-:W-:Y:S01]  /*1120*/  MOV R2, 0xffffffff ;  /* 0xffffffff00027802 */ /* 0x000fe20000000f00 */
        /* <DEDUP_REMOVED lines=10> */
[----:B------:R-:W-:Y:S01]  /*11d0*/  IMAD.MOV.U32 R3, RZ, RZ, 0x7fffffff ;  /* 0x7fffffffff037424 */ /* 0x000fe200078e00ff */
[----:B------:R2:W5:Y:S04]  /*11e0*/  @!P1 LDG.E.64 R6, desc[UR16][R34.64+0x3400] ;  /* 0x0034001022069981 */ /* 0x000568000c1e1b00 */
[----:B------:R2:W5:Y:S04]  /*11f0*/  @!P0 LDG.E.64 R4, desc[UR16][R34.64+0x3800] ;  /* 0x0038001022048981 */ /* 0x000568000c1e1b00 */
[----:B------:R2:W5:Y:S02]  /*1200*/  @!P4 LDG.E.64 R2, desc[UR16][R34.64+0x3c00] ;  /* 0x003c00102202c981 */ /* 0x000564000c1e1b00 */
.L_x_125:
[----:B0-2---:R-:W0:Y:S02]  /*1210*/  LDC.64 R34, c[0x0][0x398] ;  /* 0x0000e600ff227b82 */ /* 0x005e240000000a00 */
[----:B0-----:R-:W-:-:S13]  /*1220*/  ISETP.GT.AND P0, PT, R35, R34, PT ;  /* 0x000000222300720c */ /* 0x001fda0003f04270 */
[----:B------:R-:W-:Y:S05]  /*1230*/  @!P0 BRA `(.L_x_126) ;  /* 0x0000000400788947 */ /* 0x000fea0003800000 */
[----:B------:R-:W0:Y:S01]  /*1240*/  S2UR UR12, SR_CgaCtaId ;  /* 0x00000000000c79c3 */ /* 0x000e220000008800 */
[----:B------:R-:W-:Y:S01]  /*1250*/  UMOV UR4, 0x400 ;  /* 0x0000040000047882 */ /* 0x000fe20000000000 */
[----:B-----5:R-:W-:Y:S01]  /*1260*/  LOP3.LUT R37, R3, 0x80000000, RZ, 0x3c, !PT ;  /* 0x8000000003257812 */ /* 0x020fe200078e3cff */
[----:B------:R-:W1:Y:S01]  /*1270*/  LDCU UR13, c[0x0][0x398] ;  /* 0x00007300ff0d77ac */ /* 0x000e620008000800 */
[----:B------:R-:W-:Y:S02]  /*1280*/  LOP3.LUT R39, R5, 0x80000000, RZ, 0x3c, !PT ;  /* 0x8000000005277812 */ /* 0x000fe400078e3cff */
[----:B------:R-:W-:Y:S02]  /*1290*/  LOP3.LUT R41, R7, 0x80000000, RZ, 0x3c, !PT ;  /* 0x8000000007297812 */ /* 0x000fe400078e3cff */
[----:B------:R-:W-:Y:S02]  /*12a0*/  LOP3.LUT R43, R9, 0x80000000, RZ, 0x3c, !PT ;  /* 0x80000000092b7812 */ /* 0x000fe400078e3cff */
[----:B------:R-:W-:-:S02]  /*12b0*/  LOP3.LUT R45, R11, 0x80000000, RZ, 0x3c, !PT ;  /* 0x800000000b2d7812 */ /* 0x000fc400078e3cff */
[----:B------:R-:W-:Y:S02]  /*12c0*/  LOP3.LUT R47, R13, 0x80000000, RZ, 0x3c, !PT ;  /* 0x800000000d2f7812 */ /* 0x000fe400078e3cff */
[----:B------:R-:W-:Y:S02]  /*12d0*/  LOP3.LUT R49, R15, 0x80000000, RZ, 0x3c, !PT ;  /* 0x800000000f317812 */ /* 0x000fe400078e3cff */
[----:B------:R-:W-:Y:S02]  /*12e0*/  LOP3.LUT R51, R17, 0x80000000, RZ, 0x3c, !PT ;  /* 0x8000000011337812 */ /* 0x000fe400078e3cff */
[----:B------:R-:W-:Y:S02]  /*12f0*/  LOP3.LUT R53, R19, 0x80000000, RZ, 0x3c, !PT ;  /* 0x8000000013357812 */ /* 0x000fe400078e3cff */
[----:B------:R-:W-:Y:S02]  /*1300*/  LOP3.LUT R55, R21, 0x80000000, RZ, 0x3c, !PT ;  /* 0x8000000015377812 */ /* 0x000fe400078e3cff */
[----:B------:R-:W-:-:S02]  /*1310*/  LOP3.LUT R57, R23, 0x80000000, RZ, 0x3c, !PT ;  /* 0x8000000017397812 */ /* 0x000fc400078e3cff */
[----:B------:R-:W-:Y:S01]  /*1320*/  LOP3.LUT R59, R25, 0x80000000, RZ, 0x3c, !PT ;  /* 0x80000000193b7812 */ /* 0x000fe200078e3cff */
[----:B0-----:R-:W-:Y:S01]  /*1330*/  ULEA UR12, UR12, UR4, 0x18 ;  /* 0x000000040c0c7291 */ /* 0x001fe2000f8ec0ff */
[----:B------:R-:W-:Y:S02]  /*1340*/  LOP3.LUT R61, R27, 0x80000000, RZ, 0x3c, !PT ;  /* 0x800000001b3d7812 */ /* 0x000fe400078e3cff */
[----:B------:R-:W-:Y:S01]  /*1350*/  LOP3.LUT R34, R29, 0x80000000, RZ, 0x3c, !PT ;  /* 0x800000001d227812 */ /* 0x000fe200078e3cff */
[----:B------:R-:W-:Y:S01]  /*1360*/  UMOV UR4, URZ ;  /* 0x000000ff00047c82 */ /* 0x000fe20008000000 */
[----:B------:R-:W-:Y:S02]  /*1370*/  LOP3.LUT R52, R31, 0x80000000, RZ, 0x3c, !PT ;  /* 0x800000001f347812 */ /* 0x000fe400078e3cff */
[----:B-1----:R-:W-:-:S07]  /*1380*/  LOP3.LUT R54, R33, 0x80000000, RZ, 0x3c, !PT ;  /* 0x8000000021367812 */ /* 0x002fce00078e3cff */
.L_x_127:
[----:B0-----:R-:W-:Y:S01]  /*1390*/  IMAD R56, RZ, RZ, -UR13 ;  /* 0x8000000dff387e24 */ /* 0x001fe2000f8e02ff */
[----:B------:R-:W-:Y:S01]  /*13a0*/  SHF.R.U64 R60, R30, UR13, R52 ;  /* 0x0000000d1e3c7c19 */ /* 0x000fe20008001234 */
[----:B------:R-:W-:Y:S01]  /*13b0*/  IMAD.MOV.U32 R58, RZ, RZ, -0x1 ;  /* 0xffffffffff3a7424 */ /* 0x000fe200078e00ff */
[----:B------:R-:W-:Y:S02]  /*13c0*/  ULEA UR14, UR4, UR12, 0xa ;  /* 0x0000000c040e7291 */ /* 0x000fe4000f8e50ff */
[----:B------:R-:W-:Y:S01]  /*13d0*/  VIADDMNMX R56, R56, R35, 0x8, PT ;  /* 0x0000000838387446 */ /* 0x000fe20003800123 */
[----:B------:R-:W-:-:S03]  /*13e0*/  UIADD3 UR4, UPT, UPT, UR4, 0x1, URZ ;  /* 0x0000000104047890 */ /* 0x000fc6000fffe0ff */
[----:B------:R-:W-:Y:S02]  /*13f0*/  SHF.L.U32 R56, R58, R56, RZ ;  /* 0x000000383a387219 */ /* 0x000fe400000006ff */
[----:B------:R-:W-:Y:S02]  /*1400*/  SHF.R.U64 R58, R32, UR13, R54 ;  /* 0x0000000d203a7c19 */ /* 0x000fe40008001236 */
[-C--:B------:R-:W-:Y:S02]  /*1410*/  LOP3.LUT R60, R60, R56.reuse, RZ, 0x30, !PT ;  /* 0x000000383c3c7212 */ /* 0x080fe400078e30ff */
[----:B------:R-:W-:Y:S02]  /*1420*/  LOP3.LUT R58, R58, R56, RZ, 0x30, !PT ;  /* 0x000000383a3a7212 */ /* 0x000fe400078e30ff */
[----:B------:R-:W-:Y:S02]  /*1430*/  LEA R60, R60, UR14, 0x2 ;  /* 0x0000000e3c3c7c11 */ /* 0x000fe4000f8e10ff */
[----:B------:R-:W-:-:S05]  /*1440*/  LEA R58, R58, UR14, 0x2 ;  /* 0x0000000e3a3a7c11 */ /* 0x000fca000f8e10ff */
[----:B------:R0:W-:Y:S04]  /*1450*/  ATOMS.POPC.INC.32 RZ, [R58+URZ] ;  /* 0x000000003aff7f8c */ /* 0x0001e8000d8000ff */
[----:B------:R1:W-:Y:S01]  /*1460*/  ATOMS.POPC.INC.32 RZ, [R60+URZ] ;  /* 0x000000003cff7f8c */ /* 0x0003e2000d8000ff */
[----:B0-----:R-:W-:Y:S02]  /*1470*/  SHF.R.U64 R58, R28, UR13, R34 ;  /* 0x0000000d1c3a7c19 */ /* 0x001fe40008001222 */
[----:B-1----:R-:W-:Y:S02]  /*1480*/  SHF.R.U64 R60, R26, UR13, R61 ;  /* 0x0000000d1a3c7c19 */ /* 0x002fe4000800123d */
[-C--:B------:R-:W-:Y:S02]  /*1490*/  LOP3.LUT R58, R58, R56.reuse, RZ, 0x30, !PT ;  /* 0x000000383a3a7212 */ /* 0x080fe400078e30ff */
[----:B------:R-:W-:-:S02]  /*14a0*/  LOP3.LUT R60, R60, R56, RZ, 0x30, !PT ;  /* 0x000000383c3c7212 */ /* 0x000fc400078e30ff */
[----:B------:R-:W-:Y:S02]  /*14b0*/  LEA R58, R58, UR14, 0x2 ;  /* 0x0000000e3a3a7c11 */ /* 0x000fe4000f8e10ff */
[----:B------:R-:W-:-:S03]  /*14c0*/  LEA R60, R60, UR14, 0x2 ;  /* 0x0000000e3c3c7c11 */ /* 0x000fc6000f8e10ff */
        /* <DEDUP_REMOVED lines=43> */
[----:B-1----:R-:W-:Y:S01]  /*1780*/  SHF.R.U64 R60, R2, UR13, R37 ;  /* 0x0000000d023c7c19 */ /* 0x002fe20008001225 */
[----:B------:R-:W-:Y:S01]  /*1790*/  UIADD3 UR13, UPT, UPT, UR13, 0x8, URZ ;  /* 0x000000080d0d7890 */ /* 0x000fe2000fffe0ff */
[-C--:B------:R-:W-:Y:S02]  /*17a0*/  LOP3.LUT R58, R58, R56.reuse, RZ, 0x30, !PT ;  /* 0x000000383a3a7212 */ /* 0x080fe400078e30ff */
[----:B------:R-:W-:-:S02]  /*17b0*/  LOP3.LUT R56, R60, R56, RZ, 0x30, !PT ;  /* 0x000000383c387212 */ /* 0x000fc400078e30ff */
[----:B------:R-:W-:Y:S02]  /*17c0*/  LEA R58, R58, UR14, 0x2 ;  /* 0x0000000e3a3a7c11 */ /* 0x000fe4000f8e10ff */
[----:B------:R-:W-:Y:S02]  /*17d0*/  ISETP.LE.AND P0, PT, R35, UR13, PT ;  /* 0x0000000d23007c0c */ /* 0x000fe4000bf03270 */
[----:B------:R-:W-:Y:S01]  /*17e0*/  LEA R56, R56, UR14, 0x2 ;  /* 0x0000000e38387c11 */ /* 0x000fe2000f8e10ff */
[----:B------:R0:W-:Y:S04]  /*17f0*/  ATOMS.POPC.INC.32 RZ, [R58+URZ] ;  /* 0x000000003aff7f8c */ /* 0x0001e8000d8000ff */
[----:B------:R0:W-:Y:S06]  /*1800*/  ATOMS.POPC.INC.32 RZ, [R56+URZ] ;  /* 0x0000000038ff7f8c */ /* 0x0001ec000d8000ff */
[----:B------:R-:W-:Y:S05]  /*1810*/  @!P0 BRA `(.L_x_127) ;  /* 0xfffffff800dc8947 */ /* 0x000fea000383ffff */
.L_x_126:
[----:B------:R-:W-:Y:S05]  /*1820*/  BRA.U !UP0, `(.L_x_128) ;  /* 0xfffffff108ac7547 */ /* 0x000fea000b83ffff */
.L_x_123:
[----:B------:R-:W-:Y:S01]  /*1830*/  BAR.SYNC.DEFER_BLOCKING 0x0 ;  /* 0x0000000000007b1d */ /* 0x000fe20000010000 */
[----:B------:R-:W-:-:S05]  /*1840*/  ISETP.NE.AND P0, PT, R38, RZ, PT ;  /* 0x000000ff2600720c */ /* 0x000fca0003f05270 */
[----:B------:R-:W-:Y:S08]  /*1850*/  BSSY.RECONVERGENT B0, `(.L_x_129) ;  /* 0x0000176000007945 */ /* 0x000ff00003800200 */
[----:B------:R-:W-:Y:S05]  /*1860*/  @P0 BRA `(.L_x_130) ;  /* 0x0000001400d00947 */ /* 0x000fea0003800000 */
[----:B--2345:R-:W2:Y:S02]  /*1870*/  LDC.64 R2, c[0x0][0x398] ;  /* 0x0000e600ff027b82 */ /* 0x03cea40000000a00 */
[----:B--2---:R-:W-:-:S04]  /*1880*/  IADD3 R2, PT, PT, R3, 0x7, -R2 ;  /* 0x0000000703027810 */ /* 0x004fc80007ffe802 */
[----:B------:R-:W-:-:S04]  /*1890*/  SHF.R.S32.HI R3, RZ, 0x1f, R2 ;  /* 0x0000001fff037819 */ /* 0x000fc80000011402 */
[----:B------:R-:W-:-:S04]  /*18a0*/  LEA.HI R3, R3, R2, RZ, 0x3 ;  /* 0x0000000203037211 */ /* 0x000fc800078f18ff */
[----:B------:R-:W-:Y:S01]  /*18b0*/  SHF.R.S32.HI R5, RZ, 0x3, R3 ;  /* 0x00000003ff057819 */ /* 0x000fe20000011403 */
[----:B------:R-:W-:-:S03]  /*18c0*/  IMAD.MOV.U32 R3, RZ, RZ, RZ ;  /* 0x000000ffff037224 */ /* 0x000fc600078e00ff */
[C---:B01----:R-:W-:Y:S01]  /*18d0*/  LOP3.LUT R4, R5.reuse, 0xffffff8, RZ, 0xc0, !PT ;  /* 0x0ffffff805047812 */ /* 0x043fe200078ec0ff */
[----:B------:R-:W-:-:S05]  /*18e0*/  VIADD R14, R5, 0xffffffff ;  /* 0xffffffff050e7836 */ /* 0x000fca0000000000 */
[----:B------:R-:W-:-:S13]  /*18f0*/  ISETP.GE.U32.AND P0, PT, R14, 0x7, PT ;  /* 0x000000070e00780c */ /* 0x000fda0003f06070 */
[----:B------:R-:W-:Y:S05]  /*1900*/  @!P0 BRA `(.L_x_131) ;  /* 0x0000000400708947 */ /* 0x000fea0003800000 */
[----:B------:R-:W0:Y:S01]  /*1910*/  LDC.64 R2, c[0x0][0x380] ;  /* 0x0000e000ff027b82 */ /* 0x000e220000000a00 */
[----:B------:R-:W-:-:S07]  /*1920*/  IMAD.MOV.U32 R7, RZ, RZ, RZ ;  /* 0x000000ffff077224 */ /* 0x000fce00078e00ff */
.L_x_148:
[----:B0-----:R-:W-:Y:S01]  /*1930*/  IMAD R9, R7, 0x400, R0 ;  /* 0x0000040007097824 */ /* 0x001fe200078e0200 */
[----:B------:R-:W-:Y:S04]  /*1940*/  BSSY.RECONVERGENT B1, `(.L_x_132) ;  /* 0x000000f000017945 */ /* 0x000fe80003800200 */
[----:B-1234-:R-:W1:Y:S04]  /*1950*/  LDS R12, [R9] ;  /* 0x00000000090c7984 */ /* 0x01ee680000000800 */
[----:B------:R2:W3:Y:S04]  /*1960*/  LDS R15, [R9+0x400] ;  /* 0x00040000090f7984 */ /* 0x0004e80000000800 */
[----:B------:R2:W4:Y:S04]  /*1970*/  LDS R16, [R9+0x800] ;  /* 0x0008000009107984 */ /* 0x0005280000000800 */
[----:B------:R2:W0:Y:S04]  /*1980*/  LDS R17, [R9+0xc00] ;  /* 0x000c000009117984 */ /* 0x0004280000000800 */
[----:B------:R2:W0:Y:S04]  /*1990*/  LDS R18, [R9+0x1000] ;  /* 0x0010000009127984 */ /* 0x0004280000000800 */
[----:B------:R2:W0:Y:S04]  /*19a0*/  LDS R19, [R9+0x1400] ;  /* 0x0014000009137984 */ /* 0x0004280000000800 */
[----:B------:R2:W0:Y:S04]  /*19b0*/  LDS R8, [R9+0x1800] ;  /* 0x0018000009087984 */ /* 0x0004280000000800 */
[----:B------:R2:W0:Y:S01]  /*19c0*/  LDS R6, [R9+0x1c00] ;  /* 0x001c000009067984 */ /* 0x0004220000000800 */
[----:B-1----:R-:W-:-:S13]  /*19d0*/  ISETP.NE.AND P0, PT, R12, RZ, PT ;  /* 0x000000ff0c00720c */ /* 0x002fda0003f05270 */
[----:B--234-:R-:W-:Y:S05]  /*19e0*/  @!P0 BRA `(.L_x_133) ;  /* 0x0000000000108947 */ /* 0x01cfea0003800000 */
[----:B------:R-:W-:Y:S02]  /*19f0*/  IMAD R11, R7, 0x100, R36 ;  /* 0x00000100070b7824 */ /* 0x000fe400078e0224 */
[----:B------:R-:W-:Y:S02]  /*1a00*/  IMAD.MOV.U32 R13, RZ, RZ, RZ ;  /* 0x000000ffff0d7224 */ /* 0x000fe400078e00ff */
[----:B0-----:R-:W-:-:S05]  /*1a10*/  IMAD.WIDE.U32 R10, R11, 0x8, R2 ;  /* 0x000000080b0a7825 */ /* 0x001fca00078e0002 */
[----:B------:R1:W-:Y:S02]  /*1a20*/  REDG.E.ADD.64.STRONG.GPU desc[UR16][R10.64], R12 ;  /* 0x0000000c0a00798e */ /* 0x0003e4000c12e510 */
.L_x_133:
[----:B------:R-:W-:Y:S05]  /*1a30*/  BSYNC.RECONVERGENT B1 ;  /* 0x0000000000017941 */ /* 0x000fea0003800200 */
.L_x_132:
[----:B------:R-:W-:Y:S01]  /*1a40*/  ISETP.NE.AND P6, PT, R15, RZ, PT ;  /* 0x000000ff0f00720c */ /* 0x000fe20003fc5270 */
[----:B------:R-:W-:Y:S01]  /*1a50*/  BSSY.RECONVERGENT B1, `(.L_x_134) ;  /* 0x000000e000017945 */ /* 0x000fe20003800200 */
[----:B------:R-:W-:Y:S02]  /*1a60*/  ISETP.NE.AND P0, PT, R16, RZ, PT ;  /* 0x000000ff1000720c */ /* 0x000fe40003f05270 */
[----:B0-----:R-:W-:Y:S02]  /*1a70*/  ISETP.NE.AND P1, PT, R17, RZ, PT ;  /* 0x000000ff1100720c */ /* 0x001fe40003f25270 */
[----:B------:R-:W-:Y:S02]  /*1a80*/  ISETP.NE.AND P2, PT, R18, RZ, PT ;  /* 0x000000ff1200720c */ /* 0x000fe40003f45270 */
[----:B------:R-:W-:Y:S02]  /*1a90*/  ISETP.NE.AND P3, PT, R19, RZ, PT ;  /* 0x000000ff1300720c */ /* 0x000fe40003f65270 */
[----:B------:R-:W-:-:S02]  /*1aa0*/  ISETP.NE.AND P4, PT, R8, RZ, PT ;  /* 0x000000ff0800720c */ /* 0x000fc40003f85270 */
[----:B------:R-:W-:Y:S01]  /*1ab0*/  ISETP.NE.AND P5, PT, R6, RZ, PT ;  /* 0x000000ff0600720c */ /* 0x000fe20003fa5270 */
[----:B------:R-:W-:-:S12]  /*1ac0*/  @!P6 BRA `(.L_x_135) ;  /* 0x000000000018e947 */ /* 0x000fd80003800000 */
[----:B-1----:R-:W-:Y:S01]  /*1ad0*/  LEA R11, R7, R36, 0x8 ;  /* 0x00000024070b7211 */ /* 0x002fe200078e40ff */
[----:B------:R-:W-:Y:S02]  /*1ae0*/  IMAD.MOV.U32 R12, RZ, RZ, R15 ;  /* 0x000000ffff0c7224 */ /* 0x000fe400078e000f */
[----:B------:R-:W-:Y:S02]  /*1af0*/  IMAD.MOV.U32 R13, RZ, RZ, RZ ;  /* 0x000000ffff0d7224 */ /* 0x000fe400078e00ff */
[----:B------:R-:W-:-:S04]  /*1b00*/  VIADD R11, R11, 0x100 ;  /* 0x000001000b0b7836 */ /* 0x000fc80000000000 */
[----:B------:R-:W-:-:S05]  /*1b10*/  IMAD.WIDE.U32 R10, R11, 0x8, R2 ;  /* 0x000000080b0a7825 */ /* 0x000fca00078e0002 */
[----:B------:R0:W-:Y:S02]  /*1b20*/  REDG.E.ADD.64.STRONG.GPU desc[UR16][R10.64], R12 ;  /* 0x0000000c0a00798e */ /* 0x0001e4000c12e510 */
.L_x_135:
[----:B------:R-:W-:Y:S05]  /*1b30*/  BSYNC.RECONVERGENT B1 ;  /* 0x0000000000017941 */ /* 0x000fea0003800200 */
.L_x_134:
[----:B------:R-:W-:Y:S04]  /*1b40*/  BSSY.RECONVERGENT B1, `(.L_x_136) ;  /* 0x0000008000017945 */ /* 0x000fe80003800200 */
[----:B------:R-:W-:Y:S05]  /*1b50*/  @!P0 BRA `(.L_x_137) ;  /* 0x0000000000188947 */ /* 0x000fea0003800000 */
[----:B01----:R-:W-:Y:S02]  /*1b60*/  IMAD R11, R7, 0x100, R36 ;  /* 0x00000100070b7824 */ /* 0x003fe400078e0224 */
[----:B------:R-:W-:Y:S02]  /*1b70*/  IMAD.MOV.U32 R12, RZ, RZ, R16 ;  /* 0x000000ffff0c7224 */ /* 0x000fe400078e0010 */
[----:B------:R-:W-:Y:S02]  /*1b80*/  VIADD R11, R11, 0x200 ;  /* 0x000002000b0b7836 */ /* 0x000fe40000000000 */
[----:B------:R-:W-:Y:S02]  /*1b90*/  IMAD.MOV.U32 R13, RZ, RZ, RZ ;  /* 0x000000ffff0d7224 */ /* 0x000fe400078e00ff */
[----:B------:R-:W-:-:S05]  /*1ba0*/  IMAD.WIDE.U32 R10, R11, 0x8, R2 ;  /* 0x000000080b0a7825 */ /* 0x000fca00078e0002 */
[----:B------:R2:W-:Y:S02]  /*1bb0*/  REDG.E.ADD.64.STRONG.GPU desc[UR16][R10.64], R12 ;  /* 0x0000000c0a00798e */ /* 0x0005e4000c12e510 */
.L_x_137:
[----:B------:R-:W-:Y:S05]  /*1bc0*/  BSYNC.RECONVERGENT B1 ;  /* 0x0000000000017941 */ /* 0x000fea0003800200 */
.L_x_136:
[----:B------:R-:W-:Y:S04]  /*1bd0*/  BSSY.RECONVERGENT B1, `(.L_x_138) ;  /* 0x0000008000017945 */ /* 0x000fe80003800200 */
[----:B------:R-:W-:Y:S05]  /*1be0*/  @!P1 BRA `(.L_x_139) ;  /* 0x0000000000189947 */ /* 0x000fea0003800000 */
[----:B012---:R-:W-:Y:S01]  /*1bf0*/  IMAD R11, R7, 0x100, R36 ;  /* 0x00000100070b7824 */ /* 0x007fe200078e0224 */
[----:B------:R-:W-:Y:S01]  /*1c00*/  MOV R12, R17 ;  /* 0x00000011000c7202 */ /* 0x000fe20000000f00 */
[----:B------:R-:W-:Y:S02]  /*1c10*/  IMAD.MOV.U32 R13, RZ, RZ, RZ ;  /* 0x000000ffff0d7224 */ /* 0x000fe400078e00ff */
[----:B------:R-:W-:-:S04]  /*1c20*/  VIADD R11, R11, 0x300 ;  /* 0x000003000b0b7836 */ /* 0x000fc80000000000 */
[----:B------:R-:W-:-:S05]  /*1c30*/  IMAD.WIDE.U32 R10, R11, 0x8, R2 ;  /* 0x000000080b0a7825 */ /* 0x000fca00078e0002 */
[----:B------:R3:W-:Y:S02]  /*1c40*/  REDG.E.ADD.64.STRONG.GPU desc[UR16][R10.64], R12 ;  /* 0x0000000c0a00798e */ /* 0x0007e4000c12e510 */
.L_x_139:
[----:B------:R-:W-:Y:S05]  /*1c50*/  BSYNC.RECONVERGENT B1 ;  /* 0x0000000000017941 */ /* 0x000fea0003800200 */
.L_x_138:
[----:B------:R-:W-:Y:S04]  /*1c60*/  BSSY.RECONVERGENT B1, `(.L_x_140) ;  /* 0x0000008000017945 */ /* 0x000fe80003800200 */
[----:B------:R-:W-:Y:S05]  /*1c70*/  @!P2 BRA `(.L_x_141) ;  /* 0x000000000018a947 */ /* 0x000fea0003800000 */
[----:B0123--:R-:W-:Y:S02]  /*1c80*/  IMAD R11, R7, 0x100, R36 ;  /* 0x00000100070b7824 */ /* 0x00ffe400078e0224 */
[----:B------:R-:W-:Y:S02]  /*1c90*/  IMAD.MOV.U32 R12, RZ, RZ, R18 ;  /* 0x000000ffff0c7224 */ /* 0x000fe400078e0012 */
[----:B------:R-:W-:Y:S02]  /*1ca0*/  VIADD R11, R11, 0x400 ;  /* 0x000004000b0b7836 */ /* 0x000fe40000000000 */
[----:B------:R-:W-:Y:S02]  /*1cb0*/  IMAD.MOV.U32 R13, RZ, RZ, RZ ;  /* 0x000000ffff0d7224 */ /* 0x000fe400078e00ff */
[----:B------:R-:W-:-:S05]  /*1cc0*/  IMAD.WIDE.U32 R10, R11, 0x8, R2 ;  /* 0x000000080b0a7825 */ /* 0x000fca00078e0002 */
[----:B------:R4:W-:Y:S02]  /*1cd0*/  REDG.E.ADD.64.STRONG.GPU desc[UR16][R10.64], R12 ;  /* 0x0000000c0a00798e */ /* 0x0009e4000c12e510 */
.L_x_141:
[----:B------:R-:W-:Y:S05]  /*1ce0*/  BSYNC.RECONVERGENT B1 ;  /* 0x0000000000017941 */ /* 0x000fea0003800200 */
.L_x_140:
[----:B------:R-:W-:Y:S04]  /*1cf0*/  BSSY.RECONVERGENT B1, `(.L_x_142) ;  /* 0x0000008000017945 */ /* 0x000fe80003800200 */
[----:B------:R-:W-:Y:S05]  /*1d00*/  @!P3 BRA `(.L_x_143) ;  /* 0x000000000018b947 */ /* 0x000fea0003800000 */
[----:B01234-:R-:W-:Y:S02]  /*1d10*/  IMAD R11, R7, 0x100, R36 ;  /* 0x00000100070b7824 */ /* 0x01ffe400078e0224 */
[----:B------:R-:W-:Y:S02]  /*1d20*/  IMAD.MOV.U32 R12, RZ, RZ, R19 ;  /* 0x000000ffff0c7224 */ /* 0x000fe400078e0013 */
[----:B------:R-:W-:Y:S02]  /*1d30*/  VIADD R11, R11, 0x500 ;  /* 0x000005000b0b7836 */ /* 0x000fe40000000000 */
[----:B------:R-:W-:Y:S02]  /*1d40*/  IMAD.MOV.U32 R13, RZ, RZ, RZ ;  /* 0x000000ffff0d7224 */ /* 0x000fe400078e00ff */
[----:B------:R-:W-:-:S05]  /*1d50*/  IMAD.WIDE.U32 R10, R11, 0x8, R2 ;  /* 0x000000080b0a7825 */ /* 0x000fca00078e0002 */
[----:B------:R0:W-:Y:S02]  /*1d60*/  REDG.E.ADD.64.STRONG.GPU desc[UR16][R10.64], R12 ;  /* 0x0000000c0a00798e */ /* 0x0001e4000c12e510 */
.L_x_143:
[----:B------:R-:W-:Y:S05]  /*1d70*/  BSYNC.RECONVERGENT B1 ;  /* 0x0000000000017941 */ /* 0x000fea0003800200 */
.L_x_142:
[----:B------:R-:W-:Y:S04]  /*1d80*/  BSSY.RECONVERGENT B1, `(.L_x_144) ;  /* 0x0000007000017945 */ /* 0x000fe80003800200 */
[----:B------:R-:W-:Y:S05]  /*1d90*/  @!P4 BRA `(.L_x_145) ;  /* 0x000000000014c947 */ /* 0x000fea0003800000 */
[----:B01234-:R-:W-:Y:S01]  /*1da0*/  LEA R11, R7, R36, 0x8 ;  /* 0x00000024070b7211 */ /* 0x01ffe200078e40ff */
[----:B------:R-:W-:-:S04]  /*1db0*/  IMAD.MOV.U32 R9, RZ, RZ, RZ ;  /* 0x000000ffff097224 */ /* 0x000fc800078e00ff */
[----:B------:R-:W-:-:S04]  /*1dc0*/  VIADD R11, R11, 0x600 ;  /* 0x000006000b0b7836 */ /* 0x000fc80000000000 */
[----:B------:R-:W-:-:S05]  /*1dd0*/  IMAD.WIDE.U32 R10, R11, 0x8, R2 ;  /* 0x000000080b0a7825 */ /* 0x000fca00078e0002 */
[----:B------:R0:W-:Y:S02]  /*1de0*/  REDG.E.ADD.64.STRONG.GPU desc[UR16][R10.64], R8 ;  /* 0x000000080a00798e */ /* 0x0001e4000c12e510 */
.L_x_145:
[----:B------:R-:W-:Y:S05]  /*1df0*/  BSYNC.RECONVERGENT B1 ;  /* 0x0000000000017941 */ /* 0x000fea0003800200 */
.L_x_144:
[----:B------:R-:W-:Y:S04]  /*1e00*/  BSSY.RECONVERGENT B1, `(.L_x_146) ;  /* 0x0000008000017945 */ /* 0x000fe80003800200 */
[----:B------:R-:W-:Y:S05]  /*1e10*/  @!P5 BRA `(.L_x_147) ;  /* 0x000000000018d947 */ /* 0x000fea0003800000 */
[----:B0-----:R-:W-:Y:S02]  /*1e20*/  IMAD R9, R7, 0x100, R36 ;  /* 0x0000010007097824 */ /* 0x001fe400078e0224 */
[----:B-1234-:R-:W-:Y:S02]  /*1e30*/  IMAD.MOV.U32 R10, RZ, RZ, R6 ;  /* 0x000000ffff0a7224 */ /* 0x01efe400078e0006 */
[----:B------:R-:W-:Y:S02]  /*1e40*/  VIADD R9, R9, 0x700 ;  /* 0x0000070009097836 */ /* 0x000fe40000000000 */
[----:B------:R-:W-:Y:S02]  /*1e50*/  IMAD.MOV.U32 R11, RZ, RZ, RZ ;  /* 0x000000ffff0b7224 */ /* 0x000fe400078e00ff */
[----:B------:R-:W-:-:S05]  /*1e60*/  IMAD.WIDE.U32 R8, R9, 0x8, R2 ;  /* 0x0000000809087825 */ /* 0x000fca00078e0002 */
[----:B------:R0:W-:Y:S02]  /*1e70*/  REDG.E.ADD.64.STRONG.GPU desc[UR16][R8.64], R10 ;  /* 0x0000000a0800798e */ /* 0x0001e4000c12e510 */
.L_x_147:
[----:B------:R-:W-:Y:S05]  /*1e80*/  BSYNC.RECONVERGENT B1 ;  /* 0x0000000000017941 */ /* 0x000fea0003800200 */
.L_x_146:
[----:B------:R-:W-:-:S05]  /*1e90*/  VIADD R7, R7, 0x8 ;  /* 0x0000000807077836 */ /* 0x000fca0000000000 */
[----:B------:R-:W-:-:S13]  /*1ea0*/  ISETP.NE.AND P0, PT, R7, R4, PT ;  /* 0x000000040700720c */ /* 0x000fda0003f05270 */
[----:B------:R-:W-:Y:S05]  /*1eb0*/  @P0 BRA `(.L_x_148) ;  /* 0xfffffff8009c0947 */ /* 0x000fea000383ffff */
[----:B------:R-:W-:-:S07]  /*1ec0*/  IMAD.MOV.U32 R3, RZ, RZ, R4 ;  /* 0x000000ffff037224 */ /* 0x000fce00078e0004 */
.L_x_131:
[C---:B01234-:R-:W-:Y:S02]  /*1ed0*/  LOP3.LUT R12, R5.reuse, 0x7, RZ, 0xc0, !PT ;  /* 0x00000007050c7812 */ /* 0x05ffe400078ec0ff */
[C---:B------:R-:W-:Y:S02]  /*1ee0*/  LOP3.LUT R13, R5.reuse, 0x3, RZ, 0xc0, !PT ;  /* 0x00000003050d7812 */ /* 0x040fe400078ec0ff */
[C---:B------:R-:W-:Y:S02]  /*1ef0*/  ISETP.NE.AND P0, PT, R12.reuse, RZ, PT ;  /* 0x000000ff0c00720c */ /* 0x040fe40003f05270 */
[----:B------:R-:W-:Y:S01]  /*1f00*/  LOP3.LUT R2, R5, 0x1, RZ, 0xc0, !PT ;  /* 0x0000000105027812 */ /* 0x000fe200078ec0ff */
[----:B------:R-:W-:Y:S01]  /*1f10*/  VIADD R5, R12, 0xffffffff ;  /* 0xffffffff0c057836 */ /* 0x000fe20000000000 */
[----:B------:R-:W-:-:S09]  /*1f20*/  IADD3 R15, PT, PT, R13, -0x1, RZ ;  /* 0xffffffff0d0f7810 */ /* 0x000fd20007ffe0ff */
[----:B------:R-:W-:Y:S05]  /*1f30*/  @!P0 BRA `(.L_x_149) ;  /* 0x0000000400708947 */ /* 0x000fea0003800000 */
[----:B------:R-:W-:-:S13]  /*1f40*/  ISETP.GE.U32.AND P0, PT, R5, 0x3, PT ;  /* 0x000000030500780c */ /* 0x000fda0003f06070 */
[----:B------:R-:W-:Y:S05]  /*1f50*/  @!P0 BRA `(.L_x_150) ;  /* 0x0000000000c08947 */ /* 0x000fea0003800000 */
[----:B------:R-:W-:Y:S01]  /*1f60*/  IMAD R6, R3, 0x400, R0 ;  /* 0x0000040003067824 */ /* 0x000fe200078e0200 */
[----:B------:R-:W-:Y:S04]  /*1f70*/  BSSY.RECONVERGENT B1, `(.L_x_151) ;  /* 0x000000f000017945 */ /* 0x000fe80003800200 */
[----:B------:R-:W0:Y:S04]  /*1f80*/  LDS R8, [R6] ;  /* 0x0000000006087984 */ /* 0x000e280000000800 */
[----:B------:R-:W1:Y:S04]  /*1f90*/  LDS R10, [R6+0x400] ;  /* 0x00040000060a7984 */ /* 0x000e680000000800 */
[----:B------:R-:W2:Y:S04]  /*1fa0*/  LDS R11, [R6+0x800] ;  /* 0x00080000060b7984 */ /* 0x000ea80000000800 */
[----:B------:R-:W3:Y:S01]  /*1fb0*/  LDS R16, [R6+0xc00] ;  /* 0x000c000006107984 */ /* 0x000ee20000000800 */
[----:B0-----:R-:W-:-:S02]  /*1fc0*/  ISETP.NE.AND P0, PT, R8, RZ, PT ;  /* 0x000000ff0800720c */ /* 0x001fc40003f05270 */
[----:B-1----:R-:W-:Y:S02]  /*1fd0*/  ISETP.NE.AND P1, PT, R10, RZ, PT ;  /* 0x000000ff0a00720c */ /* 0x002fe40003f25270 */
[----:B--2---:R-:W-:Y:S02]  /*1fe0*/  ISETP.NE.AND P2, PT, R11, RZ, PT ;  /* 0x000000ff0b00720c */ /* 0x004fe40003f45270 */
[----:B---3--:R-:W-:-:S07]  /*1ff0*/  ISETP.NE.AND P3, PT, R16, RZ, PT ;  /* 0x000000ff1000720c */ /* 0x008fce0003f65270 */
[----:B------:R-:W-:Y:S06]  /*2000*/  @!P0 BRA `(.L_x_152) ;  /* 0x0000000000148947 */ /* 0x000fec0003800000 */
[----:B------:R-:W0:Y:S01]  /*2010*/  LDC.64 R6, c[0x0][0x380] ;  /* 0x0000e000ff067b82 */ /* 0x000e220000000a00 */
[----:B------:R-:W-:-:S04]  /*2020*/  IMAD R9, R3, 0x100, R36 ;  /* 0x0000010003097824 */ /* 0x000fc800078e0224 */
[----:B0-----:R-:W-:-:S04]  /*2030*/  IMAD.WIDE.U32 R6, R9, 0x8, R6 ;  /* 0x0000000809067825 */ /* 0x001fc800078e0006 */
[----:B------:R-:W-:-:S05]  /*2040*/  IMAD.MOV.U32 R9, RZ, RZ, RZ ;  /* 0x000000ffff097224 */ /* 0x000fca00078e00ff */
[----:B------:R0:W-:Y:S02]  /*2050*/  REDG.E.ADD.64.STRONG.GPU desc[UR16][R6.64], R8 ;  /* 0x000000080600798e */ /* 0x0001e4000c12e510 */
.L_x_152:
[----:B------:R-:W-:Y:S05]  /*2060*/  BSYNC.RECONVERGENT B1 ;  /* 0x0000000000017941 */ /* 0x000fea0003800200 */
.L_x_151:
[----:B------:R-:W-:Y:S04]  /*2070*/  BSSY.RECONVERGENT B1, `(.L_x_153) ;  /* 0x0000009000017945 */ /* 0x000fe80003800200 */
[----:B------:R-:W-:Y:S05]  /*2080*/  @!P1 BRA `(.L_x_154) ;  /* 0x00000000001c9947 */ /* 0x000fea0003800000 */
[----:B0-----:R-:W0:Y:S01]  /*2090*/  LDC.64 R6, c[0x0][0x380] ;  /* 0x0000e000ff067b82 */ /* 0x001e220000000a00 */
[----:B------:R-:W-:Y:S02]  /*20a0*/  IMAD R9, R3, 0x100, R36 ;  /* 0x0000010003097824 */ /* 0x000fe400078e0224 */
[----:B------:R-:W-:Y:S02]  /*20b0*/  IMAD.MOV.U32 R8, RZ, RZ, R10 ;  /* 0x000000ffff087224 */ /* 0x000fe400078e000a */
[----:B------:R-:W-:-:S04]  /*20c0*/  VIADD R9, R9, 0x100 ;  /* 0x0000010009097836 */ /* 0x000fc80000000000 */
[----:B0-----:R-:W-:-:S04]  /*20d0*/  IMAD.WIDE.U32 R6, R9, 0x8, R6 ;  /* 0x0000000809067825 */ /* 0x001fc800078e0006 */
[----:B------:R-:W-:-:S05]  /*20e0*/  IMAD.MOV.U32 R9, RZ, RZ, RZ ;  /* 0x000000ffff097224 */ /* 0x000fca00078e00ff */
[----:B------:R1:W-:Y:S02]  /*20f0*/  REDG.E.ADD.64.STRONG.GPU desc[UR16][R6.64], R8 ;  /* 0x000000080600798e */ /* 0x0003e4000c12e510 */
.L_x_154:
[----:B------:R-:W-:Y:S05]  /*2100*/  BSYNC.RECONVERGENT B1 ;  /* 0x0000000000017941 */ /* 0x000fea0003800200 */
.L_x_153:
[----:B------:R-:W-:Y:S04]  /*2110*/  BSSY.RECONVERGENT B1, `(.L_x_155) ;  /* 0x0000009000017945 */ /* 0x000fe80003800200 */
[----:B------:R-:W-:Y:S05]  /*2120*/  @!P2 BRA `(.L_x_156) ;  /* 0x00000000001ca947 */ /* 0x000fea0003800000 */
[----:B01----:R-:W0:Y:S01]  /*2130*/  LDC.64 R6, c[0x0][0x380] ;  /* 0x0000e000ff067b82 */ /* 0x003e220000000a00 */
[----:B------:R-:W-:Y:S02]  /*2140*/  IMAD R9, R3, 0x100, R36 ;  /* 0x0000010003097824 */ /* 0x000fe400078e0224 */
[----:B------:R-:W-:-:S03]  /*2150*/  IMAD.MOV.U32 R8, RZ, RZ, R11 ;  /* 0x000000ffff087224 */ /* 0x000fc600078e000b */
[----:B------:R-:W-:-:S05]  /*2160*/  IADD3 R9, PT, PT, R9, 0x200, RZ ;  /* 0x0000020009097810 */ /* 0x000fca0007ffe0ff */
[----:B0-----:R-:W-:-:S04]  /*2170*/  IMAD.WIDE.U32 R6, R9, 0x8, R6 ;  /* 0x0000000809067825 */ /* 0x001fc800078e0006 */
[----:B------:R-:W-:-:S05]  /*2180*/  IMAD.MOV.U32 R9, RZ, RZ, RZ ;  /* 0x000000ffff097224 */ /* 0x000fca00078e00ff */
[----:B------:R2:W-:Y:S02]  /*2190*/  REDG.E.ADD.64.STRONG.GPU desc[UR16][R6.64], R8 ;  /* 0x000000080600798e */ /* 0x0005e4000c12e510 */
.L_x_156:
[----:B------:R-:W-:Y:S05]  /*21a0*/  BSYNC.RECONVERGENT B1 ;  /* 0x0000000000017941 */ /* 0x000fea0003800200 */
.L_x_155:
[----:B------:R-:W-:Y:S04]  /*21b0*/  BSSY.RECONVERGENT B1, `(.L_x_157) ;  /* 0x0000009000017945 */ /* 0x000fe80003800200 */
[----:B------:R-:W-:Y:S05]  /*21c0*/  @!P3 BRA `(.L_x_158) ;  /* 0x00000000001cb947 */ /* 0x000fea0003800000 */
[----:B012---:R-:W0:Y:S01]  /*21d0*/  LDC.64 R6, c[0x0][0x380] ;  /* 0x0000e000ff067b82 */ /* 0x007e220000000a00 */
[----:B------:R-:W-:Y:S02]  /*21e0*/  IMAD R9, R3, 0x100, R36 ;  /* 0x0000010003097824 */ /* 0x000fe400078e0224 */
[----:B------:R-:W-:Y:S02]  /*21f0*/  IMAD.MOV.U32 R8, RZ, RZ, R16 ;  /* 0x000000ffff087224 */ /* 0x000fe400078e0010 */
[----:B------:R-:W-:-:S04]  /*2200*/  VIADD R9, R9, 0x300 ;  /* 0x0000030009097836 */ /* 0x000fc80000000000 */
[----:B0-----:R-:W-:-:S04]  /*2210*/  IMAD.WIDE.U32 R6, R9, 0x8, R6 ;  /* 0x0000000809067825 */ /* 0x001fc800078e0006 */
[----:B------:R-:W-:-:S05]  /*2220*/  IMAD.MOV.U32 R9, RZ, RZ, RZ ;  /* 0x000000ffff097224 */ /* 0x000fca00078e00ff */
[----:B------:R3:W-:Y:S02]  /*2230*/  REDG.E.ADD.64.STRONG.GPU desc[UR16][R6.64], R8 ;  /* 0x000000080600798e */ /* 0x0007e4000c12e510 */
.L_x_158:
[----:B------:R-:W-:Y:S05]  /*2240*/  BSYNC.RECONVERGENT B1 ;  /* 0x0000000000017941 */ /* 0x000fea0003800200 */
.L_x_157:
[----:B------:R-:W-:-:S07]  /*2250*/  VIADD R3, R3, 0x4 ;  /* 0x0000000403037836 */ /* 0x000fce0000000000 */
.L_x_150:
[----:B------:R-:W-:Y:S01]  /*2260*/  ISETP.NE.AND P0, PT, R13, RZ, PT ;  /* 0x000000ff0d00720c */ /* 0x000fe20003f05270 */
[----:B------:R-:W-:-:S12]  /*2270*/  BSSY.RECONVERGENT B1, `(.L_x_149) ;  /* 0x0000028000017945 */ /* 0x000fd80003800200 */
[----:B------:R-:W-:Y:S05]  /*2280*/  @!P0 BRA `(.L_x_159) ;  /* 0x0000000000988947 */ /* 0x000fea0003800000 */
[----:B------:R-:W-:-:S13]  /*2290*/  ISETP.NE.AND P0, PT, R15, RZ, PT ;  /* 0x000000ff0f00720c */ /* 0x000fda0003f05270 */
[----:B------:R-:W-:Y:S05]  /*22a0*/  @!P0 BRA `(.L_x_160) ;  /* 0x0000000000648947 */ /* 0x000fea0003800000 */
[----:B0123--:R-:W-:Y:S01]  /*22b0*/  IMAD R6, R3, 0x400, R0 ;  /* 0x0000040003067824 */ /* 0x00ffe200078e0200 */
[----:B------:R-:W-:Y:S04]  /*22c0*/  BSSY.RECONVERGENT B2, `(.L_x_161) ;  /* 0x000000c000027945 */ /* 0x000fe80003800200 */
[----:B------:R-:W0:Y:S04]  /*22d0*/  LDS R10, [R6] ;  /* 0x00000000060a7984 */ /* 0x000e280000000800 */
[----:B------:R-:W1:Y:S01]  /*22e0*/  LDS R11, [R6+0x400] ;  /* 0x00040000060b7984 */ /* 0x000e620000000800 */
[----:B0-----:R-:W-:-:S02]  /*22f0*/  ISETP.NE.AND P0, PT, R10, RZ, PT ;  /* 0x000000ff0a00720c */ /* 0x001fc40003f05270 */
[----:B-1----:R-:W-:-:S11]  /*2300*/  ISETP.NE.AND P1, PT, R11, RZ, PT ;  /* 0x000000ff0b00720c */ /* 0x002fd60003f25270 */
[----:B------:R-:W-:Y:S05]  /*2310*/  @!P0 BRA `(.L_x_162) ;  /* 0x0000000000188947 */ /* 0x000fea0003800000 */
[----:B------:R-:W0:Y:S01]  /*2320*/  LDC.64 R6, c[0x0][0x380] ;  /* 0x0000e000ff067b82 */ /* 0x000e220000000a00 */
[----:B------:R-:W-:-:S05]  /*2330*/  LEA R9, R3, R36, 0x8 ;  /* 0x0000002403097211 */ /* 0x000fca00078e40ff */
[----:B0-----:R-:W-:-:S04]  /*2340*/  IMAD.WIDE.U32 R8, R9, 0x8, R6 ;  /* 0x0000000809087825 */ /* 0x001fc800078e0006 */
[----:B------:R-:W-:Y:S02]  /*2350*/  IMAD.MOV.U32 R6, RZ, RZ, R10 ;  /* 0x000000ffff067224 */ /* 0x000fe400078e000a */
[----:B------:R-:W-:-:S05]  /*2360*/  IMAD.MOV.U32 R7, RZ, RZ, RZ ;  /* 0x000000ffff077224 */ /* 0x000fca00078e00ff */
[----:B------:R0:W-:Y:S02]  /*2370*/  REDG.E.ADD.64.STRONG.GPU desc[UR16][R8.64], R6 ;  /* 0x000000060800798e */ /* 0x0001e4000c12e510 */
.L_x_162:
[----:B------:R-:W-:Y:S05]  /*2380*/  BSYNC.RECONVERGENT B2 ;  /* 0x0000000000027941 */ /* 0x000fea0003800200 */
.L_x_161:
[----:B------:R-:W-:Y:S04]  /*2390*/  BSSY.RECONVERGENT B2, `(.L_x_163) ;  /* 0x0000009000027945 */ /* 0x000fe80003800200 */
[----:B------:R-:W-:Y:S05]  /*23a0*/  @!P1 BRA `(.L_x_164) ;  /* 0x00000000001c9947 */ /* 0x000fea0003800000 */
[----:B0-----:R-:W0:Y:S01]  /*23b0*/  LDC.64 R6, c[0x0][0x380] ;  /* 0x0000e000ff067b82 */ /* 0x001e220000000a00 */
[----:B------:R-:W-:-:S04]  /*23c0*/  IMAD R8, R3, 0x100, R36 ;  /* 0x0000010003087824 */ /* 0x000fc800078e0224 */
[----:B------:R-:W-:-:S04]  /*23d0*/  VIADD R9, R8, 0x100 ;  /* 0x0000010008097836 */ /* 0x000fc80000000000 */
[----:B0-----:R-:W-:-:S04]  /*23e0*/  IMAD.WIDE.U32 R8, R9, 0x8, R6 ;  /* 0x0000000809087825 */ /* 0x001fc800078e0006 */
[----:B------:R-:W-:Y:S02]  /*23f0*/  IMAD.MOV.U32 R6, RZ, RZ, R11 ;  /* 0x000000ffff067224 */ /* 0x000fe400078e000b */
[----:B------:R-:W-:-:S05]  /*2400*/  IMAD.MOV.U32 R7, RZ, RZ, RZ ;  /* 0x000000ffff077224 */ /* 0x000fca00078e00ff */
[----:B------:R1:W-:Y:S02]  /*2410*/  REDG.E.ADD.64.STRONG.GPU desc[UR16][R8.64], R6 ;  /* 0x000000060800798e */ /* 0x0003e4000c12e510 */
.L_x_164:
[----:B------:R-:W-:Y:S05]  /*2420*/  BSYNC.RECONVERGENT B2 ;  /* 0x0000000000027941 */ /* 0x000fea0003800200 */
.L_x_163:
[----:B------:R-:W-:-:S07]  /*2430*/  VIADD R3, R3, 0x2 ;  /* 0x0000000203037836 */ /* 0x000fce0000000000 */
.L_x_160:
[----:B------:R-:W-:-:S13]  /*2440*/  ISETP.NE.AND P0, PT, R2, RZ, PT ;  /* 0x000000ff0200720c */ /* 0x000fda0003f05270 */
[----:B------:R-:W-:Y:S05]  /*2450*/  @!P0 BRA `(.L_x_159) ;  /* 0x0000000000248947 */ /* 0x000fea0003800000 */
[----:B0123--:R-:W-:-:S05]  /*2460*/  IMAD R6, R3, 0x400, R0 ;  /* 0x0000040003067824 */ /* 0x00ffca00078e0200 */
[----:B------:R-:W0:Y:S02]  /*2470*/  LDS R8, [R6] ;  /* 0x0000000006087984 */ /* 0x000e240000000800 */
[----:B0-----:R-:W-:-:S13]  /*2480*/  ISETP.NE.AND P0, PT, R8, RZ, PT ;  /* 0x000000ff0800720c */ /* 0x001fda0003f05270 */
[----:B------:R-:W-:Y:S05]  /*2490*/  @!P0 BRA `(.L_x_159) ;  /* 0x0000000000148947 */ /* 0x000fea0003800000 */
[----:B------:R-:W0:Y:S01]  /*24a0*/  LDC.64 R6, c[0x0][0x380] ;  /* 0x0000e000ff067b82 */ /* 0x000e220000000a00 */
[----:B------:R-:W-:Y:S01]  /*24b0*/  LEA R3, R3, R36, 0x8 ;  /* 0x0000002403037211 */ /* 0x000fe200078e40ff */
[----:B------:R-:W-:-:S04]  /*24c0*/  IMAD.MOV.U32 R9, RZ, RZ, RZ ;  /* 0x000000ffff097224 */ /* 0x000fc800078e00ff */
[----:B0-----:R-:W-:-:S05]  /*24d0*/  IMAD.WIDE.U32 R6, R3, 0x8, R6 ;  /* 0x0000000803067825 */ /* 0x001fca00078e0006 */
[----:B------:R4:W-:Y:S02]  /*24e0*/  REDG.E.ADD.64.STRONG.GPU desc[UR16][R6.64], R8 ;  /* 0x000000080600798e */ /* 0x0009e4000c12e510 */
.L_x_159:
[----:B------:R-:W-:Y:S05]  /*24f0*/  BSYNC.RECONVERGENT B1 ;  /* 0x0000000000017941 */ /* 0x000fea0003800200 */
.L_x_149:
[----:B------:R-:W-:-:S13]  /*2500*/  ISETP.GT.U32.AND P0, PT, R36, 0x7f, PT ;  /* 0x0000007f2400780c */ /* 0x000fda0003f04070 */
[----:B------:R-:W-:Y:S05]  /*2510*/  @P0 BRA `(.L_x_130) ;  /* 0x0000000800a40947 */ /* 0x000fea0003800000 */
[----:B------:R-:W-:Y:S01]  /*2520*/  ISETP.GE.U32.AND P0, PT, R14, 0x7, PT ;  /* 0x000000070e00780c */ /* 0x000fe20003f06070 */
[----:B------:R-:W-:-:S12]  /*2530*/  IMAD.MOV.U32 R3, RZ, RZ, RZ ;  /* 0x000000ffff037224 */ /* 0x000fd800078e00ff */
[----:B------:R-:W-:Y:S05]  /*2540*/  @!P0 BRA `(.L_x_165) ;  /* 0x0000000400248947 */ /* 0x000fea0003800000 */
[----:B01234-:R-:W0:Y:S01]  /*2550*/  LDC.64 R6, c[0x0][0x380] ;  /* 0x0000e000ff067b82 */ /* 0x01fe220000000a00 */
[----:B------:R-:W-:-:S07]  /*2560*/  IMAD.MOV.U32 R3, RZ, RZ, RZ ;  /* 0x000000ffff037224 */ /* 0x000fce00078e00ff */
.L_x_182:
[C---:B01234-:R-:W-:Y:S01]  /*2570*/  IMAD R10, R3.reuse, 0x400, R0 ;  /* 0x00000400030a7824 */ /* 0x05ffe200078e0200 */
[----:B------:R-:W-:Y:S01]  /*2580*/  BSSY.RECONVERGENT B1, `(.L_x_166) ;  /* 0x0000012000017945 */ /* 0x000fe20003800200 */
[C---:B------:R-:W-:Y:S02]  /*2590*/  IMAD R9, R3.reuse, 0x100, R36 ;  /* 0x0000010003097824 */ /* 0x040fe400078e0224 */
[----:B------:R-:W-:Y:S01]  /*25a0*/  VIADD R3, R3, 0x8 ;  /* 0x0000000803037836 */ /* 0x000fe20000000000 */
[----:B------:R-:W1:Y:S01]  /*25b0*/  LDS R14, [R10+0x200] ;  /* 0x000200000a0e7984 */ /* 0x000e620000000800 */
[----:B0-----:R-:W-:-:S03]  /*25c0*/  IMAD.WIDE.U32 R8, R9, 0x8, R6 ;  /* 0x0000000809087825 */ /* 0x001fc600078e0006 */
[----:B------:R-:W0:Y:S04]  /*25d0*/  LDS R16, [R10+0x600] ;  /* 0x000600000a107984 */ /* 0x000e280000000800 */
[----:B------:R2:W3:Y:S04]  /*25e0*/  LDS R17, [R10+0xa00] ;  /* 0x000a00000a117984 */ /* 0x0004e80000000800 */
[----:B------:R2:W4:Y:S04]  /*25f0*/  LDS R18, [R10+0xe00] ;  /* 0x000e00000a127984 */ /* 0x0005280000000800 */
[----:B------:R2:W2:Y:S04]  /*2600*/  LDS R19, [R10+0x1200] ;  /* 0x001200000a137984 */ /* 0x0004a80000000800 */
[----:B------:R0:W2:Y:S04]  /*2610*/  LDS R20, [R10+0x1600] ;  /* 0x001600000a147984 */ /* 0x0000a80000000800 */
[----:B------:R0:W2:Y:S04]  /*2620*/  LDS R21, [R10+0x1a00] ;  /* 0x001a00000a157984 */ /* 0x0000a80000000800 */
[----:B------:R0:W2:Y:S01]  /*2630*/  LDS R22, [R10+0x1e00] ;  /* 0x001e00000a167984 */ /* 0x0000a20000000800 */
[----:B-1----:R-:W-:-:S02]  /*2640*/  ISETP.NE.AND P0, PT, R14, RZ, PT ;  /* 0x000000ff0e00720c */ /* 0x002fc40003f05270 */
[----:B0-----:R-:W-:-:S11]  /*2650*/  ISETP.NE.AND P1, PT, R16, RZ, PT ;  /* 0x000000ff1000720c */ /* 0x001fd60003f25270 */
[----:B---34-:R-:W-:Y:S05]  /*2660*/  @!P0 BRA `(.L_x_167) ;  /* 0x00000000000c8947 */ /* 0x018fea0003800000 */
[----:B--2---:R-:W-:Y:S02]  /*2670*/  IMAD.MOV.U32 R10, RZ, RZ, R14 ;  /* 0x000000ffff0a7224 */ /* 0x004fe400078e000e */
[----:B------:R-:W-:-:S05]  /*2680*/  IMAD.MOV.U32 R11, RZ, RZ, RZ ;  /* 0x000000ffff0b7224 */ /* 0x000fca00078e00ff */
[----:B------:R0:W-:Y:S02]  /*2690*/  REDG.E.ADD.64.STRONG.GPU desc[UR16][R8.64+0x400], R10 ;  /* 0x0004000a0800798e */ /* 0x0001e4000c12e510 */
.L_x_167:
[----:B------:R-:W-:Y:S05]  /*26a0*/  BSYNC.RECONVERGENT B1 ;  /* 0x0000000000017941 */ /* 0x000fea0003800200 */
.L_x_166:
[----:B------:R-:W-:Y:S04]  /*26b0*/  BSSY.RECONVERGENT B1, `(.L_x_168) ;  /* 0x0000005000017945 */ /* 0x000fe80003800200 */
[----:B------:R-:W-:Y:S05]  /*26c0*/  @!P1 BRA `(.L_x_169) ;  /* 0x00000000000c9947 */ /* 0x000fea0003800000 */
[----:B0-2---:R-:W-:Y:S01]  /*26d0*/  MOV R10, R16 ;  /* 0x00000010000a7202 */ /* 0x005fe20000000f00 */
[----:B------:R-:W-:-:S05]  /*26e0*/  IMAD.MOV.U32 R11, RZ, RZ, RZ ;  /* 0x000000ffff0b7224 */ /* 0x000fca00078e00ff */
[----:B------:R1:W-:Y:S02]  /*26f0*/  REDG.E.ADD.64.STRONG.GPU desc[UR16][R8.64+0xc00], R10 ;  /* 0x000c000a0800798e */ /* 0x0003e4000c12e510 */
.L_x_169:
[----:B------:R-:W-:Y:S05]  /*2700*/  BSYNC.RECONVERGENT B1 ;  /* 0x0000000000017941 */ /* 0x000fea0003800200 */
.L_x_168:
[----:B------:R-:W-:Y:S01]  /*2710*/  ISETP.NE.AND P6, PT, R17, RZ, PT ;  /* 0x000000ff1100720c */ /* 0x000fe20003fc5270 */
[----:B------:R-:W-:Y:S01]  /*2720*/  BSSY.RECONVERGENT B1, `(.L_x_170) ;  /* 0x000000b000017945 */ /* 0x000fe20003800200 */
[----:B------:R-:W-:Y:S02]  /*2730*/  ISETP.NE.AND P0, PT, R3, R4, PT ;  /* 0x000000040300720c */ /* 0x000fe40003f05270 */
[----:B------:R-:W-:Y:S02]  /*2740*/  ISETP.NE.AND P1, PT, R18, RZ, PT ;  /* 0x000000ff1200720c */ /* 0x000fe40003f25270 */
[----:B--2---:R-:W-:Y:S02]  /*2750*/  ISETP.NE.AND P2, PT, R19, RZ, PT ;  /* 0x000000ff1300720c */ /* 0x004fe40003f45270 */
[----:B------:R-:W-:Y:S02]  /*2760*/  ISETP.NE.AND P3, PT, R20, RZ, PT ;  /* 0x000000ff1400720c */ /* 0x000fe40003f65270 */
[----:B------:R-:W-:-:S02]  /*2770*/  ISETP.NE.AND P4, PT, R21, RZ, PT ;  /* 0x000000ff1500720c */ /* 0x000fc40003f85270 */
[----:B------:R-:W-:Y:S01]  /*2780*/  ISETP.NE.AND P5, PT, R22, RZ, PT ;  /* 0x000000ff1600720c */ /* 0x000fe20003fa5270 */
[----:B------:R-:W-:-:S12]  /*2790*/  @!P6 BRA `(.L_x_171) ;  /* 0x00000000000ce947 */ /* 0x000fd80003800000 */
[----:B01----:R-:W-:Y:S02]  /*27a0*/  IMAD.MOV.U32 R10, RZ, RZ, R17 ;  /* 0x000000ffff0a7224 */ /* 0x003fe400078e0011 */
[----:B------:R-:W-:-:S05]  /*27b0*/  IMAD.MOV.U32 R11, RZ, RZ, RZ ;  /* 0x000000ffff0b7224 */ /* 0x000fca00078e00ff */
[----:B------:R2:W-:Y:S02]  /*27c0*/  REDG.E.ADD.64.STRONG.GPU desc[UR16][R8.64+0x1400], R10 ;  /* 0x0014000a0800798e */ /* 0x0005e4000c12e510 */
.L_x_171:
[----:B------:R-:W-:Y:S05]  /*27d0*/  BSYNC.RECONVERGENT B1 ;  /* 0x0000000000017941 */ /* 0x000fea0003800200 */
.L_x_170:
[----:B------:R-:W-:Y:S04]  /*27e0*/  BSSY.RECONVERGENT B1, `(.L_x_172) ;  /* 0x0000005000017945 */ /* 0x000fe80003800200 */
[----:B------:R-:W-:Y:S05]  /*27f0*/  @!P1 BRA `(.L_x_173) ;  /* 0x00000000000c9947 */ /* 0x000fea0003800000 */
[----:B012---:R-:W-:Y:S02]  /*2800*/  IMAD.MOV.U32 R10, RZ, RZ, R18 ;  /* 0x000000ffff0a7224 */ /* 0x007fe400078e0012 */
[----:B------:R-:W-:-:S05]  /*2810*/  IMAD.MOV.U32 R11, RZ, RZ, RZ ;  /* 0x000000ffff0b7224 */ /* 0x000fca00078e00ff */
[----:B------:R3:W-:Y:S02]  /*2820*/  REDG.E.ADD.64.STRONG.GPU desc[UR16][R8.64+0x1c00], R10 ;  /* 0x001c000a0800798e */ /* 0x0007e4000c12e510 */
.L_x_173:
[----:B------:R-:W-:Y:S05]  /*2830*/  BSYNC.RECONVERGENT B1 ;  /* 0x0000000000017941 */ /* 0x000fea0003800200 */
.L_x_172:
[----:B------:R-:W-:Y:S04]  /*2840*/  BSSY.RECONVERGENT B1, `(.L_x_174) ;  /* 0x0000005000017945 */ /* 0x000fe80003800200 */
[----:B------:R-:W-:Y:S05]  /*2850*/  @!P2 BRA `(.L_x_175) ;  /* 0x00000000000ca947 */ /* 0x000fea0003800000 */
[----:B0123--:R-:W-:Y:S02]  /*2860*/  IMAD.MOV.U32 R10, RZ, RZ, R19 ;  /* 0x000000ffff0a7224 */ /* 0x00ffe400078e0013 */
[----:B------:R-:W-:-:S05]  /*2870*/  IMAD.MOV.U32 R11, RZ, RZ, RZ ;  /* 0x000000ffff0b7224 */ /* 0x000fca00078e00ff */
[----:B------:R4:W-:Y:S02]  /*2880*/  REDG.E.ADD.64.STRONG.GPU desc[UR16][R8.64+0x2400], R10 ;  /* 0x0024000a0800798e */ /* 0x0009e4000c12e510 */
.L_x_175:
[----:B------:R-:W-:Y:S05]  /*2890*/  BSYNC.RECONVERGENT B1 ;  /* 0x0000000000017941 */ /* 0x000fea0003800200 */
.L_x_174:
[----:B------:R-:W-:Y:S04]  /*28a0*/  BSSY.RECONVERGENT B1, `(.L_x_176) ;  /* 0x0000005000017945 */ /* 0x000fe80003800200 */
[----:B------:R-:W-:Y:S05]  /*28b0*/  @!P3 BRA `(.L_x_177) ;  /* 0x00000000000cb947 */ /* 0x000fea0003800000 */
[----:B01234-:R-:W-:Y:S02]  /*28c0*/  HFMA2 R11, -RZ, RZ, 0, 0 ;  /* 0x00000000ff0b7431 */ /* 0x01ffe400000001ff */
[----:B------:R-:W-:-:S05]  /*28d0*/  IMAD.MOV.U32 R10, RZ, RZ, R20 ;  /* 0x000000ffff0a7224 */ /* 0x000fca00078e0014 */
[----:B------:R0:W-:Y:S02]  /*28e0*/  REDG.E.ADD.64.STRONG.GPU desc[UR16][R8.64+0x2c00], R10 ;  /* 0x002c000a0800798e */ /* 0x0001e4000c12e510 */
.L_x_177:
[----:B------:R-:W-:Y:S05]  /*28f0*/  BSYNC.RECONVERGENT B1 ;  /* 0x0000000000017941 */ /* 0x000fea0003800200 */
.L_x_176:
[----:B------:R-:W-:Y:S04]  /*2900*/  BSSY.RECONVERGENT B1, `(.L_x_178) ;  /* 0x0000005000017945 */ /* 0x000fe80003800200 */
[----:B------:R-:W-:Y:S05]  /*2910*/  @!P4 BRA `(.L_x_179) ;  /* 0x00000000000cc947 */ /* 0x000fea0003800000 */
[----:B01234-:R-:W-:Y:S02]  /*2920*/  IMAD.MOV.U32 R10, RZ, RZ, R21 ;  /* 0x000000ffff0a7224 */ /* 0x01ffe400078e0015 */
[----:B------:R-:W-:-:S05]  /*2930*/  IMAD.MOV.U32 R11, RZ, RZ, RZ ;  /* 0x000000ffff0b7224 */ /* 0x000fca00078e00ff */
[----:B------:R0:W-:Y:S02]  /*2940*/  REDG.E.ADD.64.STRONG.GPU desc[UR16][R8.64+0x3400], R10 ;  /* 0x0034000a0800798e */ /* 0x0001e4000c12e510 */
.L_x_179:
[----:B------:R-:W-:Y:S05]  /*2950*/  BSYNC.RECONVERGENT B1 ;  /* 0x0000000000017941 */ /* 0x000fea0003800200 */
.L_x_178:
[----:B------:R-:W-:Y:S04]  /*2960*/  BSSY.RECONVERGENT B1, `(.L_x_180) ;  /* 0x0000005000017945 */ /* 0x000fe80003800200 */
[----:B------:R-:W-:Y:S05]  /*2970*/  @!P5 BRA `(.L_x_181) ;  /* 0x00000000000cd947 */ /* 0x000fea0003800000 */
[----:B01234-:R-:W-:Y:S02]  /*2980*/  IMAD.MOV.U32 R10, RZ, RZ, R22 ;  /* 0x000000ffff0a7224 */ /* 0x01ffe400078e0016 */
[----:B------:R-:W-:-:S05]  /*2990*/  IMAD.MOV.U32 R11, RZ, RZ, RZ ;  /* 0x000000ffff0b7224 */ /* 0x000fca00078e00ff */
[----:B------:R0:W-:Y:S02]  /*29a0*/  REDG.E.ADD.64.STRONG.GPU desc[UR16][R8.64+0x3c00], R10 ;  /* 0x003c000a0800798e */ /* 0x0001e4000c12e510 */
.L_x_181:
[----:B------:R-:W-:Y:S05]  /*29b0*/  BSYNC.RECONVERGENT B1 ;  /* 0x0000000000017941 */ /* 0x000fea0003800200 */
.L_x_180:
[----:B------:R-:W-:Y:S05]  /*29c0*/  @P0 BRA `(.L_x_182) ;  /* 0xfffffff800e80947 */ /* 0x000fea000383ffff */
[----:B------:R-:W-:-:S07]  /*29d0*/  IMAD.MOV.U32 R3, RZ, RZ, R4 ;  /* 0x000000ffff037224 */ /* 0x000fce00078e0004 */
.L_x_165:
[----:B------:R-:W-:-:S13]  /*29e0*/  ISETP.NE.AND P0, PT, R12, RZ, PT ;  /* 0x000000ff0c00720c */ /* 0x000fda0003f05270 */
[----:B------:R-:W-:Y:S05]  /*29f0*/  @!P0 BRA `(.L_x_130) ;  /* 0x00000004006c8947 */ /* 0x000fea0003800000 */
[----:B------:R-:W-:-:S13]  /*2a00*/  ISETP.GE.U32.AND P0, PT, R5, 0x3, PT ;  /* 0x000000030500780c */ /* 0x000fda0003f06070 */
[----:B------:R-:W-:Y:S05]  /*2a10*/  @!P0 BRA `(.L_x_183) ;  /* 0x0000000000c08947 */ /* 0x000fea0003800000 */
[----:B------:R-:W-:Y:S01]  /*2a20*/  IMAD R4, R3, 0x400, R0 ;  /* 0x0000040003047824 */ /* 0x000fe200078e0200 */
[----:B------:R-:W-:Y:S04]  /*2a30*/  BSSY.RECONVERGENT B1, `(.L_x_184) ;  /* 0x000000f000017945 */ /* 0x000fe80003800200 */
[----:B01234-:R-:W0:Y:S04]  /*2a40*/  LDS R6, [R4+0x200] ;  /* 0x0002000004067984 */ /* 0x01fe280000000800 */
        /* <DEDUP_REMOVED lines=13> */
.L_x_185:
[----:B------:R-:W-:Y:S05]  /*2b20*/  BSYNC.RECONVERGENT B1 ;  /* 0x0000000000017941 */ /* 0x000fea0003800200 */
.L_x_184:
[----:B------:R-:W-:Y:S04]  /*2b30*/  BSSY.RECONVERGENT B1, `(.L_x_186) ;  /* 0x0000009000017945 */ /* 0x000fe80003800200 */
[----:B------:R-:W-:Y:S05]  /*2b40*/  @!P1 BRA `(.L_x_187) ;  /* 0x00000000001c9947 */ /* 0x000fea0003800000 */
[----:B0-----:R-:W0:Y:S01]  /*2b50*/  LDC.64 R4, c[0x0][0x380] ;  /* 0x0000e000ff047b82 */ /* 0x001e220000000a00 */
[----:B------:R-:W-:Y:S01]  /*2b60*/  LEA R7, R3, R36, 0x8 ;  /* 0x0000002403077211 */ /* 0x000fe200078e40ff */
[----:B------:R-:W-:-:S04]  /*2b70*/  IMAD.MOV.U32 R6, RZ, RZ, R8 ;  /* 0x000000ffff067224 */ /* 0x000fc800078e0008 */
[----:B------:R-:W-:-:S04]  /*2b80*/  VIADD R7, R7, 0x100 ;  /* 0x0000010007077836 */ /* 0x000fc80000000000 */
[----:B0-----:R-:W-:-:S04]  /*2b90*/  IMAD.WIDE.U32 R4, R7, 0x8, R4 ;  /* 0x0000000807047825 */ /* 0x001fc800078e0004 */
[----:B------:R-:W-:-:S05]  /*2ba0*/  IMAD.MOV.U32 R7, RZ, RZ, RZ ;  /* 0x000000ffff077224 */ /* 0x000fca00078e00ff */
[----:B------:R1:W-:Y:S02]  /*2bb0*/  REDG.E.ADD.64.STRONG.GPU desc[UR16][R4.64+0x400], R6 ;  /* 0x000400060400798e */ /* 0x0003e4000c12e510 */
.L_x_187:
[----:B------:R-:W-:Y:S05]  /*2bc0*/  BSYNC.RECONVERGENT B1 ;  /* 0x0000000000017941 */ /* 0x000fea0003800200 */
.L_x_186:
[----:B------:R-:W-:Y:S04]  /*2bd0*/  BSSY.RECONVERGENT B1, `(.L_x_188) ;  /* 0x0000009000017945 */ /* 0x000fe80003800200 */
[----:B------:R-:W-:Y:S05]  /*2be0*/  @!P2 BRA `(.L_x_189) ;  /* 0x00000000001ca947 */ /* 0x000fea0003800000 */
[----:B01----:R-:W0:Y:S01]  /*2bf0*/  LDC.64 R4, c[0x0][0x380] ;  /* 0x0000e000ff047b82 */ /* 0x003e220000000a00 */
[----:B------:R-:W-:Y:S02]  /*2c00*/  IMAD R7, R3, 0x100, R36 ;  /* 0x0000010003077824 */ /* 0x000fe400078e0224 */
[----:B------:R-:W-:Y:S02]  /*2c10*/  IMAD.MOV.U32 R6, RZ, RZ, R9 ;  /* 0x000000ffff067224 */ /* 0x000fe400078e0009 */
[----:B------:R-:W-:-:S04]  /*2c20*/  VIADD R7, R7, 0x200 ;  /* 0x0000020007077836 */ /* 0x000fc80000000000 */
[----:B0-----:R-:W-:-:S04]  /*2c30*/  IMAD.WIDE.U32 R4, R7, 0x8, R4 ;  /* 0x0000000807047825 */ /* 0x001fc800078e0004 */
[----:B------:R-:W-:-:S05]  /*2c40*/  IMAD.MOV.U32 R7, RZ, RZ, RZ ;  /* 0x000000ffff077224 */ /* 0x000fca00078e00ff */
[----:B------:R2:W-:Y:S02]  /*2c50*/  REDG.E.ADD.64.STRONG.GPU desc[UR16][R4.64+0x400], R6 ;  /* 0x000400060400798e */ /* 0x0005e4000c12e510 */
.L_x_189:
[----:B------:R-:W-:Y:S05]  /*2c60*/  BSYNC.RECONVERGENT B1 ;  /* 0x0000000000017941 */ /* 0x000fea0003800200 */
.L_x_188:
[----:B------:R-:W-:Y:S04]  /*2c70*/  BSSY.RECONVERGENT B1, `(.L_x_190) ;  /* 0x0000009000017945 */ /* 0x000fe80003800200 */
[----:B------:R-:W-:Y:S05]  /*2c80*/  @!P3 BRA `(.L_x_191) ;  /* 0x00000000001cb947 */ /* 0x000fea0003800000 */
[----:B012---:R-:W0:Y:S01]  /*2c90*/  LDC.64 R4, c[0x0][0x380] ;  /* 0x0000e000ff047b82 */ /* 0x007e220000000a00 */
[----:B------:R-:W-:Y:S02]  /*2ca0*/  IMAD R7, R3, 0x100, R36 ;  /* 0x0000010003077824 */ /* 0x000fe400078e0224 */
[----:B------:R-:W-:-:S03]  /*2cb0*/  IMAD.MOV.U32 R6, RZ, RZ, R10 ;  /* 0x000000ffff067224 */ /* 0x000fc600078e000a */
[----:B------:R-:W-:-:S05]  /*2cc0*/  IADD3 R7, PT, PT, R7, 0x300, RZ ;  /* 0x0000030007077810 */ /* 0x000fca0007ffe0ff */
[----:B0-----:R-:W-:-:S04]  /*2cd0*/  IMAD.WIDE.U32 R4, R7, 0x8, R4 ;  /* 0x0000000807047825 */ /* 0x001fc800078e0004 */
[----:B------:R-:W-:-:S05]  /*2ce0*/  IMAD.MOV.U32 R7, RZ, RZ, RZ ;  /* 0x000000ffff077224 */ /* 0x000fca00078e00ff */
[----:B------:R3:W-:Y:S02]  /*2cf0*/  REDG.E.ADD.64.STRONG.GPU desc[UR16][R4.64+0x400], R6 ;  /* 0x000400060400798e */ /* 0x0007e4000c12e510 */
.L_x_191:
[----:B------:R-:W-:Y:S05]  /*2d00*/  BSYNC.RECONVERGENT B1 ;  /* 0x0000000000017941 */ /* 0x000fea0003800200 */
.L_x_190:
[----:B------:R-:W-:-:S07]  /*2d10*/  VIADD R3, R3, 0x4 ;  /* 0x0000000403037836 */ /* 0x000fce0000000000 */
.L_x_183:
[----:B------:R-:W-:-:S13]  /*2d20*/  ISETP.NE.AND P0, PT, R13, RZ, PT ;  /* 0x000000ff0d00720c */ /* 0x000fda0003f05270 */
[----:B------:R-:W-:Y:S05]  /*2d30*/  @!P0 BRA `(.L_x_130) ;  /* 0x00000000009c8947 */ /* 0x000fea0003800000 */
[----:B------:R-:W-:-:S13]  /*2d40*/  ISETP.NE.AND P0, PT, R15, RZ, PT ;  /* 0x000000ff0f00720c */ /* 0x000fda0003f05270 */
[----:B------:R-:W-:Y:S05]  /*2d50*/  @!P0 BRA `(.L_x_192) ;  /* 0x0000000000648947 */ /* 0x000fea0003800000 */
[----:B0123--:R-:W-:Y:S01]  /*2d60*/  IMAD R4, R3, 0x400, R0 ;  /* 0x0000040003047824 */ /* 0x00ffe200078e0200 */
[----:B------:R-:W-:Y:S04]  /*2d70*/  BSSY.RECONVERGENT B1, `(.L_x_193) ;  /* 0x000000c000017945 */ /* 0x000fe80003800200 */
[----:B----4-:R-:W0:Y:S04]  /*2d80*/  LDS R8, [R4+0x200] ;  /* 0x0002000004087984 */ /* 0x010e280000000800 */
[----:B------:R-:W1:Y:S01]  /*2d90*/  LDS R9, [R4+0x600] ;  /* 0x0006000004097984 */ /* 0x000e620000000800 */
[----:B0-----:R-:W-:-:S02]  /*2da0*/  ISETP.NE.AND P0, PT, R8, RZ, PT ;  /* 0x000000ff0800720c */ /* 0x001fc40003f05270 */
[----:B-1----:R-:W-:-:S11]  /*2db0*/  ISETP.NE.AND P1, PT, R9, RZ, PT ;  /* 0x000000ff0900720c */ /* 0x002fd60003f25270 */
[----:B------:R-:W-:Y:S05]  /*2dc0*/  @!P0 BRA `(.L_x_194) ;  /* 0x0000000000188947 */ /* 0x000fea0003800000 */
[----:B------:R-:W0:Y:S01]  /*2dd0*/  LDC.64 R4, c[0x0][0x380] ;  /* 0x0000e000ff047b82 */ /* 0x000e220000000a00 */
[----:B------:R-:W-:-:S04]  /*2de0*/  IMAD R7, R3, 0x100, R36 ;  /* 0x0000010003077824 */ /* 0x000fc800078e0224 */
[----:B0-----:R-:W-:-:S04]  /*2df0*/  IMAD.WIDE.U32 R6, R7, 0x8, R4 ;  /* 0x0000000807067825 */ /* 0x001fc800078e0004 */
[----:B------:R-:W-:Y:S02]  /*2e00*/  IMAD.MOV.U32 R4, RZ, RZ, R8 ;  /* 0x000000ffff047224 */ /* 0x000fe400078e0008 */
[----:B------:R-:W-:-:S05]  /*2e10*/  IMAD.MOV.U32 R5, RZ, RZ, RZ ;  /* 0x000000ffff057224 */ /* 0x000fca00078e00ff */
[----:B------:R0:W-:Y:S02]  /*2e20*/  REDG.E.ADD.64.STRONG.GPU desc[UR16][R6.64+0x400], R4 ;  /* 0x000400040600798e */ /* 0x0001e4000c12e510 */
.L_x_194:
[----:B------:R-:W-:Y:S05]  /*2e30*/  BSYNC.RECONVERGENT B1 ;  /* 0x0000000000017941 */ /* 0x000fea0003800200 */
.L_x_193:
[----:B------:R-:W-:Y:S04]  /*2e40*/  BSSY.RECONVERGENT B1, `(.L_x_195) ;  /* 0x0000009000017945 */ /* 0x000fe80003800200 */
[----:B------:R-:W-:Y:S05]  /*2e50*/  @!P1 BRA `(.L_x_196) ;  /* 0x00000000001c9947 */ /* 0x000fea0003800000 */
[----:B0-----:R-:W0:Y:S01]  /*2e60*/  LDC.64 R4, c[0x0][0x380] ;  /* 0x0000e000ff047b82 */ /* 0x001e220000000a00 */
[----:B------:R-:W-:-:S05]  /*2e70*/  IMAD R6, R3, 0x100, R36 ;  /* 0x0000010003067824 */ /* 0x000fca00078e0224 */
[----:B------:R-:W-:-:S05]  /*2e80*/  IADD3 R7, PT, PT, R6, 0x100, RZ ;  /* 0x0000010006077810 */ /* 0x000fca0007ffe0ff */
[----:B0-----:R-:W-:-:S04]  /*2e90*/  IMAD.WIDE.U32 R6, R7, 0x8, R4 ;  /* 0x0000000807067825 */ /* 0x001fc800078e0004 */
[----:B------:R-:W-:Y:S02]  /*2ea0*/  IMAD.MOV.U32 R4, RZ, RZ, R9 ;  /* 0x000000ffff047224 */ /* 0x000fe400078e0009 */
[----:B------:R-:W-:-:S05]  /*2eb0*/  IMAD.MOV.U32 R5, RZ, RZ, RZ ;  /* 0x000000ffff057224 */ /* 0x000fca00078e00ff */
[----:B------:R1:W-:Y:S02]  /*2ec0*/  REDG.E.ADD.64.STRONG.GPU desc[UR16][R6.64+0x400], R4 ;  /* 0x000400040600798e */ /* 0x0003e4000c12e510 */
.L_x_196:
[----:B------:R-:W-:Y:S05]  /*2ed0*/  BSYNC.RECONVERGENT B1 ;  /* 0x0000000000017941 */ /* 0x000fea0003800200 */
.L_x_195:
[----:B------:R-:W-:-:S07]  /*2ee0*/  VIADD R3, R3, 0x2 ;  /* 0x0000000203037836 */ /* 0x000fce0000000000 */
.L_x_192:
[----:B------:R-:W-:-:S13]  /*2ef0*/  ISETP.NE.AND P0, PT, R2, RZ, PT ;  /* 0x000000ff0200720c */ /* 0x000fda0003f05270 */
[----:B------:R-:W-:Y:S05]  /*2f00*/  @!P0 BRA `(.L_x_130) ;  /* 0x0000000000288947 */ /* 0x000fea0003800000 */
[----:B------:R-:W-:-:S05]  /*2f10*/  IMAD R2, R3, 0x400, R0 ;  /* 0x0000040003027824 */ /* 0x000fca00078e0200 */
[----:B01234-:R-:W0:Y:S02]  /*2f20*/  LDS R6, [R2+0x200] ;  /* 0x0002000002067984 */ /* 0x01fe240000000800 */
[----:B0-----:R-:W-:-:S13]  /*2f30*/  ISETP.NE.AND P0, PT, R6, RZ, PT ;  /* 0x000000ff0600720c */ /* 0x001fda0003f05270 */
[----:B------:R-:W-:Y:S05]  /*2f40*/  @!P0 BRA `(.L_x_130) ;  /* 0x0000000000188947 */ /* 0x000fea0003800000 */
[----:B------:R-:W0:Y:S01]  /*2f50*/  LDC.64 R4, c[0x0][0x380] ;  /* 0x0000e000ff047b82 */ /* 0x000e220000000a00 */
[----:B------:R-:W-:-:S04]  /*2f60*/  IMAD R3, R3, 0x100, R36 ;  /* 0x0000010003037824 */ /* 0x000fc800078e0224 */
[----:B0-----:R-:W-:-:S04]  /*2f70*/  IMAD.WIDE.U32 R2, R3, 0x8, R4 ;  /* 0x0000000803027825 */ /* 0x001fc800078e0004 */
[----:B------:R-:W-:Y:S02]  /*2f80*/  IMAD.MOV.U32 R4, RZ, RZ, R6 ;  /* 0x000000ffff047224 */ /* 0x000fe400078e0006 */
[----:B------:R-:W-:-:S05]  /*2f90*/  IMAD.MOV.U32 R5, RZ, RZ, RZ ;  /* 0x000000ffff057224 */ /* 0x000fca00078e00ff */
[----:B------:R0:W-:Y:S02]  /*2fa0*/  REDG.E.ADD.64.STRONG.GPU desc[UR16][R2.64+0x400], R4 ;  /* 0x000400040200798e */ /* 0x0001e4000c12e510 */
.L_x_130:
[----:B------:R-:W-:Y:S05]  /*2fb0*/  BSYNC.RECONVERGENT B0 ;  /* 0x0000000000007941 */ /* 0x000fea0003800200 */
.L_x_129:
[----:B------:R-:W1:Y:S01]  /*2fc0*/  LDCU.64 UR4, c[0x0][0x390] ;  /* 0x00007200ff0477ac */ /* 0x000e620008000a00 */
[----:B------:R-:W-:-:S04]  /*2fd0*/  UIADD3 UR6, UP1, UPT, UR6, 0x1, URZ ;  /* 0x0000000106067890 */ /* 0x000fc8000ff3e0ff */
[----:B------:R-:W-:Y:S02]  /*2fe0*/  UIADD3.X UR7, UPT, UPT, URZ, UR7, URZ, UP1, !UPT ;  /* 0x00000007ff077290 */ /* 0x000fe40008ffe4ff */
[----:B-1----:R-:W-:-:S04]  /*2ff0*/  UIADD3 UR9, UP0, UPT, UR4, -0x1, URZ ;  /* 0xffffffff04097890 */ /* 0x002fc8000ff1e0ff */
[----:B------:R-:W-:-:S04]  /*3000*/  UIADD3.X UR10, UPT, UPT, UR5, -0x1, URZ, UP0, !UPT ;  /* 0xffffffff050a7890 */ /* 0x000fc800087fe4ff */
[----:B------:R-:W-:-:S04]  /*3010*/  USHF.R.U64 UR9, UR9, 0x1e, UR10 ;  /* 0x0000001e09097899 */ /* 0x000fc8000800120a */
[----:B------:R-:W-:-:S04]  /*3020*/  UIADD3 UR9, UP0, UPT, UR9, 0x1, URZ ;  /* 0x0000000109097890 */ /* 0x000fc8000ff1e0ff */
[----:B------:R-:W-:Y:S02]  /*3030*/  ULEA.HI.X UR10, UR10, URZ, URZ, 0x2, UP0 ;  /* 0x000000ff0a0a7291 */ /* 0x000fe400080f14ff */
[----:B------:R-:W-:-:S04]  /*3040*/  UISETP.LT.U32.AND UP0, UPT, UR9, UR4, UPT ;  /* 0x000000040900728c */ /* 0x000fc8000bf01070 */
[----:B------:R-:W-:-:S04]  /*3050*/  UISETP.LT.U32.AND.EX UP0, UPT, UR10, UR5, UPT, UP0 ;  /* 0x000000050a00728c */ /* 0x000fc8000bf01100 */
[----:B------:R-:W-:Y:S02]  /*3060*/  USEL UR4, UR9, UR4, UP0 ;  /* 0x0000000409047287 */ /* 0x000fe40008000000 */
[----:B------:R-:W-:Y:S02]  /*3070*/  USEL UR5, UR10, UR5, UP0 ;  /* 0x000000050a057287 */ /* 0x000fe40008000000 */
[----:B------:R-:W-:-:S04]  /*3080*/  UISETP.NE.U32.AND UP0, UPT, UR6, UR4, UPT ;  /* 0x000000040600728c */ /* 0x000fc8000bf05070 */
[----:B------:R-:W-:Y:S01]  /*3090*/  UISETP.NE.AND.EX UP0, UPT, UR7, UR5, UPT, UP0 ;  /* 0x000000050700728c */ /* 0x000fe2000bf05300 */
[----:B------:R-:W-:Y:S08]  /*30a0*/  BAR.SYNC.DEFER_BLOCKING 0x0 ;  /* 0x0000000000007b1d */ /* 0x000ff00000010000 */
[----:B------:R-:W-:Y:S05]  /*30b0*/  BRA.U UP0, `(.L_x_197) ;  /* 0xffffffd1003c7547 */ /* 0x000fea000b83ffff */
[----:B------:R-:W-:Y:S05]  /*30c0*/  EXIT ;  /* 0x000000000000794d */ /* 0x000fea0003800000 */
.L_x_198:
        /* <DEDUP_REMOVED lines=11> */
.L_x_762:


//--------------------- .text._ZN3cub18CUB_300001_SM_10006detail10radix_sort31DeviceRadixSortSingleTileKernelINS1_5radix10policy_hubIllyE10Policy1000ELNS0_9SortOrderE0EllyNS1_21identity_decomposer_tEEEvPKT1_PSA_PKT2_PSE_T3_iiT4_ --------------------------
	.section	.text._ZN3cub18CUB_300001_SM_10006detail10radix_sort31DeviceRadixSortSingleTileKernelINS1_5radix10policy_hubIllyE10Policy1000ELNS0_9SortOrderE0EllyNS1_21identity_decomposer_tEEEvPKT1_PSA_PKT2_PSE_T3_iiT4_,"ax",@progbits
	.align	128
        .global         _ZN3cub18CUB_300001_SM_10006detail10radix_sort31DeviceRadixSortSingleTileKernelINS1_5radix10policy_hubIllyE10Policy1000ELNS0_9SortOrderE0EllyNS1_21identity_decomposer_tEEEvPKT1_PSA_PKT2_PSE_T3_iiT4_
        .type           _ZN3cub18CUB_300001_SM_10006detail10radix_sort31DeviceRadixSortSingleTileKernelINS1_5radix10policy_hubIllyE10Policy1000ELNS0_9SortOrderE0EllyNS1_21identity_decomposer_tEEEvPKT1_PSA_PKT2_PSE_T3_iiT4_,@function
        .size           _ZN3cub18CUB_300001_SM_10006detail10radix_sort31DeviceRadixSortSingleTileKernelINS1_5radix10policy_hubIllyE10Policy1000ELNS0_9SortOrderE0EllyNS1_21identity_decomposer_tEEEvPKT1_PSA_PKT2_PSE_T3_iiT4_,(.L_x_763 - _ZN3cub18CUB_300001_SM_10006detail10radix_sort31DeviceRadixSortSingleTileKernelINS1_5radix10policy_hubIllyE10Policy1000ELNS0_9SortOrderE0EllyNS1_21identity_decomposer_tEEEvPKT1_PSA_PKT2_PSE_T3_iiT4_)
        .other          _ZN3cub18CUB_300001_SM_10006detail10radix_sort31DeviceRadixSortSingleTileKernelINS1_5radix10policy_hubIllyE10Policy1000ELNS0_9SortOrderE0EllyNS1_21identity_decomposer_tEEEvPKT1_PSA_PKT2_PSE_T3_iiT4_,@"STO_CUDA_ENTRY STV_DEFAULT"
_ZN3cub18CUB_300001_SM_10006detail10radix_sort31DeviceRadixSortSingleTileKernelINS1_5radix10policy_hubIllyE10Policy1000ELNS0_9SortOrderE0EllyNS1_21identity_decomposer_tEEEvPKT1_PSA_PKT2_PSE_T3_iiT4_:
.text._ZN3cub18CUB_300001_SM_10006detail10radix_sort31DeviceRadixSortSingleTileKernelINS1_5radix10policy_hubIllyE10Policy1000ELNS0_9SortOrderE0EllyNS1_21identity_decomposer_tEEEvPKT1_PSA_PKT2_PSE_T3_iiT4_:
[----:B------:R-:W-:Y:S01]  /*0000*/  LDC R1, c[0x0][0x37c] ;  /* 0x0000df00ff017b82 */ /* 0x000fe20000000800 */
[----:B------:R-:W0:Y:S01]  /*0010*/  S2R R0, SR_TID.X ;  /* 0x0000000000007919 */ /* 0x000e220000002100 */
[----:B------:R-:W1:Y:S06]  /*0020*/  LDCU UR4, c[0x0][0x3a0] ;  /* 0x00007400ff0477ac */ /* 0x000e6c0008000800 */
[----:B------:R-:W2:Y:S01]  /*0030*/  LDC.64 R4, c[0x0][0x380] ;  /* 0x0000e000ff047b82 */ /* 0x000ea20000000a00 */
[----:B------:R-:W3:Y:S01]  /*0040*/  LDCU.64 UR10, c[0x0][0x358] ;  /* 0x00006b00ff0a77ac */ /* 0x000ee20008000a00 */
[----:B------:R-:W-:-:S06]  /*0050*/  IMAD.MOV.U32 R29, RZ, RZ, -0x1 ;  /* 0xffffffffff1d7424 */ /* 0x000fcc00078e00ff */
[----:B------:R-:W4:Y:S01]  /*0060*/  S2UR UR6, SR_CgaCtaId ;  /* 0x00000000000679c3 */ /* 0x000f220000008800 */
[----:B------:R-:W-:Y:S01]  /*0070*/  IMAD.MOV.U32 R33, RZ, RZ, -0x1 ;  /* 0xffffffffff217424 */ /* 0x000fe200078e00ff */
[----:B------:R-:W1:Y:S01]  /*0080*/  S2R R101, SR_LANEID ;  /* 0x0000000000657919 */ /* 0x000e620000000000 */
[----:B------:R-:W-:Y:S01]  /*0090*/  IMAD.MOV.U32 R75, RZ, RZ, -0x1 ;  /* 0xffffffffff4b7424 */ /* 0x000fe200078e00ff */
[----:B------:R-:W-:Y:S01]  /*00a0*/  MOV R61, 0xffffffff ;  /* 0xffffffff003d7802 */ /* 0x000fe20000000f00 */
[----:B------:R-:W-:Y:S01]  /*00b0*/  IMAD.MOV.U32 R74, RZ, RZ, -0x1 ;  /* 0xffffffffff4a7424 */ /* 0x000fe200078e00ff */
[----:B------:R-:W1:Y:S01]  /*00c0*/  LDCU UR9, c[0x0][0x3ac] ;  /* 0x00007580ff0977ac */ /* 0x000e620008000800 */
[----:B0-----:R-:W-:-:S04]  /*00d0*/  IMAD R9, R0, 0x9, RZ ;  /* 0x0000000900097824 */ /* 0x001fc800078e02ff */
[C---:B--2---:R-:W-:Y:S01]  /*00e0*/  IMAD.WIDE.U32 R4, R9.reuse, 0x8, R4 ;  /* 0x0000000809047825 */ /* 0x044fe200078e0004 */
[----:B-1----:R-:W-:-:S13]  /*00f0*/  ISETP.GE.AND P0, PT, R9, UR4, PT ;  /* 0x0000000409007c0c */ /* 0x002fda000bf06270 */
[----:B---3--:R-:W2:Y:S01]  /*0100*/  @!P0 LDG.E.64 R36, desc[UR10][R4.64] ;  /* 0x0000000a04248981 */ /* 0x008ea2000c1e1b00 */
[----:B------:R-:W-:-:S05]  /*0110*/  VIADD R6, R9, 0x1 ;  /* 0x0000000109067836 */ /* 0x000fca0000000000 */
[----:B------:R-:W-:Y:S01]  /*0120*/  ISETP.GE.AND P1, PT, R6, UR4, PT ;  /* 0x0000000406007c0c */ /* 0x000fe2000bf26270 */
[----:B------:R-:W-:-:S05]  /*0130*/  VIADD R6, R9, 0x2 ;  /* 0x0000000209067836 */ /* 0x000fca0000000000 */
[----:B------:R-:W-:Y:S02]  /*0140*/  ISETP.GE.AND P0, PT, R6, UR4, PT ;  /* 0x0000000406007c0c */ /* 0x000fe4000bf06270 */
[----:B------:R-:W-:Y:S02]  /*0150*/  P2R R6, PR, RZ, 0x2 ;  /* 0x00000002ff067803 */ /* 0x000fe40000000000 */
[----:B------:R-:W-:-:S03]  /*0160*/  P2R R44, PR, RZ, 0x1 ;  /* 0x00000001ff2c7803 */ /* 0x000fc60000000000 */
[----:B------:R-:W3:Y:S06]  /*0170*/  @!P1 LDG.E.64 R30, desc[UR10][R4.64+0x8] ;  /* 0x0000080a041e9981 */ /* 0x000eec000c1e1b00 */
[----:B------:R-:W4:Y:S01]  /*0180*/  @!P0 LDG.E.64 R34, desc[UR10][R4.64+0x10] ;  /* 0x0000100a04228981 */ /* 0x000f22000c1e1b00 */
[----:B------:R-:W-:Y:S01]  /*0190*/  ISETP.NE.AND P0, PT, R6, RZ, PT ;  /* 0x000000ff0600720c */ /* 0x000fe20003f05270 */
[C---:B------:R-:W-:Y:S01]  /*01a0*/  VIADD R8, R9.reuse, 0x3 ;  /* 0x0000000309087836 */ /* 0x040fe20000000000 */
[----:B------:R-:W0:Y:S01]  /*01b0*/  LDC.64 R6, c[0x0][0x390] ;  /* 0x0000e400ff067b82 */ /* 0x000e220000000a00 */
[C---:B------:R-:W-:Y:S01]  /*01c0*/  VIADD R10, R9.reuse, 0x4 ;  /* 0x00000004090a7836 */ /* 0x040fe20000000000 */
[----:B------:R-:W-:Y:S01]  /*01d0*/  P2R R32, PR, RZ, 0x1 ;  /* 0x00000001ff207803 */ /* 0x000fe20000000000 */
[C---:B------:R-:W-:Y:S01]  /*01e0*/  VIADD R11, R9.reuse, 0x5 ;  /* 0x00000005090b7836 */ /* 0x040fe20000000000 */
[----:B------:R-:W-:Y:S01]  /*01f0*/  ISETP.GE.AND P1, PT, R8, UR4, PT ;  /* 0x0000000408007c0c */ /* 0x000fe2000bf26270 */
[C---:B------:R-:W-:Y:S01]  /*0200*/  VIADD R28, R9.reuse, 0x6 ;  /* 0x00000006091c7836 */ /* 0x040fe20000000000 */
[C---:B------:R-:W-:Y:S01]  /*0210*/  ISETP.GE.AND P0, PT, R9.reuse, UR4, PT ;  /* 0x0000000409007c0c */ /* 0x040fe2000bf06270 */
[----:B------:R-:W-:Y:S01]  /*0220*/  VIADD R8, R9, 0x7 ;  /* 0x0000000709087836 */ /* 0x000fe20000000000 */
[----:B------:R-:W-:-:S02]  /*0230*/  ISETP.GE.AND P2, PT, R10, UR4, PT ;  /* 0x000000040a007c0c */ /* 0x000fc4000bf46270 */
[----:B------:R-:W-:Y:S02]  /*0240*/  ISETP.GE.AND P3, PT, R11, UR4, PT ;  /* 0x000000040b007c0c */ /* 0x000fe4000bf66270 */
[----:B------:R-:W-:Y:S01]  /*0250*/  ISETP.GE.AND P4, PT, R28, UR4, PT ;  /* 0x000000041c007c0c */ /* 0x000fe2000bf86270 */
[----:B------:R-:W-:Y:S01]  /*0260*/  IMAD.MOV.U32 R28, RZ, RZ, -0x1 ;  /* 0xffffffffff1c7424 */ /* 0x000fe200078e00ff */
[----:B------:R-:W-:-:S03]  /*0270*/  ISETP.GE.AND P5, PT, R8, UR4, PT ;  /* 0x0000000408007c0c */ /* 0x000fc6000bfa6270 */
[----:B------:R-:W4:Y:S04]  /*0280*/  @!P1 LDG.E.64 R46, desc[UR10][R4.64+0x18] ;  /* 0x0000180a042e9981 */ /* 0x000f28000c1e1b00 */
[----:B------:R-:W4:Y:S01]  /*0290*/  @!P2 LDG.E.64 R10, desc[UR10][R4.64+0x20] ;  /* 0x0000200a040aa981 */ /* 0x000f22000c1e1b00 */
[C---:B0-----:R-:W-:Y:S01]  /*02a0*/  IMAD.WIDE.U32 R6, R9.reuse, 0x8, R6 ;  /* 0x0000000809067825 */ /* 0x041fe200078e0006 */
[----:B------:R-:W-:Y:S02]  /*02b0*/  IADD3 R9, PT, PT, R9, 0x8, RZ ;  /* 0x0000000809097810 */ /* 0x000fe40007ffe0ff */
[----:B------:R-:W4:Y:S02]  /*02c0*/  @!P4 LDG.E.64 R38, desc[UR10][R4.64+0x30] ;  /* 0x0000300a0426c981 */ /* 0x000f24000c1e1b00 */
[----:B------:R-:W-:-:S02]  /*02d0*/  ISETP.GE.AND P6, PT, R9, UR4, PT ;  /* 0x0000000409007c0c */ /* 0x000fc4000bfc6270 */
[----:B------:R-:W4:Y:S01]  /*02e0*/  @!P5 LDG.E.64 R40, desc[UR10][R4.64+0x38] ;  /* 0x0000380a0428d981 */ /* 0x000f22000c1e1b00 */
[----:B------:R-:W0:Y:S10]  /*02f0*/  LDCU.64 UR4, c[0x0][0x3a8] ;  /* 0x00007500ff0477ac */ /* 0x000e340008000a00 */
[----:B------:R-:W4:Y:S01]  /*0300*/  @!P6 LDG.E.64 R42, desc[UR10][R4.64+0x40] ;  /* 0x0000400a042ae981 */ /* 0x000f22000c1e1b00 */
[----:B--2---:R-:W-:Y:S01]  /*0310*/  @!P0 IMAD.MOV.U32 R28, RZ, RZ, R36 ;  /* 0x000000ffff1c8224 */ /* 0x004fe200078e0024 */
[----:B------:R-:W-:-:S02]  /*0320*/  @!P0 LOP3.LUT R29, R37, 0x80000000, RZ, 0x3c, !PT ;  /* 0x80000000251d8812 */ /* 0x000fc400078e3cff */
[----:B------:R1:W2:Y:S01]  /*0330*/  @!P3 LDG.E.64 R36, desc[UR10][R4.64+0x28] ;  /* 0x0000280a0424b981 */ /* 0x0002a2000c1e1b00 */
[----:B------:R-:W-:Y:S06]  /*0340*/  BAR.SYNC.DEFER_BLOCKING 0x0 ;  /* 0x0000000000007b1d */ /* 0x000fec0000010000 */
[----:B------:R-:W5:Y:S01]  /*0350*/  @!P0 LDG.E.64 R2, desc[UR10][R6.64] ;  /* 0x0000000a06028981 */ /* 0x000f62000c1e1b00 */
[----:B------:R-:W-:Y:S01]  /*0360*/  ISETP.NE.AND P0, PT, R32, RZ, PT ;  /* 0x000000ff2000720c */ /* 0x000fe20003f05270 */
[----:B------:R-:W-:Y:S02]  /*0370*/  IMAD.MOV.U32 R32, RZ, RZ, -0x1 ;  /* 0xffffffffff207424 */ /* 0x000fe400078e00ff */
[----:B------:R-:W5:Y:S01]  /*0380*/  @!P1 LDG.E.64 R16, desc[UR10][R6.64+0x18] ;  /* 0x0000180a06109981 */ /* 0x000f62000c1e1b00 */
[----:B0-----:R-:W-:-:S03]  /*0390*/  UIADD3 UR7, UPT, UPT, UR4, 0x6, URZ ;  /* 0x0000000604077890 */ /* 0x001fc6000fffe0ff */
[----:B------:R-:W5:Y:S01]  /*03a0*/  @!P2 LDG.E.64 R18, desc[UR10][R6.64+0x20] ;  /* 0x0000200a0612a981 */ /* 0x000f62000c1e1b00 */
[----:B------:R-:W-:-:S03]  /*03b0*/  UIADD3 UR5, UPT, UPT, -UR4, UR5, URZ ;  /* 0x0000000504057290 */ /* 0x000fc6000fffe1ff */
[----:B------:R-:W5:Y:S02]  /*03c0*/  @!P3 LDG.E.64 R20, desc[UR10][R6.64+0x28] ;  /* 0x0000280a0614b981 */ /* 0x000f64000c1e1b00 */
[----:B---3--:R-:W-:Y:S01]  /*03d0*/  @!P0 IMAD.MOV.U32 R32, RZ, RZ, R30 ;  /* 0x000000ffff208224 */ /* 0x008fe200078e001e */
[----:B------:R-:W-:Y:S01]  /*03e0*/  @!P0 LOP3.LUT R33, R31, 0x80000000, RZ, 0x3c, !PT ;  /* 0x800000001f218812 */ /* 0x000fe200078e3cff */
[----:B------:R-:W5:Y:S01]  /*03f0*/  @!P0 LDG.E.64 R12, desc[UR10][R6.64+0x8] ;  /* 0x0000080a060c8981 */ /* 0x000f62000c1e1b00 */
[----:B------:R-:W-:-:S03]  /*0400*/  ISETP.NE.AND P0, PT, R44, RZ, PT ;  /* 0x000000ff2c00720c */ /* 0x000fc60003f05270 */
[----:B------:R-:W5:Y:S04]  /*0410*/  @!P4 LDG.E.64 R22, desc[UR10][R6.64+0x30] ;  /* 0x0000300a0616c981 */ /* 0x000f68000c1e1b00 */
[----:B------:R-:W5:Y:S04]  /*0420*/  @!P5 LDG.E.64 R24, desc[UR10][R6.64+0x38] ;  /* 0x0000380a0618d981 */ /* 0x000f68000c1e1b00 */
[----:B------:R-:W5:Y:S04]  /*0430*/  @!P6 LDG.E.64 R26, desc[UR10][R6.64+0x40] ;  /* 0x0000400a061ae981 */ /* 0x000f68000c1e1b00 */
[----:B------:R0:W5:Y:S01]  /*0440*/  @!P0 LDG.E.64 R14, desc[UR10][R6.64+0x10] ;  /* 0x0000100a060e8981 */ /* 0x000162000c1e1b00 */
[----:B------:R-:W-:-:S02]  /*0450*/  UMOV UR4, 0x400 ;  /* 0x0000040000047882 */ /* 0x000fc40000000000 */
[----:B----4-:R-:W-:Y:S01]  /*0460*/  ULEA UR4, UR6, UR4, 0x18 ;  /* 0x0000000406047291 */ /* 0x010fe2000f8ec0ff */
[----:B------:R-:W-:Y:S01]  /*0470*/  @!P0 LOP3.LUT R75, R35, 0x80000000, RZ, 0x3c, !PT ;  /* 0x80000000234b8812 */ /* 0x000fe200078e3cff */
[----:B------:R-:W-:Y:S01]  /*0480*/  IMAD.MOV.U32 R35, RZ, RZ, -0x1 ;  /* 0xffffffffff237424 */ /* 0x000fe200078e00ff */
[----:B------:R-:W-:-:S03]  /*0490*/  @!P1 LOP3.LUT R35, R47, 0x80000000, RZ, 0x3c, !PT ;  /* 0x800000002f239812 */ /* 0x000fc600078e3cff */
[C---:B------:R-:W-:Y:S01]  /*04a0*/  LEA R47, R0.reuse, UR4, 0x2 ;  /* 0x00000004002f7c11 */ /* 0x040fe2000f8e10ff */
[----:B------:R-:W-:Y:S01]  /*04b0*/  @!P0 IMAD.MOV.U32 R74, RZ, RZ, R34 ;  /* 0x000000ffff4a8224 */ /* 0x000fe200078e0022 */
[----:B------:R-:W-:Y:S01]  /*04c0*/  SHF.R.U32.HI R102, RZ, 0x5, R0 ;  /* 0x00000005ff667819 */ /* 0x000fe20000011600 */
[----:B------:R-:W-:Y:S02]  /*04d0*/  IMAD.MOV.U32 R60, RZ, RZ, -0x1 ;  /* 0xffffffffff3c7424 */ /* 0x000fe400078e00ff */
[----:B------:R-:W-:Y:S01]  /*04e0*/  IMAD R49, R0, 0x80, R47 ;  /* 0x0000008000317824 */ /* 0x000fe200078e022f */
[----:B------:R-:W-:Y:S01]  /*04f0*/  @!P2 LOP3.LUT R61, R11, 0x80000000, RZ, 0x3c, !PT ;  /* 0x800000000b3da812 */ /* 0x000fe200078e3cff */
[----:B------:R-:W-:Y:S01]  /*0500*/  IMAD.MOV.U32 R34, RZ, RZ, -0x1 ;  /* 0xffffffffff227424 */ /* 0x000fe200078e00ff */
[----:B-1----:R-:W-:Y:S01]  /*0510*/  MOV R4, 0xffffffff ;  /* 0xffffffff00047802 */ /* 0x002fe20000000f00 */
[----:B------:R-:W-:Y:S02]  /*0520*/  @!P2 IMAD.MOV.U32 R60, RZ, RZ, R10 ;  /* 0x000000ffff3ca224 */ /* 0x000fe400078e000a */
[----:B------:R-:W-:Y:S01]  /*0530*/  @!P1 IMAD.MOV.U32 R34, RZ, RZ, R46 ;  /* 0x000000ffff229224 */ /* 0x000fe200078e002e */
[----:B------:R-:W-:Y:S01]  /*0540*/  LEA R46, R102, UR4, 0x2 ;  /* 0x00000004662e7c11 */ /* 0x000fe2000f8e10ff */
[----:B------:R-:W-:-:S02]  /*0550*/  IMAD.MOV.U32 R10, RZ, RZ, -0x1 ;  /* 0xffffffffff0a7424 */ /* 0x000fc400078e00ff */
[----:B------:R-:W-:Y:S02]  /*0560*/  IMAD.MOV.U32 R11, RZ, RZ, -0x1 ;  /* 0xffffffffff0b7424 */ /* 0x000fe400078e00ff */
[----:B------:R-:W-:Y:S02]  /*0570*/  IMAD.MOV.U32 R8, RZ, RZ, -0x1 ;  /* 0xffffffffff087424 */ /* 0x000fe400078e00ff */
[----:B------:R-:W-:Y:S01]  /*0580*/  IMAD.MOV.U32 R9, RZ, RZ, -0x1 ;  /* 0xffffffffff097424 */ /* 0x000fe200078e00ff */
[----:B------:R-:W-:Y:S01]  /*0590*/  @!P4 LOP3.LUT R9, R39, 0x80000000, RZ, 0x3c, !PT ;  /* 0x800000002709c812 */ /* 0x000fe200078e3cff */
[----:B0-----:R-:W-:Y:S02]  /*05a0*/  IMAD.MOV.U32 R6, RZ, RZ, -0x1 ;  /* 0xffffffffff067424 */ /* 0x001fe400078e00ff */
[----:B------:R-:W-:Y:S01]  /*05b0*/  IMAD.MOV.U32 R7, RZ, RZ, -0x1 ;  /* 0xffffffffff077424 */ /* 0x000fe200078e00ff */
[----:B------:R-:W-:Y:S01]  /*05c0*/  @!P5 LOP3.LUT R7, R41, 0x80000000, RZ, 0x3c, !PT ;  /* 0x800000002907d812 */ /* 0x000fe200078e3cff */
[----:B------:R-:W-:Y:S01]  /*05d0*/  IMAD.MOV.U32 R5, RZ, RZ, -0x1 ;  /* 0xffffffffff057424 */ /* 0x000fe200078e00ff */
[----:B------:R-:W-:Y:S01]  /*05e0*/  @!P6 LOP3.LUT R5, R43, 0x80000000, RZ, 0x3c, !PT ;  /* 0x800000002b05e812 */ /* 0x000fe200078e3cff */
[----:B------:R-:W-:-:S02]  /*05f0*/  @!P4 IMAD.MOV.U32 R8, RZ, RZ, R38 ;  /* 0x000000ffff08c224 */ /* 0x000fc400078e0026 */
[----:B------:R-:W-:Y:S02]  /*0600*/  @!P5 IMAD.MOV.U32 R6, RZ, RZ, R40 ;  /* 0x000000ffff06d224 */ /* 0x000fe400078e0028 */
[----:B------:R-:W-:Y:S02]  /*0610*/  @!P6 IMAD.MOV.U32 R4, RZ, RZ, R42 ;  /* 0x000000ffff04e224 */ /* 0x000fe400078e002a */
[----:B------:R-:W-:Y:S01]  /*0620*/  IMAD R51, R0, -0x3c, R49 ;  /* 0xffffffc400337824 */ /* 0x000fe200078e0231 */
[----:B------:R-:W-:Y:S01]  /*0630*/  BAR.SYNC.DEFER_BLOCKING 0x0 ;  /* 0x0000000000007b1d */ /* 0x000fe20000010000 */
[----:B--2---:R-:W-:Y:S01]  /*0640*/  @!P3 IMAD.MOV.U32 R10, RZ, RZ, R36 ;  /* 0x000000ffff0ab224 */ /* 0x004fe200078e0024 */
[----:B------:R-:W-:-:S07]  /*0650*/  @!P3 LOP3.LUT R11, R37, 0x80000000, RZ, 0x3c, !PT ;  /* 0x80000000250bb812 */ /* 0x000fce00078e3cff */
.L_x_200:
[----:B------:R-:W-:Y:S01]  /*0660*/  UISETP.LT.AND UP0, UPT, UR5, 0x6, UPT ;  /* 0x000000060500788c */ /* 0x000fe2000bf01270 */
[----:B------:R-:W-:Y:S01]  /*0670*/  STS [R47], RZ ;  /* 0x000000ff2f007388 */ /* 0x000fe20000000800 */
[----:B------:R-:W-:Y:S01]  /*0680*/  UMOV UR6, 0x1 ;  /* 0x0000000100067882 */ /* 0x000fe20000000000 */
[----:B------:R-:W-:Y:S01]  /*0690*/  UIADD3 UR8, UPT, UPT, UR7, -0x6, URZ ;  /* 0xfffffffa07087890 */ /* 0x000fe2000fffe0ff */
[----:B0-----:R-:W-:Y:S01]  /*06a0*/  IMAD.MOV.U32 R41, RZ, RZ, R9 ;  /* 0x000000ffff297224 */ /* 0x001fe200078e0009 */
[----:B------:R-:W-:Y:S01]  /*06b0*/  USEL UR4, UR5, 0x6, UP0 ;  /* 0x0000000605047887 */ /* 0x000fe20008000000 */
[----:B------:R-:W-:Y:S01]  /*06c0*/  STS [R47+0x400], RZ ;  /* 0x000400ff2f007388 */ /* 0x000fe20000000800 */
[----:B------:R-:W-:Y:S01]  /*06d0*/  IMAD.MOV.U32 R43, RZ, RZ, R7 ;  /* 0x000000ffff2b7224 */ /* 0x000fe200078e0007 */
[----:B------:R-:W-:Y:S01]  /*06e0*/  MOV R45, R5 ;  /* 0x00000005002d7202 */ /* 0x000fe20000000f00 */
[----:B------:R-:W-:Y:S01]  /*06f0*/  USHF.L.U32 UR4, UR6, UR4, URZ ;  /* 0x0000000406047299 */ /* 0x000fe200080006ff */
[----:B------:R-:W-:Y:S01]  /*0700*/  SHF.R.U64 R30, R28, UR8, R29 ;  /* 0x000000081c1e7c19 */ /* 0x000fe2000800121d */
[----:B------:R-:W-:Y:S01]  /*0710*/  STS [R47+0x800], RZ ;  /* 0x000800ff2f007388 */ /* 0x000fe20000000800 */
[----:B------:R-:W-:Y:S01]  /*0720*/  IMAD.MOV.U32 R44, RZ, RZ, R4 ;  /* 0x000000ffff2c7224 */ /* 0x000fe200078e0004 */
[----:B------:R-:W-:Y:S01]  /*0730*/  UIADD3 UR4, UPT, UPT, UR4, -0x1, URZ ;  /* 0xffffffff04047890 */ /* 0x000fe2000fffe0ff */
[----:B------:R-:W-:Y:S01]  /*0740*/  ISETP.NE.AND P1, PT, R101, 0x1f, PT ;  /* 0x0000001f6500780c */ /* 0x000fe20003f25270 */
[----:B------:R-:W-:Y:S01]  /*0750*/  STS [R47+0xc00], RZ ;  /* 0x000c00ff2f007388 */ /* 0x000fe20000000800 */
[----:B------:R-:W0:Y:S01]  /*0760*/  S2UR UR6, SR_CgaCtaId ;  /* 0x00000000000679c3 */ /* 0x000e220000008800 */
[----:B------:R-:W-:Y:S01]  /*0770*/  SHF.R.U64 R4, R44, UR8, R45 ;  /* 0x000000082c047c19 */ /* 0x000fe2000800122d */
[----:B------:R-:W-:Y:S01]  /*0780*/  UISETP.GE.AND UP0, UPT, UR7, UR9, UPT ;  /* 0x000000090700728c */ /* 0x000fe2000bf06270 */
[----:B------:R-:W-:Y:S01]  /*0790*/  LOP3.LUT R30, R30, UR4, RZ, 0xc0, !PT ;  /* 0x000000041e1e7c12 */ /* 0x000fe2000f8ec0ff */
[----:B------:R-:W-:Y:S01]  /*07a0*/  STS [R47+0x1000], RZ ;  /* 0x001000ff2f007388 */ /* 0x000fe20000000800 */
[----:B------:R-:W-:-:S02]  /*07b0*/  LOP3.LUT R4, R4, UR4, RZ, 0xc0, !PT ;  /* 0x0000000404047c12 */ /* 0x000fc4000f8ec0ff */
[----:B------:R-:W-:Y:S01]  /*07c0*/  ISETP.NE.AND P2, PT, R102, 0x6, PT ;  /* 0x000000066600780c */ /* 0x000fe20003f45270 */
[----:B------:R-:W-:Y:S01]  /*07d0*/  IMAD.SHL.U32 R31, R30, 0x400, RZ ;  /* 0x000004001e1f7824 */ /* 0x000fe200078e00ff */
[----:B------:R-:W-:Y:S01]  /*07e0*/  SHF.R.U32.HI R30, RZ, 0x4, R30 ;  /* 0x00000004ff1e7819 */ /* 0x000fe2000001161e */
[----:B------:R-:W-:Y:S01]  /*07f0*/  STS [R47+0x1400], RZ ;  /* 0x001400ff2f007388 */ /* 0x000fe20000000800 */
[----:B------:R-:W-:Y:S01]  /*0800*/  IMAD.SHL.U32 R5, R4, 0x400, RZ ;  /* 0x0000040004057824 */ /* 0x000fe200078e00ff */
[----:B------:R-:W-:Y:S02]  /*0810*/  SHF.R.U32.HI R4, RZ, 0x4, R4 ;  /* 0x00000004ff047819 */ /* 0x000fe40000011604 */
[----:B------:R-:W-:Y:S01]  /*0820*/  LOP3.LUT R50, R31, 0x7c00, RZ, 0xc0, !PT ;  /* 0x00007c001f327812 */ /* 0x000fe200078ec0ff */
[----:B------:R-:W-:Y:S01]  /*0830*/  STS [R47+0x1800], RZ ;  /* 0x001800ff2f007388 */ /* 0x000fe20000000800 */
[----:B------:R-:W-:Y:S01]  /*0840*/  LOP3.LUT R30, R30, 0xffffffe, RZ, 0xc0, !PT ;  /* 0x0ffffffe1e1e7812 */ /* 0x000fe200078ec0ff */
[----:B------:R-:W-:Y:S01]  /*0850*/  IMAD.MOV.U32 R31, RZ, RZ, R33 ;  /* 0x000000ffff1f7224 */ /* 0x000fe200078e0021 */
[----:B------:R-:W-:Y:S01]  /*0860*/  LOP3.LUT R67, R4, 0xffffffe, RZ, 0xc0, !PT ;  /* 0x0ffffffe04437812 */ /* 0x000fe200078ec0ff */
[----:B------:R-:W-:Y:S01]  /*0870*/  STS [R47+0x1c00], RZ ;  /* 0x001c00ff2f007388 */ /* 0x000fe20000000800 */
[----:B------:R-:W-:Y:S01]  /*0880*/  IADD3 R50, PT, PT, R30, R47, R50 ;  /* 0x0000002f1e327210 */ /* 0x000fe20007ffe032 */
[----:B------:R-:W-:Y:S01]  /*0890*/  IMAD.MOV.U32 R30, RZ, RZ, R32 ;  /* 0x000000ffff1e7224 */ /* 0x000fe200078e0020 */
[----:B------:R-:W-:Y:S01]  /*08a0*/  ISETP.NE.AND P3, PT, R102, 0x7, PT ;  /* 0x000000076600780c */ /* 0x000fe20003f65270 */
[----:B------:R-:W-:Y:S03]  /*08b0*/  STS [R47+0x2000], RZ ;  /* 0x002000ff2f007388 */ /* 0x000fe60000000800 */
[----:B------:R-:W-:Y:S01]  /*08c0*/  SHF.R.U64 R32, R30, UR8, R31 ;  /* 0x000000081e207c19 */ /* 0x000fe2000800121f */
[----:B------:R-:W-:Y:S03]  /*08d0*/  STS [R47+0x2400], RZ ;  /* 0x002400ff2f007388 */ /* 0x000fe60000000800 */
[----:B------:R-:W-:Y:S01]  /*08e0*/  LOP3.LUT R32, R32, UR4, RZ, 0xc0, !PT ;  /* 0x0000000420207c12 */ /* 0x000fe2000f8ec0ff */
[----:B------:R-:W-:Y:S04]  /*08f0*/  STS [R47+0x2800], RZ ;  /* 0x002800ff2f007388 */ /* 0x000fe80000000800 */
[----:B------:R-:W-:Y:S01]  /*0900*/  STS [R47+0x2c00], RZ ;  /* 0x002c00ff2f007388 */ /* 0x000fe20000000800 */
[----:B------:R-:W-:Y:S01]  /*0910*/  IMAD.SHL.U32 R33, R32, 0x400, RZ ;  /* 0x0000040020217824 */ /* 0x000fe200078e00ff */
[----:B------:R-:W-:-:S02]  /*0920*/  SHF.R.U32.HI R32, RZ, 0x4, R32 ;  /* 0x00000004ff207819 */ /* 0x000fc40000011620 */
[----:B------:R-:W-:Y:S02]  /*0930*/  STS [R47+0x3000], RZ ;  /* 0x003000ff2f007388 */ /* 0x000fe40000000800 */
[----:B------:R-:W-:Y:S02]  /*0940*/  LOP3.LUT R52, R33, 0x7c00, RZ, 0xc0, !PT ;  /* 0x00007c0021347812 */ /* 0x000fe400078ec0ff */
[----:B------:R-:W-:Y:S01]  /*0950*/  STS [R47+0x3400], RZ ;  /* 0x003400ff2f007388 */ /* 0x000fe20000000800 */
[----:B------:R-:W-:-:S03]  /*0960*/  LOP3.LUT R32, R32, 0xffffffe, RZ, 0xc0, !PT ;  /* 0x0ffffffe20207812 */ /* 0x000fc600078ec0ff */
[----:B------:R-:W-:Y:S01]  /*0970*/  STS [R47+0x3800], RZ ;  /* 0x003800ff2f007388 */ /* 0x000fe20000000800 */
[----:B------:R-:W-:Y:S01]  /*0980*/  IADD3 R52, PT, PT, R32, R47, R52 ;  /* 0x0000002f20347210 */ /* 0x000fe20007ffe034 */
[----:B------:R-:W-:Y:S02]  /*0990*/  IMAD.MOV.U32 R32, RZ, RZ, R74 ;  /* 0x000000ffff207224 */ /* 0x000fe400078e004a */
[----:B------:R-:W-:Y:S04]  /*09a0*/  STS [R47+0x3c00], RZ ;  /* 0x003c00ff2f007388 */ /* 0x000fe80000000800 */
        /* <DEDUP_REMOVED lines=17> */
[----:B------:R-:W1:Y:S02]  /*0ac0*/  LDS.U16 R48, [R50] ;  /* 0x0000000032307984 */ /* 0x000e640000000400 */
[----:B-1----:R-:W-:-:S05]  /*0ad0*/  VIADD R33, R48, 0x1 ;  /* 0x0000000130217836 */ /* 0x002fca0000000000 */
[----:B------:R1:W-:Y:S04]  /*0ae0*/  STS.U16 [R50], R33 ;  /* 0x0000002132007388 */ /* 0x0003e80000000400 */
[----:B------:R-:W2:Y:S01]  /*0af0*/  LDS.U16 R54, [R52] ;  /* 0x0000000034367984 */ /* 0x000ea20000000400 */
[----:B-1----:R-:W-:-:S05]  /*0b00*/  IMAD.MOV.U32 R33, RZ, RZ, R75 ;  /* 0x000000ffff217224 */ /* 0x002fca00078e004b */
[----:B------:R-:W-:-:S04]  /*0b10*/  SHF.R.U64 R36, R32, UR8, R33 ;  /* 0x0000000820247c19 */ /* 0x000fc80008001221 */
[----:B------:R-:W-:-:S04]  /*0b20*/  LOP3.LUT R36, R36, UR4, RZ, 0xc0, !PT ;  /* 0x0000000424247c12 */ /* 0x000fc8000f8ec0ff */
[----:B------:R-:W-:Y:S02]  /*0b30*/  SHF.L.U32 R37, R36, 0xa, RZ ;  /* 0x0000000a24257819 */ /* 0x000fe400000006ff */
[----:B------:R-:W-:Y:S02]  /*0b40*/  SHF.R.U32.HI R38, RZ, 0x4, R36 ;  /* 0x00000004ff267819 */ /* 0x000fe40000011624 */
[----:B------:R-:W-:Y:S02]  /*0b50*/  LOP3.LUT R36, R37, 0x7c00, RZ, 0xc0, !PT ;  /* 0x00007c0025247812 */ /* 0x000fe400078ec0ff */
[----:B------:R-:W-:-:S04]  /*0b60*/  LOP3.LUT R38, R38, 0xffffffe, RZ, 0xc0, !PT ;  /* 0x0ffffffe26267812 */ /* 0x000fc800078ec0ff */
[----:B------:R-:W-:Y:S02]  /*0b70*/  IADD3 R55, PT, PT, R38, R47, R36 ;  /* 0x0000002f26377210 */ /* 0x000fe40007ffe024 */
[----:B------:R-:W-:-:S04]  /*0b80*/  SHF.R.U64 R36, R34, UR8, R35 ;  /* 0x0000000822247c19 */ /* 0x000fc80008001223 */
[----:B------:R-:W-:Y:S01]  /*0b90*/  LOP3.LUT R36, R36, UR4, RZ, 0xc0, !PT ;  /* 0x0000000424247c12 */ /* 0x000fe2000f8ec0ff */
[----:B--2---:R-:W-:-:S04]  /*0ba0*/  VIADD R37, R54, 0x1 ;  /* 0x0000000136257836 */ /* 0x004fc80000000000 */
[----:B------:R-:W-:Y:S01]  /*0bb0*/  IMAD.SHL.U32 R38, R36, 0x400, RZ ;  /* 0x0000040024267824 */ /* 0x000fe200078e00ff */
[----:B------:R-:W-:Y:S01]  /*0bc0*/  SHF.R.U32.HI R36, RZ, 0x4, R36 ;  /* 0x00000004ff247819 */ /* 0x000fe20000011624 */
[----:B------:R1:W-:Y:S03]  /*0bd0*/  STS.U16 [R52], R37 ;  /* 0x0000002534007388 */ /* 0x0003e60000000400 */
[----:B------:R-:W-:Y:S01]  /*0be0*/  LOP3.LUT R38, R38, 0x7c00, RZ, 0xc0, !PT ;  /* 0x00007c0026267812 */ /* 0x000fe200078ec0ff */
[----:B------:R-:W2:Y:S01]  /*0bf0*/  LDS.U16 R56, [R55] ;  /* 0x0000000037387984 */ /* 0x000ea20000000400 */
[----:B------:R-:W-:-:S04]  /*0c00*/  LOP3.LUT R57, R36, 0xffffffe, RZ, 0xc0, !PT ;  /* 0x0ffffffe24397812 */ /* 0x000fc800078ec0ff */
[----:B------:R-:W-:Y:S01]  /*0c10*/  IADD3 R57, PT, PT, R57, R47, R38 ;  /* 0x0000002f39397210 */ /* 0x000fe20007ffe026 */
[----:B-1----:R-:W-:Y:S02]  /*0c20*/  IMAD.MOV.U32 R37, RZ, RZ, R61 ;  /* 0x000000ffff257224 */ /* 0x002fe400078e003d */
[----:B--2---:R-:W-:-:S05]  /*0c30*/  VIADD R36, R56, 0x1 ;  /* 0x0000000138247836 */ /* 0x004fca0000000000 */
[----:B------:R1:W-:Y:S04]  /*0c40*/  STS.U16 [R55], R36 ;  /* 0x0000002437007388 */ /* 0x0003e80000000400 */
[----:B------:R-:W2:Y:S01]  /*0c50*/  LDS.U16 R58, [R57] ;  /* 0x00000000393a7984 */ /* 0x000ea20000000400 */
[----:B-1----:R-:W-:-:S05]  /*0c60*/  IMAD.MOV.U32 R36, RZ, RZ, R60 ;  /* 0x000000ffff247224 */ /* 0x002fca00078e003c */
[----:B------:R-:W-:-:S04]  /*0c70*/  SHF.R.U64 R38, R36, UR8, R37 ;  /* 0x0000000824267c19 */ /* 0x000fc80008001225 */
[----:B------:R-:W-:-:S05]  /*0c80*/  LOP3.LUT R38, R38, UR4, RZ, 0xc0, !PT ;  /* 0x0000000426267c12 */ /* 0x000fca000f8ec0ff */
[----:B------:R-:W-:Y:S01]  /*0c90*/  IMAD.SHL.U32 R39, R38, 0x400, RZ ;  /* 0x0000040026277824 */ /* 0x000fe200078e00ff */
[----:B------:R-:W-:-:S04]  /*0ca0*/  SHF.R.U32.HI R38, RZ, 0x4, R38 ;  /* 0x00000004ff267819 */ /* 0x000fc80000011626 */
[----:B------:R-:W-:Y:S01]  /*0cb0*/  LOP3.LUT R40, R39, 0x7c00, RZ, 0xc0, !PT ;  /* 0x00007c0027287812 */ /* 0x000fe200078ec0ff */
[----:B------:R-:W-:Y:S01]  /*0cc0*/  IMAD.MOV.U32 R39, RZ, RZ, R11 ;  /* 0x000000ffff277224 */ /* 0x000fe200078e000b */
[----:B------:R-:W-:-:S04]  /*0cd0*/  LOP3.LUT R59, R38, 0xffffffe, RZ, 0xc0, !PT ;  /* 0x0ffffffe263b7812 */ /* 0x000fc800078ec0ff */
[----:B------:R-:W-:Y:S01]  /*0ce0*/  IADD3 R59, PT, PT, R59, R47, R40 ;  /* 0x0000002f3b3b7210 */ /* 0x000fe20007ffe028 */
        /* <DEDUP_REMOVED lines=8> */
[----:B------:R-:W-:Y:S02]  /*0d70*/  LOP3.LUT R40, R11, 0x7c00, RZ, 0xc0, !PT ;  /* 0x00007c000b287812 */ /* 0x000fe400078ec0ff */
[----:B------:R-:W-:-:S04]  /*0d80*/  LOP3.LUT R61, R10, 0xffffffe, RZ, 0xc0, !PT ;  /* 0x0ffffffe0a3d7812 */ /* 0x000fc800078ec0ff */
[----:B------:R-:W-:Y:S01]  /*0d90*/  IADD3 R61, PT, PT, R61, R47, R40 ;  /* 0x0000002f3d3d7210 */ /* 0x000fe20007ffe028 */
[----:B------:R-:W-:-:S05]  /*0da0*/  IMAD.MOV.U32 R40, RZ, RZ, R8 ;  /* 0x000000ffff287224 */ /* 0x000fca00078e0008 */
[----:B------:R-:W-:Y:S02]  /*0db0*/  SHF.R.U64 R8, R40, UR8, R41 ;  /* 0x0000000828087c19 */ /* 0x000fe40008001229 */
[----:B--2---:R-:W-:Y:S02]  /*0dc0*/  IADD3 R10, PT, PT, R60, 0x1, RZ ;  /* 0x000000013c0a7810 */ /* 0x004fe40007ffe0ff */
[----:B------:R-:W-:-:S03]  /*0dd0*/  LOP3.LUT R8, R8, UR4, RZ, 0xc0, !PT ;  /* 0x0000000408087c12 */ /* 0x000fc6000f8ec0ff */
[----:B------:R1:W-:Y:S02]  /*0de0*/  STS.U16 [R59], R10 ;  /* 0x0000000a3b007388 */ /* 0x0003e40000000400 */
[----:B------:R-:W-:Y:S01]  /*0df0*/  IMAD.SHL.U32 R9, R8, 0x400, RZ ;  /* 0x0000040008097824 */ /* 0x000fe200078e00ff */
[----:B------:R-:W-:Y:S01]  /*0e00*/  SHF.R.U32.HI R8, RZ, 0x4, R8 ;  /* 0x00000004ff087819 */ /* 0x000fe20000011608 */
[----:B------:R-:W2:Y:S03]  /*0e10*/  LDS.U16 R62, [R61] ;  /* 0x000000003d3e7984 */ /* 0x000ea60000000400 */
[----:B------:R-:W-:Y:S02]  /*0e20*/  LOP3.LUT R42, R9, 0x7c00, RZ, 0xc0, !PT ;  /* 0x00007c00092a7812 */ /* 0x000fe400078ec0ff */
[----:B------:R-:W-:-:S04]  /*0e30*/  LOP3.LUT R63, R8, 0xffffffe, RZ, 0xc0, !PT ;  /* 0x0ffffffe083f7812 */ /* 0x000fc800078ec0ff */
[----:B------:R-:W-:Y:S01]  /*0e40*/  IADD3 R63, PT, PT, R63, R47, R42 ;  /* 0x0000002f3f3f7210 */ /* 0x000fe20007ffe02a */
[----:B------:R-:W-:-:S05]  /*0e50*/  IMAD.MOV.U32 R42, RZ, RZ, R6 ;  /* 0x000000ffff2a7224 */ /* 0x000fca00078e0006 */
[----:B------:R-:W-:-:S04]  /*0e60*/  SHF.R.U64 R6, R42, UR8, R43 ;  /* 0x000000082a067c19 */ /* 0x000fc8000800122b */
[----:B------:R-:W-:Y:S01]  /*0e70*/  LOP3.LUT R6, R6, UR4, RZ, 0xc0, !PT ;  /* 0x0000000406067c12 */ /* 0x000fe2000f8ec0ff */
[----:B------:R-:W-:Y:S02]  /*0e80*/  UMOV UR4, 0x400 ;  /* 0x0000040000047882 */ /* 0x000fe40000000000 */
[----:B0-----:R-:W-:Y:S02]  /*0e90*/  ULEA UR4, UR6, UR4, 0x18 ;  /* 0x0000000406047291 */ /* 0x001fe4000f8ec0ff */
[----:B------:R-:W-:Y:S01]  /*0ea0*/  IMAD.SHL.U32 R7, R6, 0x400, RZ ;  /* 0x0000040006077824 */ /* 0x000fe200078e00ff */
[----:B------:R-:W-:-:S04]  /*0eb0*/  SHF.R.U32.HI R6, RZ, 0x4, R6 ;  /* 0x00000004ff067819 */ /* 0x000fc80000011606 */
[----:B-1----:R-:W-:Y:S02]  /*0ec0*/  LOP3.LUT R10, R7, 0x7c00, RZ, 0xc0, !PT ;  /* 0x00007c00070a7812 */ /* 0x002fe400078ec0ff */
[----:B------:R-:W-:-:S04]  /*0ed0*/  LOP3.LUT R65, R6, 0xffffffe, RZ, 0xc0, !PT ;  /* 0x0ffffffe06417812 */ /* 0x000fc800078ec0ff */
[----:B------:R-:W-:Y:S01]  /*0ee0*/  IADD3 R65, PT, PT, R65, R47, R10 ;  /* 0x0000002f41417210 */ /* 0x000fe20007ffe00a */
[----:B--2---:R-:W-:-:S05]  /*0ef0*/  VIADD R8, R62, 0x1 ;  /* 0x000000013e087836 */ /* 0x004fca0000000000 */
[----:B------:R0:W-:Y:S04]  /*0f00*/  STS.U16 [R61], R8 ;  /* 0x000000083d007388 */ /* 0x0001e80000000400 */
[----:B------:R-:W1:Y:S01]  /*0f10*/  LDS.U16 R64, [R63] ;  /* 0x000000003f407984 */ /* 0x000e620000000400 */
[----:B0-----:R-:W-:-:S04]  /*0f20*/  LOP3.LUT R8, R5, 0x7c00, RZ, 0xc0, !PT ;  /* 0x00007c0005087812 */ /* 0x001fc800078ec0ff */
[----:B------:R-:W-:Y:S01]  /*0f30*/  IADD3 R67, PT, PT, R67, R47, R8 ;  /* 0x0000002f43437210 */ /* 0x000fe20007ffe008 */
[----:B-1----:R-:W-:-:S05]  /*0f40*/  VIADD R6, R64, 0x1 ;  /* 0x0000000140067836 */ /* 0x002fca0000000000 */
[----:B------:R-:W-:Y:S04]  /*0f50*/  STS.U16 [R63], R6 ;  /* 0x000000063f007388 */ /* 0x000fe80000000400 */
[----:B------:R-:W0:Y:S02]  /*0f60*/  LDS.U16 R66, [R65] ;  /* 0x0000000041427984 */ /* 0x000e240000000400 */
[----:B0-----:R-:W-:-:S05]  /*0f70*/  VIADD R4, R66, 0x1 ;  /* 0x0000000142047836 */ /* 0x001fca0000000000 */
[----:B------:R-:W-:Y:S04]  /*0f80*/  STS.U16 [R65], R4 ;  /* 0x0000000441007388 */ /* 0x000fe80000000400 */
[----:B------:R-:W0:Y:S02]  /*0f90*/  LDS.U16 R68, [R67] ;  /* 0x0000000043447984 */ /* 0x000e240000000400 */
[----:B0-----:R-:W-:-:S05]  /*0fa0*/  VIADD R6, R68, 0x1 ;  /* 0x0000000144067836 */ /* 0x001fca0000000000 */
[----:B------:R-:W-:Y:S01]  /*0fb0*/  STS.U16 [R67], R6 ;  /* 0x0000000643007388 */ /* 0x000fe20000000400 */
[----:B------:R-:W-:Y:S06]  /*0fc0*/  BAR.SYNC.DEFER_BLOCKING 0x0 ;  /* 0x0000000000007b1d */ /* 0x000fec0000010000 */
[----:B------:R-:W-:Y:S04]  /*0fd0*/  LDS R69, [R49] ;  /* 0x0000000031457984 */ /* 0x000fe80000000800 */
[----:B------:R-:W0:Y:S04]  /*0fe0*/  LDS R70, [R49+0x4] ;  /* 0x0000040031467984 */ /* 0x000e280000000800 */
[----:B------:R-:W1:Y:S04]  /*0ff0*/  LDS R71, [R49+0x8] ;  /* 0x0000080031477984 */ /* 0x000e680000000800 */
[----:B------:R-:W2:Y:S04]  /*1000*/  LDS R72, [R49+0xc] ;  /* 0x00000c0031487984 */ /* 0x000ea80000000800 */
[----:B------:R-:W3:Y:S04]  /*1010*/  LDS R73, [R49+0x10] ;  /* 0x0000100031497984 */ /* 0x000ee80000000800 */
[----:B------:R-:W4:Y:S04]  /*1020*/  LDS R74, [R49+0x14] ;  /* 0x00001400314a7984 */ /* 0x000f280000000800 */
[----:B------:R-:W4:Y:S04]  /*1030*/  LDS R75, [R49+0x18] ;  /* 0x00001800314b7984 */ /* 0x000f280000000800 */
[----:B------:R-:W4:Y:S04]  /*1040*/  LDS R76, [R49+0x1c] ;  /* 0x00001c00314c7984 */ /* 0x000f280000000800 */
[----:B------:R-:W4:Y:S04]  /*1050*/  LDS R77, [R49+0x20] ;  /* 0x00002000314d7984 */ /* 0x000f280000000800 */
[----:B------:R-:W4:Y:S04]  /*1060*/  LDS R78, [R49+0x24] ;  /* 0x00002400314e7984 */ /* 0x000f280000000800 */
[----:B------:R-:W4:Y:S01]  /*1070*/  LDS R79, [R49+0x28] ;  /* 0x00002800314f7984 */ /* 0x000f220000000800 */
[----:B0-----:R-:W-:-:S03]  /*1080*/  IMAD.IADD R70, R69, 0x1, R70 ;  /* 0x0000000145467824 */ /* 0x001fc600078e0246 */
[----:B------:R-:W0:Y:S01]  /*1090*/  LDS R80, [R49+0x2c] ;  /* 0x00002c0031507984 */ /* 0x000e220000000800 */
[----:B-1----:R-:W-:-:S03]  /*10a0*/  IMAD.IADD R71, R71, 0x1, R70 ;  /* 0x0000000147477824 */ /* 0x002fc600078e0246 */
[----:B------:R-:W1:Y:S01]  /*10b0*/  LDS R81, [R49+0x30] ;  /* 0x0000300031517984 */ /* 0x000e620000000800 */
[----:B--2---:R-:W-:-:S03]  /*10c0*/  IMAD.IADD R72, R72, 0x1, R71 ;  /* 0x0000000148487824 */ /* 0x004fc600078e0247 */
[----:B------:R-:W2:Y:S01]  /*10d0*/  LDS R82, [R49+0x34] ;  /* 0x0000340031527984 */ /* 0x000ea20000000800 */
[----:B---3--:R-:W-:-:S03]  /*10e0*/  IMAD.IADD R73, R73, 0x1, R72 ;  /* 0x0000000149497824 */ /* 0x008fc600078e0248 */
[----:B------:R-:W3:Y:S01]  /*10f0*/  LDS R83, [R49+0x38] ;  /* 0x0000380031537984 */ /* 0x000ee20000000800 */
[----:B----4-:R-:W-:-:S03]  /*1100*/  IMAD.IADD R74, R74, 0x1, R73 ;  /* 0x000000014a4a7824 */ /* 0x010fc600078e0249 */
[----:B------:R-:W4:Y:S01]  /*1110*/  LDS R84, [R49+0x3c] ;  /* 0x00003c0031547984 */ /* 0x000f220000000800 */
[----:B------:R-:W-:-:S03]  /*1120*/  IMAD.IADD R75, R75, 0x1, R74 ;  /* 0x000000014b4b7824 */ /* 0x000fc600078e024a */
[----:B------:R-:W4:Y:S02]  /*1130*/  LDS R85, [R49+0x40] ;  /* 0x0000400031557984 */ /* 0x000f240000000800 */
[----:B------:R-:W-:Y:S02]  /*1140*/  IADD3 R76, PT, PT, R76, R75, RZ ;  /* 0x0000004b4c4c7210 */ /* 0x000fe40007ffe0ff */
[----:B------:R-:W4:Y:S03]  /*1150*/  LDS R86, [R49+0x44] ;  /* 0x0000440031567984 */ /* 0x000f260000000800 */
[----:B------:R-:W-:Y:S01]  /*1160*/  IMAD.IADD R77, R77, 0x1, R76 ;  /* 0x000000014d4d7824 */ /* 0x000fe200078e024c */
[----:B------:R-:W4:Y:S03]  /*1170*/  LDS R87, [R49+0x48] ;  /* 0x0000480031577984 */ /* 0x000f260000000800 */
[----:B------:R-:W-:Y:S01]  /*1180*/  IMAD.IADD R78, R78, 0x1, R77 ;  /* 0x000000014e4e7824 */ /* 0x000fe200078e024d */
[----:B------:R-:W4:Y:S03]  /*1190*/  LDS R88, [R49+0x4c] ;  /* 0x00004c0031587984 */ /* 0x000f260000000800 */
[----:B------:R-:W-:Y:S01]  /*11a0*/  IMAD.IADD R79, R79, 0x1, R78 ;  /* 0x000000014f4f7824 */ /* 0x000fe200078e024e */
[----:B------:R-:W4:Y:S03]  /*11b0*/  LDS R89, [R49+0x50] ;  /* 0x0000500031597984 */ /* 0x000f260000000800 */
[----:B0-----:R-:W-:Y:S01]  /*11c0*/  IMAD.IADD R80, R80, 0x1, R79 ;  /* 0x0000000150507824 */ /* 0x001fe200078e024f */
[----:B------:R-:W0:Y:S03]  /*11d0*/  LDS R90, [R49+0x54] ;  /* 0x00005400315a7984 */ /* 0x000e260000000800 */
[----:B-1----:R-:W-:Y:S01]  /*11e0*/  IMAD.IADD R81, R81, 0x1, R80 ;  /* 0x0000000151517824 */ /* 0x002fe200078e0250 */
[----:B------:R-:W1:Y:S03]  /*11f0*/  LDS R91, [R49+0x58] ;  /* 0x00005800315b7984 */ /* 0x000e660000000800 */
[----:B--2---:R-:W-:Y:S01]  /*1200*/  IMAD.IADD R82, R82, 0x1, R81 ;  /* 0x0000000152527824 */ /* 0x004fe200078e0251 */
[----:B------:R-:W2:Y:S03]  /*1210*/  LDS R92, [R49+0x5c] ;  /* 0x00005c00315c7984 */ /* 0x000ea60000000800 */
[----:B---3--:R-:W-:Y:S01]  /*1220*/  IMAD.IADD R83, R83, 0x1, R82 ;  /* 0x0000000153537824 */ /* 0x008fe200078e0252 */
[----:B------:R-:W3:Y:S03]  /*1230*/  LDS R93, [R49+0x60] ;  /* 0x00006000315d7984 */ /* 0x000ee60000000800 */
[----:B----4-:R-:W-:Y:S01]  /*1240*/  IMAD.IADD R84, R84, 0x1, R83 ;  /* 0x0000000154547824 */ /* 0x010fe200078e0253 */
[----:B------:R-:W4:Y:S03]  /*1250*/  LDS R94, [R49+0x64] ;  /* 0x00006400315e7984 */ /* 0x000f260000000800 */
[----:B------:R-:W-:Y:S01]  /*1260*/  IMAD.IADD R85, R85, 0x1, R84 ;  /* 0x0000000155557824 */ /* 0x000fe200078e0254 */
[----:B------:R-:W4:Y:S04]  /*1270*/  LDS R95, [R49+0x68] ;  /* 0x00006800315f7984 */ /* 0x000f280000000800 */
[----:B------:R-:W-:Y:S01]  /*1280*/  IADD3 R86, PT, PT, R86, R85, RZ ;  /* 0x0000005556567210 */ /* 0x000fe20007ffe0ff */
[----:B------:R-:W4:Y:S04]  /*1290*/  LDS R96, [R49+0x6c] ;  /* 0x00006c0031607984 */ /* 0x000f280000000800 */
        /* <DEDUP_REMOVED lines=10> */
[----:B--2---:R-:W-:-:S04]  /*1340*/  IMAD.IADD R92, R92, 0x1, R91 ;  /* 0x000000015c5c7824 */ /* 0x004fc800078e025b */
[----:B---3--:R-:W-:-:S04]  /*1350*/  IMAD.IADD R93, R93, 0x1, R92 ;  /* 0x000000015d5d7824 */ /* 0x008fc800078e025c */
[----:B----4-:R-:W-:-:S04]  /*1360*/  IMAD.IADD R94, R94, 0x1, R93 ;  /* 0x000000015e5e7824 */ /* 0x010fc800078e025d */
[----:B------:R-:W-:-:S05]  /*1370*/  IMAD.IADD R95, R95, 0x1, R94 ;  /* 0x000000015f5f7824 */ /* 0x000fca00078e025e */
[----:B------:R-:W-:-:S05]  /*1380*/  IADD3 R96, PT, PT, R96, R95, RZ ;  /* 0x0000005f60607210 */ /* 0x000fca0007ffe0ff */
[----:B------:R-:W-:-:S04]  /*1390*/  IMAD.IADD R97, R97, 0x1, R96 ;  /* 0x0000000161617824 */ /* 0x000fc800078e0260 */
[----:B------:R-:W-:-:S04]  /*13a0*/  IMAD.IADD R98, R98, 0x1, R97 ;  /* 0x0000000162627824 */ /* 0x000fc800078e0261 */
[----:B------:R-:W-:-:S04]  /*13b0*/  IMAD.IADD R99, R99, 0x1, R98 ;  /* 0x0000000163637824 */ /* 0x000fc800078e0262 */
[----:B0-----:R-:W-:-:S04]  /*13c0*/  IMAD.IADD R100, R100, 0x1, R99 ;  /* 0x0000000164647824 */ /* 0x001fc800078e0263 */
[----:B-1----:R-:W-:-:S05]  /*13d0*/  IMAD.IADD R103, R5, 0x1, R100 ;  /* 0x0000000105677824 */ /* 0x002fca00078e0264 */
        /* <DEDUP_REMOVED lines=8> */
[----:B------:R-:W0:Y:S02]  /*1460*/  SHFL.UP P0, R104, R105, 0x10, RZ ;  /* 0x0600000069687989 */ /* 0x000e2400000000ff */
[----:B0-----:R-:W-:Y:S02]  /*1470*/  @P0 IADD3 R104, PT, PT, R105, R104, RZ ;  /* 0x0000006869680210 */ /* 0x001fe40007ffe0ff */
[----:B------:R-:W-:-:S03]  /*1480*/  ISETP.NE.AND P0, PT, R102, 0x1, PT ;  /* 0x000000016600780c */ /* 0x000fc60003f05270 */
[----:B------:R-:W-:Y:S01]  /*1490*/  @!P1 STS [R46+0x8400], R104 ;  /* 0x008400682e009388 */ /* 0x000fe20000000800 */
[----:B------:R-:W-:Y:S01]  /*14a0*/  BAR.SYNC.DEFER_BLOCKING 0x0 ;  /* 0x0000000000007b1d */ /* 0x000fe20000010000 */
[----:B------:R-:W-:Y:S01]  /*14b0*/  ISETP.NE.AND P1, PT, R102, 0x4, PT ;  /* 0x000000046600780c */ /* 0x000fe20003f25270 */
[----:B------:R-:W-:-:S04]  /*14c0*/  IMAD.IADD R103, R104, 0x1, -R103 ;  /* 0x0000000168677824 */ /* 0x000fc800078e0a67 */
[----:B------:R-:W0:Y:S04]  /*14d0*/  LDS.128 R4, [UR4+0x8400] ;  /* 0x00840004ff047984 */ /* 0x000e280008000c00 */
[----:B------:R-:W1:Y:S01]  /*14e0*/  LDS.128 R8, [UR4+0x8410] ;  /* 0x00841004ff087984 */ /* 0x000e620008000c00 */
[C---:B0-----:R-:W-:Y:S01]  /*14f0*/  SEL R53, R4.reuse, R53, !P0 ;  /* 0x0000003504357207 */ /* 0x041fe20004000000 */
[----:B------:R-:W-:Y:S01]  /*1500*/  IMAD.IADD R5, R4, 0x1, R5 ;  /* 0x0000000104057824 */ /* 0x000fe200078e0205 */
[----:B------:R-:W-:-:S03]  /*1510*/  ISETP.NE.AND P0, PT, R102, 0x2, PT ;  /* 0x000000026600780c */ /* 0x000fc60003f05270 */
[----:B------:R-:W-:Y:S01]  /*1520*/  IMAD.IADD R6, R6, 0x1, R5 ;  /* 0x0000000106067824 */ /* 0x000fe200078e0205 */
[----:B------:R-:W-:Y:S02]  /*1530*/  SEL R53, R5, R53, !P0 ;  /* 0x0000003505357207 */ /* 0x000fe40004000000 */
[----:B------:R-:W-:Y:S01]  /*1540*/  ISETP.NE.AND P0, PT, R102, 0x3, PT ;  /* 0x000000036600780c */ /* 0x000fe20003f05270 */
[----:B------:R-:W-:-:S03]  /*1550*/  IMAD.IADD R7, R7, 0x1, R6 ;  /* 0x0000000107077824 */ /* 0x000fc600078e0206 */
[----:B------:R-:W-:Y:S01]  /*1560*/  SEL R53, R6, R53, !P0 ;  /* 0x0000003506357207 */ /* 0x000fe20004000000 */
[C---:B-1----:R-:W-:Y:S01]  /*1570*/  IMAD.IADD R8, R7.reuse, 0x1, R8 ;  /* 0x0000000107087824 */ /* 0x042fe200078e0208 */
[----:B------:R-:W-:Y:S02]  /*1580*/  ISETP.NE.AND P0, PT, R102, 0x5, PT ;  /* 0x000000056600780c */ /* 0x000fe40003f05270 */
[----:B------:R-:W-:Y:S01]  /*1590*/  SEL R53, R7, R53, !P1 ;  /* 0x0000003507357207 */ /* 0x000fe20004800000 */
[----:B------:R-:W-:Y:S01]  /*15a0*/  IMAD.IADD R9, R9, 0x1, R8 ;  /* 0x0000000109097824 */ /* 0x000fe200078e0208 */
[----:B------:R-:W-:Y:S02]  /*15b0*/  ISETP.NE.AND P1, PT, R101, RZ, PT ;  /* 0x000000ff6500720c */ /* 0x000fe40003f25270 */
[----:B------:R-:W-:Y:S01]  /*15c0*/  SEL R53, R8, R53, !P0 ;  /* 0x0000003508357207 */ /* 0x000fe20004000000 */
[----:B------:R-:W-:Y:S01]  /*15d0*/  IMAD.IADD R10, R10, 0x1, R9 ;  /* 0x000000010a0a7824 */ /* 0x000fe200078e0209 */
[----:B------:R-:W-:-:S02]  /*15e0*/  ISETP.GT.U32.AND P0, PT, R0, 0x1f, PT ;  /* 0x0000001f0000780c */ /* 0x000fc40003f04070 */
[----:B------:R-:W-:Y:S01]  /*15f0*/  SEL R53, R9, R53, !P2 ;  /* 0x0000003509357207 */ /* 0x000fe20005000000 */
[----:B------:R-:W-:Y:S01]  /*1600*/  IMAD.IADD R11, R11, 0x1, R10 ;  /* 0x000000010b0b7824 */ /* 0x000fe200078e020a */
[----:B------:R-:W-:Y:S02]  /*1610*/  ISETP.GT.U32.OR P2, PT, R0, 0x1f, P1 ;  /* 0x0000001f0000780c */ /* 0x000fe40000f44470 */
[----:B------:R-:W-:Y:S02]  /*1620*/  SEL R4, R103, RZ, P1 ;  /* 0x000000ff67047207 */ /* 0x000fe40000800000 */
[----:B------:R-:W-:-:S05]  /*1630*/  SEL R53, R10, R53, !P3 ;  /* 0x000000350a357207 */ /* 0x000fca0005800000 */
[----:B------:R-:W-:Y:S01]  /*1640*/  @P0 IMAD.IADD R103, R53, 0x1, R4 ;  /* 0x0000000135670824 */ /* 0x000fe200078e0204 */
[----:B------:R-:W-:-:S03]  /*1650*/  ISETP.NE.AND P0, PT, R0, RZ, PT ;  /* 0x000000ff0000720c */ /* 0x000fc60003f05270 */
[----:B------:R-:W-:-:S05]  /*1660*/  @!P2 SHF.L.U32 R103, R11, 0x10, RZ ;  /* 0x000000100b67a819 */ /* 0x000fca00000006ff */
[----:B------:R-:W-:Y:S01]  /*1670*/  @!P2 STS [UR4+0x8428], R103 ;  /* 0x00842867ff00a988 */ /* 0x000fe20008000804 */
[----:B------:R-:W-:Y:S06]  /*1680*/  BAR.SYNC.DEFER_BLOCKING 0x0 ;  /* 0x0000000000007b1d */ /* 0x000fec0000010000 */
[----:B------:R-:W0:Y:S02]  /*1690*/  LDS R4, [UR4+0x8428] ;  /* 0x00842804ff047984 */ /* 0x000e240008000800 */
[----:B0-----:R-:W-:-:S05]  /*16a0*/  SEL R4, R4, RZ, P0 ;  /* 0x000000ff04047207 */ /* 0x001fca0000000000 */
[----:B------:R-:W-:-:S04]  /*16b0*/  IMAD.IADD R4, R4, 0x1, R103 ;  /* 0x0000000104047824 */ /* 0x000fc800078e0267 */
[--C-:B------:R-:W-:Y:S01]  /*16c0*/  IMAD.IADD R6, R69, 0x1, R4.reuse ;  /* 0x0000000145067824 */ /* 0x100fe200078e0204 */
[-C--:B------:R-:W-:Y:S01]  /*16d0*/  IADD3 R106, PT, PT, R77, R4.reuse, RZ ;  /* 0x000000044d6a7210 */ /* 0x080fe20007ffe0ff */
[--C-:B------:R-:W-:Y:S01]  /*16e0*/  IMAD.IADD R70, R70, 0x1, R4.reuse ;  /* 0x0000000146467824 */ /* 0x100fe200078e0204 */
[-C--:B------:R-:W-:Y:S01]  /*16f0*/  IADD3 R116, PT, PT, R87, R4.reuse, RZ ;  /* 0x0000000457747210 */ /* 0x080fe20007ffe0ff */
[--C-:B------:R-:W-:Y:S01]  /*1700*/  IMAD.IADD R8, R71, 0x1, R4.reuse ;  /* 0x0000000147087824 */ /* 0x100fe200078e0204 */
[----:B------:R-:W-:Y:S01]  /*1710*/  IADD3 R97, PT, PT, R97, R4, RZ ;  /* 0x0000000461617210 */ /* 0x000fe20007ffe0ff */
[--C-:B------:R-:W-:Y:S01]  /*1720*/  IMAD.IADD R72, R72, 0x1, R4.reuse ;  /* 0x0000000148487824 */ /* 0x100fe200078e0204 */
[----:B------:R-:W-:Y:S01]  /*1730*/  STS [R49], R4 ;  /* 0x0000000431007388 */ /* 0x000fe20000000800 */
[--C-:B------:R-:W-:Y:S02]  /*1740*/  IMAD.IADD R10, R73, 0x1, R4.reuse ;  /* 0x00000001490a7824 */ /* 0x100fe400078e0204 */
[--C-:B------:R-:W-:Y:S01]  /*1750*/  IMAD.IADD R74, R74, 0x1, R4.reuse ;  /* 0x000000014a4a7824 */ /* 0x100fe200078e0204 */
[----:B------:R-:W-:Y:S01]  /*1760*/  STS [R49+0x4], R6 ;  /* 0x0000040631007388 */ /* 0x000fe20000000800 */
[----:B------:R-:W-:-:S02]  /*1770*/  IMAD.IADD R104, R75, 0x1, R4 ;  /* 0x000000014b687824 */ /* 0x000fc400078e0204 */
[--C-:B------:R-:W-:Y:S01]  /*1780*/  IMAD.IADD R76, R76, 0x1, R4.reuse ;  /* 0x000000014c4c7824 */ /* 0x100fe200078e0204 */
[----:B------:R-:W-:Y:S01]  /*1790*/  STS [R49+0x8], R70 ;  /* 0x0000084631007388 */ /* 0x000fe20000000800 */
[--C-:B------:R-:W-:Y:S02]  /*17a0*/  IMAD.IADD R78, R78, 0x1, R4.reuse ;  /* 0x000000014e4e7824 */ /* 0x100fe400078e0204 */
[--C-:B------:R-:W-:Y:S01]  /*17b0*/  IMAD.IADD R108, R79, 0x1, R4.reuse ;  /* 0x000000014f6c7824 */ /* 0x100fe200078e0204 */
[----:B------:R-:W-:Y:S01]  /*17c0*/  STS [R49+0xc], R8 ;  /* 0x00000c0831007388 */ /* 0x000fe20000000800 */
        /* <DEDUP_REMOVED lines=27> */
[----:B------:R-:W-:-:S03]  /*1980*/  IMAD.IADD R100, R100, 0x1, R4 ;  /* 0x0000000164647824 */ /* 0x000fc600078e0204 */
[----:B------:R-:W-:Y:S04]  /*1990*/  STS [R49+0x34], R110 ;  /* 0x0000346e31007388 */ /* 0x000fe80000000800 */
        /* <DEDUP_REMOVED lines=18> */
[----:B------:R-:W-:Y:S01]  /*1ac0*/  STS [R49+0x80], R100 ;  /* 0x0000806431007388 */ /* 0x000fe20000000800 */
[----:B------:R-:W-:Y:S06]  /*1ad0*/  BAR.SYNC.DEFER_BLOCKING 0x0 ;  /* 0x0000000000007b1d */ /* 0x000fec0000010000 */
[----:B------:R-:W0:Y:S04]  /*1ae0*/  LDS.U16 R5, [R50] ;  /* 0x0000000032057984 */ /* 0x000e280000000400 */
[----:B------:R-:W1:Y:S04]  /*1af0*/  LDS.U16 R7, [R52] ;  /* 0x0000000034077984 */ /* 0x000e680000000400 */
[----:B------:R-:W2:Y:S04]  /*1b00*/  LDS.U16 R55, [R55] ;  /* 0x0000000037377984 */ /* 0x000ea80000000400 */
[----:B------:R-:W3:Y:S04]  /*1b10*/  LDS.U16 R57, [R57] ;  /* 0x0000000039397984 */ /* 0x000ee80000000400 */
[----:B------:R-:W4:Y:S04]  /*1b20*/  LDS.U16 R59, [R59] ;  /* 0x000000003b3b7984 */ /* 0x000f280000000400 */
[----:B------:R-:W4:Y:S04]  /*1b30*/  LDS.U16 R61, [R61] ;  /* 0x000000003d3d7984 */ /* 0x000f280000000400 */
[----:B------:R-:W4:Y:S04]  /*1b40*/  LDS.U16 R63, [R63] ;  /* 0x000000003f3f7984 */ /* 0x000f280000000400 */
[----:B------:R-:W4:Y:S04]  /*1b50*/  LDS.U16 R65, [R65] ;  /* 0x0000000041417984 */ /* 0x000f280000000400 */
[----:B------:R-:W4:Y:S01]  /*1b60*/  LDS.U16 R67, [R67] ;  /* 0x0000000043437984 */ /* 0x000f220000000400 */
[----:B0-----:R-:W-:-:S02]  /*1b70*/  IMAD.IADD R5, R48, 0x1, R5 ;  /* 0x0000000130057824 */ /* 0x001fc400078e0205 */
[----:B-1----:R-:W-:Y:S02]  /*1b80*/  IMAD.IADD R7, R54, 0x1, R7 ;  /* 0x0000000136077824 */ /* 0x002fe400078e0207 */
[----:B--2---:R-:W-:Y:S02]  /*1b90*/  IMAD.IADD R56, R56, 0x1, R55 ;  /* 0x0000000138387824 */ /* 0x004fe400078e0237 */
[----:B---3--:R-:W-:Y:S02]  /*1ba0*/  IMAD.IADD R58, R58, 0x1, R57 ;  /* 0x000000013a3a7824 */ /* 0x008fe400078e0239 */
[----:B----4-:R-:W-:Y:S02]  /*1bb0*/  IMAD.IADD R60, R60, 0x1, R59 ;  /* 0x000000013c3c7824 */ /* 0x010fe400078e023b */
[----:B------:R-:W-:Y:S01]  /*1bc0*/  IMAD.IADD R61, R62, 0x1, R61 ;  /* 0x000000013e3d7824 */ /* 0x000fe200078e023d */
[----:B------:R-:W-:Y:S01]  /*1bd0*/  IADD3 R64, PT, PT, R64, R63, RZ ;  /* 0x0000003f40407210 */ /* 0x000fe20007ffe0ff */
[----:B------:R-:W-:-:S02]  /*1be0*/  IMAD.IADD R66, R66, 0x1, R65 ;  /* 0x0000000142427824 */ /* 0x000fc400078e0241 */
[----:B------:R-:W-:Y:S01]  /*1bf0*/  IMAD.IADD R68, R68, 0x1, R67 ;  /* 0x0000000144447824 */ /* 0x000fe200078e0243 */
[----:B------:R-:W-:Y:S06]  /*1c00*/  BAR.SYNC.DEFER_BLOCKING 0x0 ;  /* 0x0000000000007b1d */ /* 0x000fec0000010000 */
[----:B------:R-:W-:Y:S05]  /*1c10*/  BRA.U UP0, `(.L_x_199) ;  /* 0x0000000100d07547 */ /* 0x000fea000b800000 */
[----:B------:R-:W-:Y:S01]  /*1c20*/  LEA R55, R5, UR4, 0x3 ;  /* 0x0000000405377c11 */ /* 0x000fe2000f8e18ff */
[----:B------:R-:W-:Y:S01]  /*1c30*/  UIADD3 UR7, UPT, UPT, UR7, 0x6, URZ ;  /* 0x0000000607077890 */ /* 0x000fe2000fffe0ff */
[----:B------:R-:W-:Y:S01]  /*1c40*/  LEA R57, R7, UR4, 0x3 ;  /* 0x0000000407397c11 */ /* 0x000fe2000f8e18ff */
[----:B------:R-:W-:Y:S01]  /*1c50*/  UIADD3 UR5, UPT, UPT, UR5, -0x6, URZ ;  /* 0xfffffffa05057890 */ /* 0x000fe2000fffe0ff */
[----:B------:R-:W-:Y:S01]  /*1c60*/  LEA R59, R56, UR4, 0x3 ;  /* 0x00000004383b7c11 */ /* 0x000fe2000f8e18ff */
[----:B------:R0:W-:Y:S01]  /*1c70*/  STS.64 [R55], R28 ;  /* 0x0000001c37007388 */ /* 0x0001e20000000a00 */
[----:B------:R-:W-:Y:S02]  /*1c80*/  LEA R63, R58, UR4, 0x3 ;  /* 0x000000043a3f7c11 */ /* 0x000fe4000f8e18ff */
[----:B------:R-:W-:Y:S01]  /*1c90*/  LEA R65, R60, UR4, 0x3 ;  /* 0x000000043c417c11 */ /* 0x000fe2000f8e18ff */
[----:B------:R0:W-:Y:S01]  /*1ca0*/  STS.64 [R57], R30 ;  /* 0x0000001e39007388 */ /* 0x0001e20000000a00 */
[----:B------:R-:W-:-:S02]  /*1cb0*/  LEA R67, R61, UR4, 0x3 ;  /* 0x000000043d437c11 */ /* 0x000fc4000f8e18ff */
[----:B------:R-:W-:Y:S01]  /*1cc0*/  LEA R69, R64, UR4, 0x3 ;  /* 0x0000000440457c11 */ /* 0x000fe2000f8e18ff */
[----:B------:R0:W-:Y:S01]  /*1cd0*/  STS.64 [R59], R32 ;  /* 0x000000203b007388 */ /* 0x0001e20000000a00 */
[----:B------:R-:W-:Y:S02]  /*1ce0*/  LEA R71, R66, UR4, 0x3 ;  /* 0x0000000442477c11 */ /* 0x000fe4000f8e18ff */
[----:B------:R-:W-:Y:S01]  /*1cf0*/  LEA R73, R68, UR4, 0x3 ;  /* 0x0000000444497c11 */ /* 0x000fe2000f8e18ff */
[----:B------:R0:W-:Y:S04]  /*1d00*/  STS.64 [R63], R34 ;  /* 0x000000223f007388 */ /* 0x0001e80000000a00 */
[----:B------:R0:W-:Y:S04]  /*1d10*/  STS.64 [R65], R36 ;  /* 0x0000002441007388 */ /* 0x0001e80000000a00 */
[----:B------:R0:W-:Y:S04]  /*1d20*/  STS.64 [R67], R38 ;  /* 0x0000002643007388 */ /* 0x0001e80000000a00 */
[----:B------:R0:W-:Y:S04]  /*1d30*/  STS.64 [R69], R40 ;  /* 0x0000002845007388 */ /* 0x0001e80000000a00 */
[----:B------:R0:W-:Y:S04]  /*1d40*/  STS.64 [R71], R42 ;  /* 0x0000002a47007388 */ /* 0x0001e80000000a00 */
[----:B------:R0:W-:Y:S01]  /*1d50*/  STS.64 [R73], R44 ;  /* 0x0000002c49007388 */ /* 0x0001e20000000a00 */
[----:B------:R-:W-:Y:S06]  /*1d60*/  BAR.SYNC.DEFER_BLOCKING 0x0 ;  /* 0x0000000000007b1d */ /* 0x000fec0000010000 */
[----:B------:R0:W1:Y:S04]  /*1d70*/  LDS.64 R28, [R51] ;  /* 0x00000000331c7984 */ /* 0x0000680000000a00 */
[----:B------:R0:W2:Y:S04]  /*1d80*/  LDS.64 R32, [R51+0x8] ;  /* 0x0000080033207984 */ /* 0x0000a80000000a00 */
[----:B------:R0:W3:Y:S04]  /*1d90*/  LDS.64 R74, [R51+0x10] ;  /* 0x00001000334a7984 */ /* 0x0000e80000000a00 */
[----:B------:R0:W4:Y:S04]  /*1da0*/  LDS.64 R34, [R51+0x18] ;  /* 0x0000180033227984 */ /* 0x0001280000000a00 */
[----:B------:R0:W0:Y:S04]  /*1db0*/  LDS.64 R60, [R51+0x20] ;  /* 0x00002000333c7984 */ /* 0x0000280000000a00 */
[----:B------:R0:W0:Y:S04]  /*1dc0*/  LDS.64 R10, [R51+0x28] ;  /* 0x00002800330a7984 */ /* 0x0000280000000a00 */
[----:B------:R0:W0:Y:S04]  /*1dd0*/  LDS.64 R8, [R51+0x30] ;  /* 0x0000300033087984 */ /* 0x0000280000000a00 */
[----:B------:R0:W0:Y:S04]  /*1de0*/  LDS.64 R6, [R51+0x38] ;  /* 0x0000380033067984 */ /* 0x0000280000000a00 */
[----:B------:R0:W0:Y:S01]  /*1df0*/  LDS.64 R4, [R51+0x40] ;  /* 0x0000400033047984 */ /* 0x0000220000000a00 */
[----:B------:R-:W-:Y:S06]  /*1e00*/  BAR.SYNC.DEFER_BLOCKING 0x0 ;  /* 0x0000000000007b1d */ /* 0x000fec0000010000 */
[----:B-----5:R0:W-:Y:S04]  /*1e10*/  STS.64 [R55], R2 ;  /* 0x0000000237007388 */ /* 0x0201e80000000a00 */
[----:B------:R0:W-:Y:S04]  /*1e20*/  STS.64 [R57], R12 ;  /* 0x0000000c39007388 */ /* 0x0001e80000000a00 */
[----:B------:R0:W-:Y:S04]  /*1e30*/  STS.64 [R59], R14 ;  /* 0x0000000e3b007388 */ /* 0x0001e80000000a00 */
[----:B------:R0:W-:Y:S04]  /*1e40*/  STS.64 [R63], R16 ;  /* 0x000000103f007388 */ /* 0x0001e80000000a00 */
[----:B------:R0:W-:Y:S04]  /*1e50*/  STS.64 [R65], R18 ;  /* 0x0000001241007388 */ /* 0x0001e80000000a00 */
[----:B------:R0:W-:Y:S04]  /*1e60*/  STS.64 [R67], R20 ;  /* 0x0000001443007388 */ /* 0x0001e80000000a00 */
[----:B------:R0:W-:Y:S04]  /*1e70*/  STS.64 [R69], R22 ;  /* 0x0000001645007388 */ /* 0x0001e80000000a00 */
[----:B------:R0:W-:Y:S04]  /*1e80*/  STS.64 [R71], R24 ;  /* 0x0000001847007388 */ /* 0x0001e80000000a00 */
[----:B------:R0:W-:Y:S01]  /*1e90*/  STS.64 [R73], R26 ;  /* 0x0000001a49007388 */ /* 0x0001e20000000a00 */
[----:B------:R-:W-:Y:S06]  /*1ea0*/  BAR.SYNC.DEFER_BLOCKING 0x0 ;  /* 0x0000000000007b1d */ /* 0x000fec0000010000 */
[----:B------:R0:W0:Y:S04]  /*1eb0*/  LDS.64 R2, [R51] ;  /* 0x0000000033027984 */ /* 0x0000280000000a00 */
[----:B------:R0:W0:Y:S04]  /*1ec0*/  LDS.64 R12, [R51+0x8] ;  /* 0x00000800330c7984 */ /* 0x0000280000000a00 */
[----:B------:R0:W0:Y:S04]  /*1ed0*/  LDS.64 R14, [R51+0x10] ;  /* 0x00001000330e7984 */ /* 0x0000280000000a00 */
[----:B------:R0:W0:Y:S04]  /*1ee0*/  LDS.64 R16, [R51+0x18] ;  /* 0x0000180033107984 */ /* 0x0000280000000a00 */
[----:B------:R0:W0:Y:S04]  /*1ef0*/  LDS.64 R18, [R51+0x20] ;  /* 0x0000200033127984 */ /* 0x0000280000000a00 */
[----:B------:R0:W0:Y:S04]  /*1f00*/  LDS.64 R20, [R51+0x28] ;  /* 0x0000280033147984 */ /* 0x0000280000000a00 */
[----:B------:R0:W0:Y:S04]  /*1f10*/  LDS.64 R22, [R51+0x30] ;  /* 0x0000300033167984 */ /* 0x0000280000000a00 */
[----:B------:R0:W0:Y:S04]  /*1f20*/  LDS.64 R24, [R51+0x38] ;  /* 0x0000380033187984 */ /* 0x0000280000000a00 */
[----:B------:R0:W0:Y:S01]  /*1f30*/  LDS.64 R26, [R51+0x40] ;  /* 0x00004000331a7984 */ /* 0x0000220000000a00 */
[----:B------:R-:W-:Y:S06]  /*1f40*/  BAR.SYNC.DEFER_BLOCKING 0x0 ;  /* 0x0000000000007b1d */ /* 0x000fec0000010000 */
[----:B-1234-:R-:W-:Y:S05]  /*1f50*/  BRA `(.L_x_200) ;  /* 0xffffffe400c07947 */ /* 0x01efea000383ffff */
.L_x_199:
[----:B------:R-:W-:Y:S01]  /*1f60*/  LEA R47, R5, UR4, 0x3 ;  /* 0x00000004052f7c11 */ /* 0x000fe2000f8e18ff */
[----:B------:R-:W0:Y:S01]  /*1f70*/  LDCU.64 UR6, c[0x0][0x3a0] ;  /* 0x00007400ff0677ac */ /* 0x000e220008000a00 */
[----:B------:R-:W-:Y:S01]  /*1f80*/  LEA R49, R7, UR4, 0x3 ;  /* 0x0000000407317c11 */ /* 0x000fe2000f8e18ff */
[----:B------:R-:W-:Y:S01]  /*1f90*/  IMAD R51, R0, -0x40, R51 ;  /* 0xffffffc000337824 */ /* 0x000fe200078e0233 */
[----:B------:R-:W-:Y:S01]  /*1fa0*/  LEA R53, R56, UR4, 0x3 ;  /* 0x0000000438357c11 */ /* 0x000fe2000f8e18ff */
[----:B------:R-:W-:Y:S01]  /*1fb0*/  STS.64 [R47], R28 ;  /* 0x0000001c2f007388 */ /* 0x000fe20000000a00 */
[----:B------:R-:W-:Y:S02]  /*1fc0*/  LEA R55, R58, UR4, 0x3 ;  /* 0x000000043a377c11 */ /* 0x000fe4000f8e18ff */
[----:B------:R-:W-:Y:S01]  /*1fd0*/  LEA R57, R60, UR4, 0x3 ;  /* 0x000000043c397c11 */ /* 0x000fe2000f8e18ff */
[----:B------:R-:W-:Y:S01]  /*1fe0*/  STS.64 [R49], R30 ;  /* 0x0000001e31007388 */ /* 0x000fe20000000a00 */
[----:B------:R-:W-:-:S02]  /*1ff0*/  LEA R61, R61, UR4, 0x3 ;  /* 0x000000043d3d7c11 */ /* 0x000fc4000f8e18ff */
[----:B------:R-:W-:Y:S01]  /*2000*/  LEA R59, R64, UR4, 0x3 ;  /* 0x00000004403b7c11 */ /* 0x000fe2000f8e18ff */
[----:B------:R-:W-:Y:S01]  /*2010*/  STS.64 [R53], R32 ;  /* 0x0000002035007388 */ /* 0x000fe20000000a00 */
[----:B------:R-:W-:Y:S02]  /*2020*/  LEA R63, R66, UR4, 0x3 ;  /* 0x00000004423f7c11 */ /* 0x000fe4000f8e18ff */
[----:B------:R-:W-:Y:S01]  /*2030*/  LEA R65, R68, UR4, 0x3 ;  /* 0x0000000444417c11 */ /* 0x000fe2000f8e18ff */
[----:B------:R-:W-:Y:S01]  /*2040*/  STS.64 [R55], R34 ;  /* 0x0000002237007388 */ /* 0x000fe20000000a00 */
[----:B0-----:R-:W-:Y:S01]  /*2050*/  IMAD.U32 R4, RZ, RZ, UR7 ;  /* 0x00000007ff047e24 */ /* 0x001fe2000f8e00ff */
[----:B------:R-:W-:Y:S02]  /*2060*/  ISETP.LT.U32.AND P2, PT, R0, UR6, PT ;  /* 0x0000000600007c0c */ /* 0x000fe4000bf41070 */
[----:B------:R-:W-:Y:S02]  /*2070*/  STS.64 [R57], R36 ;  /* 0x0000002439007388 */ /* 0x000fe40000000a00 */
[----:B------:R-:W-:-:S02]  /*2080*/  ISETP.GT.U32.AND.EX P2, PT, R4, RZ, PT, P2 ;  /* 0x000000ff0400720c */ /* 0x000fc40003f44120 */
[----:B------:R-:W-:Y:S04]  /*2090*/  STS.64 [R61], R38 ;  /* 0x000000263d007388 */ /* 0x000fe80000000a00 */
[----:B------:R0:W-:Y:S04]  /*20a0*/  STS.64 [R59], R40 ;  /* 0x000000283b007388 */ /* 0x0001e80000000a00 */
[----:B------:R-:W-:Y:S04]  /*20b0*/  STS.64 [R63], R42 ;  /* 0x0000002a3f007388 */ /* 0x000fe80000000a00 */
[----:B------:R-:W-:Y:S01]  /*20c0*/  STS.64 [R65], R44 ;  /* 0x0000002c41007388 */ /* 0x000fe20000000a00 */
[----:B------:R-:W-:Y:S08]  /*20d0*/  BAR.SYNC.DEFER_BLOCKING 0x0 ;  /* 0x0000000000007b1d */ /* 0x000ff00000010000 */
[----:B0-----:R-:W0:Y:S01]  /*20e0*/  LDC.64 R40, c[0x0][0x388] ;  /* 0x0000e200ff287b82 */ /* 0x001e220000000a00 */
[----:B------:R-:W1:Y:S04]  /*20f0*/  LDS.64 R10, [R51] ;  /* 0x00000000330a7984 */ /* 0x000e680000000a00 */
[----:B------:R-:W2:Y:S04]  /*2100*/  LDS.64 R28, [R51+0x800] ;  /* 0x00080000331c7984 */ /* 0x000ea80000000a00 */
[----:B------:R-:W3:Y:S04]  /*2110*/  LDS.64 R30, [R51+0x1000] ;  /* 0x00100000331e7984 */ /* 0x000ee80000000a00 */
[----:B------:R-:W4:Y:S04]  /*2120*/  LDS.64 R32, [R51+0x1800] ;  /* 0x0018000033207984 */ /* 0x000f280000000a00 */
[----:B------:R-:W4:Y:S04]  /*2130*/  LDS.64 R34, [R51+0x2000] ;  /* 0x0020000033227984 */ /* 0x000f280000000a00 */
[----:B------:R-:W4:Y:S04]  /*2140*/  LDS.64 R36, [R51+0x2800] ;  /* 0x0028000033247984 */ /* 0x000f280000000a00 */
[----:B------:R-:W4:Y:S04]  /*2150*/  LDS.64 R8, [R51+0x3000] ;  /* 0x0030000033087984 */ /* 0x000f280000000a00 */
[----:B------:R-:W-:Y:S04]  /*2160*/  LDS.64 R6, [R51+0x3800] ;  /* 0x0038000033067984 */ /* 0x000fe80000000a00 */
[----:B------:R-:W-:Y:S01]  /*2170*/  LDS.64 R4, [R51+0x4000] ;  /* 0x0040000033047984 */ /* 0x000fe20000000a00 */
[----:B------:R-:W-:Y:S06]  /*2180*/  BAR.SYNC.DEFER_BLOCKING 0x0 ;  /* 0x0000000000007b1d */ /* 0x000fec0000010000 */
[----:B-----5:R1:W-:Y:S04]  /*2190*/  STS.64 [R47], R2 ;  /* 0x000000022f007388 */ /* 0x0203e80000000a00 */
[----:B------:R2:W-:Y:S04]  /*21a0*/  STS.64 [R49], R12 ;  /* 0x0000000c31007388 */ /* 0x0005e80000000a00 */
[----:B------:R0:W-:Y:S04]  /*21b0*/  STS.64 [R53], R14 ;  /* 0x0000000e35007388 */ /* 0x0001e80000000a00 */
[----:B------:R3:W-:Y:S01]  /*21c0*/  STS.64 [R55], R16 ;  /* 0x0000001037007388 */ /* 0x0007e20000000a00 */
[----:B-1----:R-:W-:-:S02]  /*21d0*/  VIADD R2, R0, 0x100 ;  /* 0x0000010000027836 */ /* 0x002fc40000000000 */
[----:B------:R-:W-:Y:S01]  /*21e0*/  VIADD R3, R0, 0x200 ;  /* 0x0000020000037836 */ /* 0x000fe20000000000 */
[----:B------:R-:W-:Y:S01]  /*21f0*/  STS.64 [R57], R18 ;  /* 0x0000001239007388 */ /* 0x000fe20000000a00 */
[----:B--2---:R-:W1:Y:S01]  /*2200*/  LDC.64 R12, c[0x0][0x398] ;  /* 0x0000e600ff0c7b82 */ /* 0x004e620000000a00 */
[----:B------:R-:W-:Y:S02]  /*2210*/  ISETP.LT.U32.AND P1, PT, R2, UR6, PT ;  /* 0x0000000602007c0c */ /* 0x000fe4000bf21070 */
[----:B------:R-:W-:Y:S01]  /*2220*/  STS.64 [R61], R20 ;  /* 0x000000143d007388 */ /* 0x000fe20000000a00 */
[C---:B0-----:R-:W-:Y:S01]  /*2230*/  VIADD R14, R0.reuse, 0x300 ;  /* 0x00000300000e7836 */ /* 0x041fe20000000000 */
[----:B------:R-:W-:Y:S02]  /*2240*/  ISETP.LT.U32.AND P0, PT, R3, UR6, PT ;  /* 0x0000000603007c0c */ /* 0x000fe4000bf01070 */
[----:B------:R0:W-:Y:S01]  /*2250*/  STS.64 [R59], R22 ;  /* 0x000000163b007388 */ /* 0x0001e20000000a00 */
[----:B------:R-:W-:Y:S01]  /*2260*/  @P2 LOP3.LUT R15, R11, 0x80000000, RZ, 0x3c, !PT ;  /* 0x800000000b0f2812 */ /* 0x000fe200078e3cff */
[----:B---3--:R-:W-:Y:S01]  /*2270*/  VIADD R16, R0, 0x500 ;  /* 0x0000050000107836 */ /* 0x008fe20000000000 */
[----:B------:R-:W-:Y:S01]  /*2280*/  ISETP.LT.U32.AND P4, PT, R14, UR6, PT ;  /* 0x000000060e007c0c */ /* 0x000fe2000bf81070 */
[----:B------:R1:W-:Y:S01]  /*2290*/  STS.64 [R63], R24 ;  /* 0x000000183f007388 */ /* 0x0003e20000000a00 */
[----:B------:R-:W-:Y:S01]  /*22a0*/  LOP3.LUT R14, R0, 0x400, RZ, 0xfc, !PT ;  /* 0x00000400000e7812 */ /* 0x000fe200078efcff */
[----:B------:R-:W-:Y:S01]  /*22b0*/  IMAD.U32 R11, RZ, RZ, UR7 ;  /* 0x00000007ff0b7e24 */ /* 0x000fe2000f8e00ff */
[----:B------:R-:W-:Y:S01]  /*22c0*/  ISETP.LT.U32.AND P5, PT, R16, UR6, PT ;  /* 0x0000000610007c0c */ /* 0x000fe2000bfa1070 */
[----:B------:R2:W-:Y:S01]  /*22d0*/  STS.64 [R65], R26 ;  /* 0x0000001a41007388 */ /* 0x0005e20000000a00 */
[----:B------:R-:W-:Y:S01]  /*22e0*/  ISETP.LT.U32.AND P6, PT, R14, UR6, PT ;  /* 0x000000060e007c0c */ /* 0x000fe2000bfc1070 */
[----:B------:R-:W-:Y:S01]  /*22f0*/  @P2 IMAD.MOV.U32 R14, RZ, RZ, R10 ;  /* 0x000000ffff0e2224 */ /* 0x000fe200078e000a */
[C---:B------:R-:W-:Y:S01]  /*2300*/  IADD3 R10, PT, PT, R0.reuse, 0x700, RZ ;  /* 0x00000700000a7810 */ /* 0x040fe20007ffe0ff */
[----:B------:R-:W-:Y:S01]  /*2310*/  BAR.SYNC.DEFER_BLOCKING 0x0 ;  /* 0x0000000000007b1d */ /* 0x000fe20000010000 */
[----:B0-----:R-:W-:Y:S01]  /*2320*/  IMAD.WIDE.U32 R22, R0, 0x8, R40 ;  /* 0x0000000800167825 */ /* 0x001fe200078e0028 */
[----:B------:R-:W-:-:S03]  /*2330*/  ISETP.GT.U32.AND.EX P1, PT, R11, RZ, PT, P1 ;  /* 0x000000ff0b00720c */ /* 0x000fc60003f24110 */
[----:B-1----:R-:W-:-:S04]  /*2340*/  IMAD.WIDE.U32 R24, R0, 0x8, R12 ;  /* 0x0000000800187825 */ /* 0x002fc800078e000c */
[----:B------:R-:W-:Y:S02]  /*2350*/  IMAD.U32 R12, RZ, RZ, UR7 ;  /* 0x00000007ff0c7e24 */ /* 0x000fe4000f8e00ff */
[C---:B------:R-:W-:Y:S01]  /*2360*/  VIADD R17, R0.reuse, 0x600 ;  /* 0x0000060000117836 */ /* 0x040fe20000000000 */
[----:B------:R-:W-:Y:S01]  /*2370*/  LOP3.LUT R0, R0, 0x800, RZ, 0xfc, !PT ;  /* 0x0000080000007812 */ /* 0x000fe200078efcff */
[----:B------:R-:W-:Y:S01]  /*2380*/  IMAD.U32 R16, RZ, RZ, UR7 ;  /* 0x00000007ff107e24 */ /* 0x000fe2000f8e00ff */
[----:B------:R-:W-:Y:S01]  /*2390*/  ISETP.GT.U32.AND.EX P0, PT, R12, RZ, PT, P0 ;  /* 0x000000ff0c00720c */ /* 0x000fe20003f04100 */
[----:B------:R-:W-:Y:S01]  /*23a0*/  IMAD.U32 R18, RZ, RZ, UR7 ;  /* 0x00000007ff127e24 */ /* 0x000fe2000f8e00ff */
[----:B------:R-:W-:Y:S01]  /*23b0*/  ISETP.LT.U32.AND P3, PT, R17, UR6, PT ;  /* 0x0000000611007c0c */ /* 0x000fe2000bf61070 */
[----:B--2---:R-:W-:Y:S01]  /*23c0*/  IMAD.U32 R26, RZ, RZ, UR7 ;  /* 0x00000007ff1a7e24 */ /* 0x004fe2000f8e00ff */
[----:B------:R-:W-:Y:S01]  /*23d0*/  ISETP.GT.U32.AND.EX P4, PT, R16, RZ, PT, P4 ;  /* 0x000000ff1000720c */ /* 0x000fe20003f84140 */
[----:B------:R-:W-:Y:S01]  /*23e0*/  IMAD.U32 R27, RZ, RZ, UR7 ;  /* 0x00000007ff1b7e24 */ /* 0x000fe2000f8e00ff */
[----:B------:R-:W-:-:S02]  /*23f0*/  ISETP.GT.U32.AND.EX P6, PT, R18, RZ, PT, P6 ;  /* 0x000000ff1200720c */ /* 0x000fc40003fc4160 */
[----:B------:R-:W-:Y:S01]  /*2400*/  @P1 LOP3.LUT R29, R29, 0x80000000, RZ, 0x3c, !PT ;  /* 0x800000001d1d1812 */ /* 0x000fe200078e3cff */
[----:B------:R-:W0:Y:S01]  /*2410*/  @P2 LDS.64 R38, [R51] ;  /* 0x0000000033262984 */ /* 0x000e220000000a00 */
[----:B------:R-:W-:Y:S02]  /*2420*/  ISETP.GT.U32.AND.EX P5, PT, R26, RZ, PT, P5 ;  /* 0x000000ff1a00720c */ /* 0x000fe40003fa4150 */
[----:B------:R-:W-:Y:S01]  /*2430*/  ISETP.GT.U32.AND.EX P3, PT, R27, RZ, PT, P3 ;  /* 0x000000ff1b00720c */ /* 0x000fe20003f64130 */
[----:B------:R-:W1:Y:S01]  /*2440*/  LDS.64 R2, [R51+0x800] ;  /* 0x0008000033027984 */ /* 0x000e620000000a00 */
[----:B------:R-:W-:-:S03]  /*2450*/  @P0 LOP3.LUT R31, R31, 0x80000000, RZ, 0x3c, !PT ;  /* 0x800000001f1f0812 */ /* 0x000fc600078e3cff */
[----:B----4-:R-:W-:Y:S01]  /*2460*/  @P4 LOP3.LUT R33, R33, 0x80000000, RZ, 0x3c, !PT ;  /* 0x8000000021214812 */ /* 0x010fe200078e3cff */
[----:B------:R-:W-:Y:S01]  /*2470*/  @P2 STG.E.64 desc[UR10][R22.64], R14 ;  /* 0x0000000e16002986 */ /* 0x000fe2000c101b0a */
[----:B------:R-:W-:-:S03]  /*2480*/  @P6 LOP3.LUT R35, R35, 0x80000000, RZ, 0x3c, !PT ;  /* 0x8000000023236812 */ /* 0x000fc600078e3cff */
[----:B------:R-:W-:Y:S01]  /*2490*/  LDS.64 R12, [R51+0x1800] ;  /* 0x00180000330c7984 */ /* 0x000fe20000000a00 */
[----:B------:R-:W-:-:S03]  /*24a0*/  @P5 LOP3.LUT R37, R37, 0x80000000, RZ, 0x3c, !PT ;  /* 0x8000000025255812 */ /* 0x000fc600078e3cff */
[----:B------:R-:W-:Y:S01]  /*24b0*/  LDS.64 R14, [R51+0x2000] ;  /* 0x00200000330e7984 */ /* 0x000fe20000000a00 */
[----:B------:R-:W-:-:S03]  /*24c0*/  @P3 LOP3.LUT R9, R9, 0x80000000, RZ, 0x3c, !PT ;  /* 0x8000000009093812 */ /* 0x000fc600078e3cff */
[----:B------:R-:W-:Y:S04]  /*24d0*/  LDS.64 R16, [R51+0x2800] ;  /* 0x0028000033107984 */ /* 0x000fe80000000a00 */
[----:B------:R-:W-:Y:S04]  /*24e0*/  LDS.64 R18, [R51+0x3000] ;  /* 0x0030000033127984 */ /* 0x000fe80000000a00 */
[----:B------:R-:W-:Y:S04]  /*24f0*/  LDS.64 R20, [R51+0x3800] ;  /* 0x0038000033147984 */ /* 0x000fe80000000a00 */
[----:B0-----:R0:W-:Y:S01]  /*2500*/  @P2 STG.E.64 desc[UR10][R24.64], R38 ;  /* 0x0000002618002986 */ /* 0x0011e2000c101b0a */
[----:B------:R-:W-:-:S03]  /*2510*/  ISETP.LT.U32.AND P2, PT, R10, UR6, PT ;  /* 0x000000060a007c0c */ /* 0x000fc6000bf41070 */
[----:B------:R-:W2:Y:S04]  /*2520*/  LDS.64 R10, [R51+0x1000] ;  /* 0x00100000330a7984 */ /* 0x000ea80000000a00 */
[----:B------:R3:W-:Y:S04]  /*2530*/  @P1 STG.E.64 desc[UR10][R22.64+0x800], R28 ;  /* 0x0008001c16001986 */ /* 0x0007e8000c101b0a */
[----:B-1----:R3:W-:Y:S01]  /*2540*/  @P1 STG.E.64 desc[UR10][R24.64+0x800], R2 ;  /* 0x0008000218001986 */ /* 0x0027e2000c101b0a */
[----:B------:R-:W-:Y:S01]  /*2550*/  ISETP.LT.U32.AND P1, PT, R0, UR6, PT ;  /* 0x0000000600007c0c */ /* 0x000fe2000bf21070 */
[----:B0-----:R-:W-:-:S02]  /*2560*/  IMAD.U32 R38, RZ, RZ, UR7 ;  /* 0x00000007ff267e24 */ /* 0x001fc4000f8e00ff */
[----:B------:R-:W-:Y:S01]  /*2570*/  IMAD.U32 R0, RZ, RZ, UR7 ;  /* 0x00000007ff007e24 */ /* 0x000fe2000f8e00ff */
[----:B------:R3:W-:Y:S02]  /*2580*/  @P0 STG.E.64 desc[UR10][R22.64+0x1000], R30 ;  /* 0x0010001e16000986 */ /* 0x0007e4000c101b0a */
[----:B------:R-:W-:Y:S02]  /*2590*/  ISETP.GT.U32.AND.EX P2, PT, R38, RZ, PT, P2 ;  /* 0x000000ff2600720c */ /* 0x000fe40003f44120 */
[----:B------:R-:W-:-:S11]  /*25a0*/  ISETP.GT.U32.AND.EX P1, PT, R0, RZ, PT, P1 ;  /* 0x000000ff0000720c */ /* 0x000fd60003f24110 */
[----:B------:R-:W-:Y:S01]  /*25b0*/  @P2 LOP3.LUT R7, R7, 0x80000000, RZ, 0x3c, !PT ;  /* 0x8000000007072812 */ /* 0x000fe200078e3cff */
[----:B--2---:R3:W-:Y:S04]  /*25c0*/  @P0 STG.E.64 desc[UR10][R24.64+0x1000], R10 ;  /* 0x0010000a18000986 */ /* 0x0047e8000c101b0a */
[----:B------:R3:W-:Y:S04]  /*25d0*/  @P4 STG.E.64 desc[UR10][R22.64+0x1800], R32 ;  /* 0x0018002016004986 */ /* 0x0007e8000c101b0a */
        /* <DEDUP_REMOVED lines=8> */
[----:B------:R3:W-:Y:S01]  /*2660*/  @P2 STG.E.64 desc[UR10][R24.64+0x3800], R20 ;  /* 0x0038001418002986 */ /* 0x0007e2000c101b0a */
[----:B------:R-:W-:Y:S05]  /*2670*/  @!P1 EXIT ;  /* 0x000000000000994d */ /* 0x000fea0003800000 */
[----:B---3--:R-:W0:Y:S01]  /*2680*/  LDS.64 R2, [R51+0x4000] ;  /* 0x0040000033027984 */ /* 0x008e220000000a00 */
[----:B------:R-:W-:-:S05]  /*2690*/  LOP3.LUT R5, R5, 0x80000000, RZ, 0x3c, !PT ;  /* 0x8000000005057812 */ /* 0x000fca00078e3cff */
[----:B------:R-:W-:Y:S04]  /*26a0*/  STG.E.64 desc[UR10][R22.64+0x4000], R4 ;  /* 0x0040000416007986 */ /* 0x000fe8000c101b0a */
[----:B0-----:R-:W-:Y:S01]  /*26b0*/  STG.E.64 desc[UR10][R24.64+0x4000], R2 ;  /* 0x0040000218007986 */ /* 0x001fe2000c101b0a */
[----:B------:R-:W-:Y:S05]  /*26c0*/  EXIT ;  /* 0x000000000000794d */ /* 0x000fea0003800000 */
.L_x_201:
        /* <DEDUP_REMOVED lines=11> */
.L_x_763:


//--------------------- .text._ZN3cub18CUB_300001_SM_10006detail4scan16DeviceScanKernelINS2_10policy_hubIlllmN4cuda3std3__44plusIvEEE10Policy1000EPlSC_NS0_13ScanTileStateIlLb1EEES9_NS1_10InputValueIlSC_EEmlLb0ElEEvT0_T1_T2_iT3_T4_T5_ --------------------------
	.section	.text._ZN3cub18CUB_300001_SM_10006detail4scan16DeviceScanKernelINS2_10policy_hubIlllmN4cuda3std3__44plusIvEEE10Policy1000EPlSC_NS0_13ScanTileStateIlLb1EEES9_NS1_10InputValueIlSC_EEmlLb0ElEEvT0_T1_T2_iT3_T4_T5_,"ax",@progbits
	.align	128
        .global         _ZN3cub18CUB_300001_SM_10006detail4scan16DeviceScanKernelINS2_10policy_hubIlllmN4cuda3std3__44plusIvEEE10Policy1000EPlSC_NS0_13ScanTileStateIlLb1EEES9_NS1_10InputValueIlSC_EEmlLb0ElEEvT0_T1_T2_iT3_T4_T5_
        .type           _ZN3cub18CUB_300001_SM_10006detail4scan16DeviceScanKernelINS2_10policy_hubIlllmN4cuda3std3__44plusIvEEE10Policy1000EPlSC_NS0_13ScanTileStateIlLb1EEES9_NS1_10InputValueIlSC_EEmlLb0ElEEvT0_T1_T2_iT3_T4_T5_,@function
        .size           _ZN3cub18CUB_300001_SM_10006detail4scan16DeviceScanKernelINS2_10policy_hubIlllmN4cuda3std3__44plusIvEEE10Policy1000EPlSC_NS0_13ScanTileStateIlLb1EEES9_NS1_10InputValueIlSC_EEmlLb0ElEEvT0_T1_T2_iT3_T4_T5_,(.L_x_764 - _ZN3cub18CUB_300001_SM_10006detail4scan16DeviceScanKernelINS2_10policy_hubIlllmN4cuda3std3__44plusIvEEE10Policy1000EPlSC_NS0_13ScanTileStateIlLb1EEES9_NS1_10InputValueIlSC_EEmlLb0ElEEvT0_T1_T2_iT3_T4_T5_)
        .other          _ZN3cub18CUB_300001_SM_10006detail4scan16DeviceScanKernelINS2_10policy_hubIlllmN4cuda3std3__44plusIvEEE10Policy1000EPlSC_NS0_13ScanTileStateIlLb1EEES9_NS1_10InputValueIlSC_EEmlLb0ElEEvT0_T1_T2_iT3_T4_T5_,@"STO_CUDA_ENTRY STV_DEFAULT"
_ZN3cub18CUB_300001_SM_10006detail4scan16DeviceScanKernelINS2_10policy_hubIlllmN4cuda3std3__44plusIvEEE10Policy1000EPlSC_NS0_13ScanTileStateIlLb1EEES9_NS1_10InputValueIlSC_EEmlLb0ElEEvT0_T1_T2_iT3_T4_T5_:
.text._ZN3cub18CUB_300001_SM_10006detail4scan16DeviceScanKernelINS2_10policy_hubIlllmN4cuda3std3__44plusIvEEE10Policy1000EPlSC_NS0_13ScanTileStateIlLb1EEES9_NS1_10InputValueIlSC_EEmlLb0ElEEvT0_T1_T2_iT3_T4_T5_:
[----:B------:R-:W-:Y:S01]  /*0000*/  LDC R1, c[0x0][0x37c] ;  /* 0x0000df00ff017b82 */ /* 0x000fe20000000800 */
[----:B------:R-:W0:Y:S07]  /*0010*/  LDCU UR4, c[0x0][0x3a0] ;  /* 0x00007400ff0477ac */ /* 0x000e2e0008000800 */
[----:B------:R-:W1:Y:S01]  /*0020*/  S2UR UR9, SR_CTAID.X ;  /* 0x00000000000979c3 */ /* 0x000e620000002500 */
[----:B------:R-:W2:Y:S01]  /*0030*/  LDCU.64 UR6, c[0x0][0x3a8] ;  /* 0x00007500ff0677ac */ /* 0x000ea20008000a00 */
[----:B------:R-:W3:Y:S06]  /*0040*/  LDCU.64 UR10, c[0x0][0x358] ;  /* 0x00006b00ff0a77ac */ /* 0x000eec0008000a00 */
[----:B------:R-:W1:Y:S01]  /*0050*/  LDC R38, c[0x0][0x398] ;  /* 0x0000e600ff267b82 */ /* 0x000e620000000800 */
[----:B0-----:R-:W-:Y:S01]  /*0060*/  UPRMT UR4, UR4, 0x7770, URZ ;  /* 0x0000777004047896 */ /* 0x001fe200080000ff */
[----:B--2---:R-:W-:-:S05]  /*0070*/  IMAD.U32 R2, RZ, RZ, UR6 ;  /* 0x00000006ff027e24 */ /* 0x004fca000f8e00ff */
[----:B------:R-:W-:Y:S01]  /*0080*/  ISETP.NE.AND P0, PT, RZ, UR4, PT ;  /* 0x00000004ff007c0c */ /* 0x000fe2000bf05270 */
[----:B------:R-:W-:-:S04]  /*0090*/  IMAD.U32 R3, RZ, RZ, UR7 ;  /* 0x00000007ff037e24 */ /* 0x000fc8000f8e00ff */
[----:B------:R-:W0:Y:S01]  /*00a0*/  LDCU.64 UR4, c[0x0][0x3b0] ;  /* 0x00007600ff0477ac */ /* 0x000e220008000a00 */
[----:B-1----:R-:W-:-:S04]  /*00b0*/  VIADD R38, R38, UR9 ;  /* 0x0000000926267c36 */ /* 0x002fc80008000000 */
[----:B------:R-:W-:-:S03]  /*00c0*/  IMAD.WIDE R4, R38, 0xdc0, RZ ;  /* 0x00000dc026047825 */ /* 0x000fc600078e02ff */
[----:B---3--:R-:W5:Y:S01]  /*00d0*/  @P0 LDG.E.64 R2, desc[UR10][R2.64] ;  /* 0x0000000a02020981 */ /* 0x008f62000c1e1b00 */
[----:B0-----:R-:W-:-:S04]  /*00e0*/  IADD3 R0, P1, PT, -R4, UR4, RZ ;  /* 0x0000000404007c10 */ /* 0x001fc8000ff3e1ff */
[----:B------:R-:W-:Y:S02]  /*00f0*/  ISETP.GE.U32.AND P0, PT, R0, 0xdc1, PT ;  /* 0x00000dc10000780c */ /* 0x000fe40003f06070 */
[----:B------:R-:W-:-:S04]  /*0100*/  IADD3.X R0, PT, PT, ~R5, UR5, RZ, P1, !PT ;  /* 0x0000000505007c10 */ /* 0x000fc80008ffe5ff */
[----:B------:R-:W-:-:S13]  /*0110*/  ISETP.GE.U32.AND.EX P0, PT, R0, RZ, PT, P0 ;  /* 0x000000ff0000720c */ /* 0x000fda0003f06100 */
[----:B------:R-:W-:Y:S05]  /*0120*/  @!P0 BRA `(.L_x_202) ;  /* 0x0000002000988947 */ /* 0x000fea0003800000 */
[----:B------:R-:W0:Y:S01]  /*0130*/  S2R R36, SR_TID.X ;  /* 0x0000000000247919 */ /* 0x000e220000002100 */
[----:B------:R-:W1:Y:S01]  /*0140*/  LDCU.64 UR4, c[0x0][0x380] ;  /* 0x00007000ff0477ac */ /* 0x000e620008000a00 */
[C---:B0-----:R-:W-:Y:S02]  /*0150*/  LOP3.LUT R0, R36.reuse, 0x1f, RZ, 0xc0, !PT ;  /* 0x0000001f24007812 */ /* 0x041fe400078ec0ff */
[----:B------:R-:W-:-:S05]  /*0160*/  LOP3.LUT R7, R36, 0x3e0, RZ, 0xc0, !PT ;  /* 0x000003e024077812 */ /* 0x000fca00078ec0ff */
[----:B------:R-:W-:-:S05]  /*0170*/  IMAD R7, R7, 0xb, R0 ;  /* 0x0000000b07077824 */ /* 0x000fca00078e0200 */
[----:B------:R-:W-:-:S05]  /*0180*/  IADD3 R7, P0, PT, R4, R7, RZ ;  /* 0x0000000704077210 */ /* 0x000fca0007f1e0ff */
[----:B------:R-:W-:Y:S02]  /*0190*/  IMAD.X R4, RZ, RZ, R5, P0 ;  /* 0x000000ffff047224 */ /* 0x000fe400000e0605 */
[----:B------:R-:W-:-:S03]  /*01a0*/  IMAD.SHL.U32 R45, R7, 0x8, RZ ;  /* 0x00000008072d7824 */ /* 0x000fc600078e00ff */
[----:B------:R-:W-:Y:S02]  /*01b0*/  SHF.L.U64.HI R43, R7, 0x3, R4 ;  /* 0x00000003072b7819 */ /* 0x000fe40000010204 */
[----:B-1----:R-:W-:-:S04]  /*01c0*/  IADD3 R4, P0, PT, R45, UR4, RZ ;  /* 0x000000042d047c10 */ /* 0x002fc8000ff1e0ff */
[----:B------:R-:W-:-:S05]  /*01d0*/  IADD3.X R5, PT, PT, R43, UR5, RZ, P0, !PT ;  /* 0x000000052b057c10 */ /* 0x000fca00087fe4ff */
[----:B------:R-:W2:Y:S04]  /*01e0*/  LDG.E.64 R6, desc[UR10][R4.64] ;  /* 0x0000000a04067981 */ /* 0x000ea8000c1e1b00 */
[----:B------:R-:W3:Y:S04]  /*01f0*/  LDG.E.64 R8, desc[UR10][R4.64+0x100] ;  /* 0x0001000a04087981 */ /* 0x000ee8000c1e1b00 */
[----:B------:R-:W4:Y:S04]  /*0200*/  LDG.E.64 R10, desc[UR10][R4.64+0x200] ;  /* 0x0002000a040a7981 */ /* 0x000f28000c1e1b00 */
[----:B------:R-:W4:Y:S04]  /*0210*/  LDG.E.64 R12, desc[UR10][R4.64+0x300] ;  /* 0x0003000a040c7981 */ /* 0x000f28000c1e1b00 */
[----:B------:R-:W4:Y:S04]  /*0220*/  LDG.E.64 R14, desc[UR10][R4.64+0x400] ;  /* 0x0004000a040e7981 */ /* 0x000f28000c1e1b00 */
[----:B------:R-:W4:Y:S04]  /*0230*/  LDG.E.64 R16, desc[UR10][R4.64+0x500] ;  /* 0x0005000a04107981 */ /* 0x000f28000c1e1b00 */
[----:B------:R-:W4:Y:S04]  /*0240*/  LDG.E.64 R18, desc[UR10][R4.64+0x600] ;  /* 0x0006000a04127981 */ /* 0x000f28000c1e1b00 */
[----:B------:R-:W4:Y:S04]  /*0250*/  LDG.E.64 R20, desc[UR10][R4.64+0x700] ;  /* 0x0007000a04147981 */ /* 0x000f28000c1e1b00 */
[----:B------:R-:W4:Y:S04]  /*0260*/  LDG.E.64 R22, desc[UR10][R4.64+0x800] ;  /* 0x0008000a04167981 */ /* 0x000f28000c1e1b00 */
[----:B------:R-:W4:Y:S04]  /*0270*/  LDG.E.64 R28, desc[UR10][R4.64+0x900] ;  /* 0x0009000a041c7981 */ /* 0x000f28000c1e1b00 */
[----:B------:R-:W4:Y:S01]  /*0280*/  LDG.E.64 R30, desc[UR10][R4.64+0xa00] ;  /* 0x000a000a041e7981 */ /* 0x000f22000c1e1b00 */
[----:B------:R-:W0:Y:S01]  /*0290*/  S2UR UR5, SR_CgaCtaId ;  /* 0x00000000000579c3 */ /* 0x000e220000008800 */
[----:B------:R-:W-:Y:S01]  /*02a0*/  SHF.R.U32.HI R35, RZ, 0x5, R36 ;  /* 0x00000005ff237819 */ /* 0x000fe20000011624 */
[----:B------:R-:W-:Y:S01]  /*02b0*/  UMOV UR4, 0x400 ;  /* 0x0000040000047882 */ /* 0x000fe20000000000 */
[----:B------:R-:W1:Y:S01]  /*02c0*/  S2R R42, SR_LANEID ;  /* 0x00000000002a7919 */ /* 0x000e620000000000 */
[----:B------:R-:W-:Y:S01]  /*02d0*/  ISETP.NE.AND P0, PT, R38, RZ, PT ;  /* 0x000000ff2600720c */ /* 0x000fe20003f05270 */
[----:B------:R-:W-:Y:S01]  /*02e0*/  BSSY.RECONVERGENT B0, `(.L_x_203) ;  /* 0x00001c7000007945 */ /* 0x000fe20003800200 */
[----:B0-----:R-:W-:Y:S01]  /*02f0*/  ULEA UR4, UR5, UR4, 0x18 ;  /* 0x0000000405047291 */ /* 0x001fe2000f8ec0ff */
[----:B-1----:R-:W-:-:S05]  /*0300*/  IMAD R0, R35, 0x160, R42 ;  /* 0x0000016023007824 */ /* 0x002fca00078e022a */
[----:B------:R-:W-:-:S05]  /*0310*/  LEA R37, R0, UR4, 0x3 ;  /* 0x0000000400257c11 */ /* 0x000fca000f8e18ff */
[----:B------:R-:W-:Y:S01]  /*0320*/  IMAD R0, R42, 0x50, R37 ;  /* 0x000000502a007824 */ /* 0x000fe200078e0225 */
[----:B--2---:R0:W-:Y:S04]  /*0330*/  STS.64 [R37], R6 ;  /* 0x0000000625007388 */ /* 0x0041e80000000a00 */
[----:B---3--:R0:W-:Y:S04]  /*0340*/  STS.64 [R37+0x100], R8 ;  /* 0x0001000825007388 */ /* 0x0081e80000000a00 */
[----:B----4-:R0:W-:Y:S04]  /*0350*/  STS.64 [R37+0x200], R10 ;  /* 0x0002000a25007388 */ /* 0x0101e80000000a00 */
[----:B------:R0:W-:Y:S04]  /*0360*/  STS.64 [R37+0x300], R12 ;  /* 0x0003000c25007388 */ /* 0x0001e80000000a00 */
[----:B------:R0:W-:Y:S04]  /*0370*/  STS.64 [R37+0x400], R14 ;  /* 0x0004000e25007388 */ /* 0x0001e80000000a00 */
[----:B------:R0:W-:Y:S04]  /*0380*/  STS.64 [R37+0x500], R16 ;  /* 0x0005001025007388 */ /* 0x0001e80000000a00 */
[----:B------:R0:W-:Y:S04]  /*0390*/  STS.64 [R37+0x600], R18 ;  /* 0x0006001225007388 */ /* 0x0001e80000000a00 */
[----:B------:R0:W-:Y:S04]  /*03a0*/  STS.64 [R37+0x700], R20 ;  /* 0x0007001425007388 */ /* 0x0001e80000000a00 */
[----:B------:R0:W-:Y:S04]  /*03b0*/  STS.64 [R37+0x800], R22 ;  /* 0x0008001625007388 */ /* 0x0001e80000000a00 */
[----:B------:R0:W-:Y:S04]  /*03c0*/  STS.64 [R37+0x900], R28 ;  /* 0x0009001c25007388 */ /* 0x0001e80000000a00 */
[----:B------:R0:W-:Y:S01]  /*03d0*/  STS.64 [R37+0xa00], R30 ;  /* 0x000a001e25007388 */ /* 0x0001e20000000a00 */
[----:B------:R-:W-:-:S03]  /*03e0*/  NOP ;  /* 0x0000000000007918 */ /* 0x000fc60000000000 */
        /* <DEDUP_REMOVED lines=12> */
[----:B-1----:R-:W-:Y:S05]  /*04b0*/  @P0 BRA `(.L_x_204) ;  /* 0x0000000400cc0947 */ /* 0x002fea0003800000 */
[----:B0-23--:R-:W-:Y:S02]  /*04c0*/  IADD3 R17, P0, P1, R26, R32, R24 ;  /* 0x000000201a117210 */ /* 0x00dfe4000791e018 */
[----:B------:R-:W-:Y:S02]  /*04d0*/  ISETP.NE.AND P4, PT, R35, 0x6, PT ;  /* 0x000000062300780c */ /* 0x000fe40003f85270 */
[----:B----4-:R-:W-:Y:S02]  /*04e0*/  IADD3 R17, P2, P3, R8, R6, R17 ;  /* 0x0000000608117210 */ /* 0x010fe40007b5e011 */
[----:B------:R-:W-:Y:S02]  /*04f0*/  IADD3.X R19, PT, PT, R27, R33, R25, P0, P1 ;  /* 0x000000211b137210 */ /* 0x000fe400007e2419 */
[----:B------:R-:W-:Y:S02]  /*0500*/  IADD3 R17, P0, P1, R12, R10, R17 ;  /* 0x0000000a0c117210 */ /* 0x000fe4000791e011 */
[----:B------:R-:W-:-:S04]  /*0510*/  IADD3.X R19, PT, PT, R9, R7, R19, P2, P3 ;  /* 0x0000000709137210 */ /* 0x000fc800017e6413 */
[----:B------:R-:W-:Y:S02]  /*0520*/  IADD3.X R19, PT, PT, R13, R11, R19, P0, P1 ;  /* 0x0000000b0d137210 */ /* 0x000fe400007e2413 */
[----:B------:R-:W-:-:S04]  /*0530*/  IADD3 R17, P0, P1, R20, R14, R17 ;  /* 0x0000000e14117210 */ /* 0x000fc8000791e011 */
[----:B------:R-:W-:Y:S02]  /*0540*/  IADD3.X R19, PT, PT, R21, R15, R19, P0, P1 ;  /* 0x0000000f15137210 */ /* 0x000fe400007e2413 */
[----:B------:R-:W-:-:S04]  /*0550*/  IADD3 R34, P0, P1, R4, R22, R17 ;  /* 0x0000001604227210 */ /* 0x000fc8000791e011 */
[----:B------:R-:W-:Y:S01]  /*0560*/  IADD3.X R0, PT, PT, R5, R23, R19, P0, P1 ;  /* 0x0000001705007210 */ /* 0x000fe200007e2413 */
[----:B------:R-:W0:Y:S01]  /*0570*/  SHFL.UP PT, R4, R34, 0x1, RZ ;  /* 0x0420000022047989 */ /* 0x000e2200000e00ff */
[----:B------:R-:W-:-:S03]  /*0580*/  ISETP.GE.AND P0, PT, R42, 0x1, PT ;  /* 0x000000012a00780c */ /* 0x000fc60003f06270 */
[----:B------:R-:W1:Y:S01]  /*0590*/  SHFL.UP PT, R5, R0, 0x1, RZ ;  /* 0x0420000000057989 */ /* 0x000e6200000e00ff */
[----:B0-----:R-:W-:Y:S02]  /*05a0*/  SEL R19, R4, RZ, P0 ;  /* 0x000000ff04137207 */ /* 0x001fe40000000000 */
[----:B-1----:R-:W-:Y:S02]  /*05b0*/  SEL R5, R5, RZ, P0 ;  /* 0x000000ff05057207 */ /* 0x002fe40000000000 */
[----:B------:R-:W-:-:S05]  /*05c0*/  IADD3 R19, P0, PT, R19, R34, RZ ;  /* 0x0000002213137210 */ /* 0x000fca0007f1e0ff */
[----:B------:R-:W-:Y:S01]  /*05d0*/  IMAD.X R16, R5, 0x1, R0, P0 ;  /* 0x0000000105107824 */ /* 0x000fe200000e0600 */
[----:B------:R-:W0:Y:S01]  /*05e0*/  SHFL.UP PT, R4, R19, 0x2, RZ ;  /* 0x0440000013047989 */ /* 0x000e2200000e00ff */
[----:B------:R-:W-:-:S03]  /*05f0*/  ISETP.GE.AND P0, PT, R42, 0x2, PT ;  /* 0x000000022a00780c */ /* 0x000fc60003f06270 */
[----:B------:R-:W1:Y:S01]  /*0600*/  SHFL.UP PT, R5, R16, 0x2, RZ ;  /* 0x0440000010057989 */ /* 0x000e6200000e00ff */
[----:B0-----:R-:W-:-:S04]  /*0610*/  SEL R4, R4, RZ, P0 ;  /* 0x000000ff04047207 */ /* 0x001fc80000000000 */
[----:B------:R-:W-:Y:S02]  /*0620*/  IADD3 R17, P1, PT, R4, R19, RZ ;  /* 0x0000001304117210 */ /* 0x000fe40007f3e0ff */
[----:B-1----:R-:W-:Y:S02]  /*0630*/  SEL R5, R5, RZ, P0 ;  /* 0x000000ff05057207 */ /* 0x002fe40000000000 */
[----:B------:R-:W-:Y:S01]  /*0640*/  ISETP.GE.AND P0, PT, R42, 0x4, PT ;  /* 0x000000042a00780c */ /* 0x000fe20003f06270 */
[----:B------:R-:W0:Y:S02]  /*0650*/  SHFL.UP PT, R4, R17, 0x4, RZ ;  /* 0x0480000011047989 */ /* 0x000e2400000e00ff */
[----:B------:R-:W-:-:S05]  /*0660*/  IMAD.X R18, R5, 0x1, R16, P1 ;  /* 0x0000000105127824 */ /* 0x000fca00008e0610 */
[----:B------:R-:W1:Y:S01]  /*0670*/  SHFL.UP PT, R5, R18, 0x4, RZ ;  /* 0x0480000012057989 */ /* 0x000e6200000e00ff */
[----:B0-----:R-:W-:-:S04]  /*0680*/  SEL R4, R4, RZ, P0 ;  /* 0x000000ff04047207 */ /* 0x001fc80000000000 */
[----:B------:R-:W-:Y:S02]  /*0690*/  IADD3 R19, P1, PT, R4, R17, RZ ;  /* 0x0000001104137210 */ /* 0x000fe40007f3e0ff */
[----:B-1----:R-:W-:-:S03]  /*06a0*/  SEL R5, R5, RZ, P0 ;  /* 0x000000ff05057207 */ /* 0x002fc60000000000 */
[----:B------:R-:W0:Y:S01]  /*06b0*/  SHFL.UP PT, R4, R19, 0x8, RZ ;  /* 0x0500000013047989 */ /* 0x000e2200000e00ff */
[----:B------:R-:W-:Y:S01]  /*06c0*/  ISETP.GE.AND P0, PT, R42, 0x8, PT ;  /* 0x000000082a00780c */ /* 0x000fe20003f06270 */
[----:B------:R-:W-:-:S05]  /*06d0*/  IMAD.X R16, R5, 0x1, R18, P1 ;  /* 0x0000000105107824 */ /* 0x000fca00008e0612 */
[----:B------:R-:W1:Y:S01]  /*06e0*/  SHFL.UP PT, R5, R16, 0x8, RZ ;  /* 0x0500000010057989 */ /* 0x000e6200000e00ff */
[----:B0-----:R-:W-:-:S04]  /*06f0*/  SEL R4, R4, RZ, P0 ;  /* 0x000000ff04047207 */ /* 0x001fc80000000000 */
[----:B------:R-:W-:Y:S02]  /*0700*/  IADD3 R17, P1, PT, R4, R19, RZ ;  /* 0x0000001304117210 */ /* 0x000fe40007f3e0ff */
[----:B-1----:R-:W-:-:S03]  /*0710*/  SEL R5, R5, RZ, P0 ;  /* 0x000000ff05057207 */ /* 0x002fc60000000000 */
[----:B------:R-:W0:Y:S01]  /*0720*/  SHFL.UP PT, R4, R17, 0x10, RZ ;  /* 0x0600000011047989 */ /* 0x000e2200000e00ff */
[C---:B------:R-:W-:Y:S01]  /*0730*/  ISETP.GE.AND P0, PT, R42.reuse, 0x10, PT ;  /* 0x000000102a00780c */ /* 0x040fe20003f06270 */
[----:B------:R-:W-:Y:S01]  /*0740*/  IMAD.X R28, R5, 0x1, R16, P1 ;  /* 0x00000001051c7824 */ /* 0x000fe200008e0610 */
[----:B------:R-:W-:-:S04]  /*0750*/  ISETP.NE.AND P1, PT, R42, 0x1f, PT ;  /* 0x0000001f2a00780c */ /* 0x000fc80003f25270 */
[----:B------:R-:W1:Y:S09]  /*0760*/  SHFL.UP PT, R5, R28, 0x10, RZ ;  /* 0x060000001c057989 */ /* 0x000e7200000e00ff */
[----:B------:R-:W-:Y:S02]  /*0770*/  @!P1 LEA R39, R35, UR4, 0x3 ;  /* 0x0000000423279c11 */ /* 0x000fe4000f8e18ff */
[----:B0-----:R-:W-:-:S04]  /*0780*/  SEL R4, R4, RZ, P0 ;  /* 0x000000ff04047207 */ /* 0x001fc80000000000 */
[----:B------:R-:W-:Y:S02]  /*0790*/  IADD3 R4, P2, PT, R4, R17, RZ ;  /* 0x0000001104047210 */ /* 0x000fe40007f5e0ff */
[----:B-1----:R-:W-:Y:S02]  /*07a0*/  SEL R5, R5, RZ, P0 ;  /* 0x000000ff05057207 */ /* 0x002fe40000000000 */
[----:B------:R-:W-:-:S03]  /*07b0*/  ISETP.NE.AND P0, PT, R35, 0x2, PT ;  /* 0x000000022300780c */ /* 0x000fc60003f05270 */
[----:B------:R-:W-:-:S05]  /*07c0*/  IMAD.X R5, R5, 0x1, R28, P2 ;  /* 0x0000000105057824 */ /* 0x000fca00010e061c */
[----:B------:R-:W-:Y:S01]  /*07d0*/  @!P1 STS.64 [R39+0x20], R4 ;  /* 0x0000200427009388 */ /* 0x000fe20000000a00 */
[----:B------:R-:W-:Y:S06]  /*07e0*/  BAR.SYNC.DEFER_BLOCKING 0x0 ;  /* 0x0000000000007b1d */ /* 0x000fec0000010000 */
[----:B------:R-:W0:Y:S04]  /*07f0*/  LDS.128 R16, [UR4+0x20] ;  /* 0x00002004ff107984 */ /* 0x000e280008000c00 */
[----:B------:R-:W1:Y:S01]  /*0800*/  LDS.128 R28, [UR4+0x30] ;  /* 0x00003004ff1c7984 */ /* 0x000e620008000c00 */
[----:B0-----:R-:W-:-:S04]  /*0810*/  IADD3 R41, P1, PT, R16, R18, RZ ;  /* 0x0000001210297210 */ /* 0x001fc80007f3e0ff */
[----:B------:R-:W-:Y:S01]  /*0820*/  SEL R38, R41, R16, !P0 ;  /* 0x0000001029267207 */ /* 0x000fe20004000000 */
[----:B------:R-:W-:Y:S01]  /*0830*/  IMAD.X R19, R17, 0x1, R19, P1 ;  /* 0x0000000111137824 */ /* 0x000fe200008e0613 */
[----:B-1----:R-:W-:-:S04]  /*0840*/  IADD3 R37, P1, PT, R28, R41, RZ ;  /* 0x000000291c257210 */ /* 0x002fc80007f3e0ff */
[----:B------:R-:W-:Y:S01]  /*0850*/  SEL R28, R19, R17, !P0 ;  /* 0x00000011131c7207 */ /* 0x000fe20004000000 */
[----:B------:R-:W-:Y:S01]  /*0860*/  IMAD.X R41, R29, 0x1, R19, P1 ;  /* 0x000000011d297824 */ /* 0x000fe200008e0613 */
[----:B------:R-:W-:Y:S01]  /*0870*/  IADD3 R29, P2, PT, R30, R37, RZ ;  /* 0x000000251e1d7210 */ /* 0x000fe20007f5e0ff */
[----:B------:R-:W0:Y:S01]  /*0880*/  LDS.128 R16, [UR4+0x40] ;  /* 0x00004004ff107984 */ /* 0x000e220008000c00 */
[----:B------:R-:W-:Y:S02]  /*0890*/  ISETP.NE.AND P1, PT, R35, 0x3, PT ;  /* 0x000000032300780c */ /* 0x000fe40003f25270 */
[----:B------:R-:W-:Y:S01]  /*08a0*/  ISETP.NE.AND P0, PT, R42, RZ, PT ;  /* 0x000000ff2a00720c */ /* 0x000fe20003f05270 */
[----:B------:R-:W-:Y:S01]  /*08b0*/  IMAD.X R39, R31, 0x1, R41, P2 ;  /* 0x000000011f277824 */ /* 0x000fe200010e0629 */
[----:B------:R-:W-:Y:S02]  /*08c0*/  SEL R38, R37, R38, !P1 ;  /* 0x0000002625267207 */ /* 0x000fe40004800000 */
[----:B------:R-:W-:-:S04]  /*08d0*/  ISETP.NE.AND P2, PT, R35, 0x4, PT ;  /* 0x000000042300780c */ /* 0x000fc80003f45270 */
[----:B------:R-:W-:Y:S02]  /*08e0*/  SEL R40, R29, R38, !P2 ;  /* 0x000000261d287207 */ /* 0x000fe40005000000 */
[----:B0-----:R-:W-:Y:S02]  /*08f0*/  IADD3 R37, P3, PT, R16, R29, RZ ;  /* 0x0000001d10257210 */ /* 0x001fe40007f7e0ff */
[----:B------:R-:W-:Y:S02]  /*0900*/  SEL R16, R41, R28, !P1 ;  /* 0x0000001c29107207 */ /* 0x000fe40004800000 */
[----:B------:R-:W0:Y:S01]  /*0910*/  LDS.128 R28, [UR4+0x50] ;  /* 0x00005004ff1c7984 */ /* 0x000e220008000c00 */
[----:B------:R-:W-:Y:S01]  /*0920*/  IMAD.X R17, R17, 0x1, R39, P3 ;  /* 0x0000000111117824 */ /* 0x000fe200018e0627 */
[----:B------:R-:W-:Y:S02]  /*0930*/  SEL R16, R39, R16, !P2 ;  /* 0x0000001027107207 */ /* 0x000fe40005000000 */
[----:B------:R-:W-:-:S02]  /*0940*/  ISETP.NE.AND P1, PT, R35, 0x5, PT ;  /* 0x000000052300780c */ /* 0x000fc40003f25270 */
[----:B------:R-:W-:Y:S02]  /*0950*/  IADD3 R39, P2, PT, R18, R37, RZ ;  /* 0x0000002512277210 */ /* 0x000fe40007f5e0ff */
[----:B------:R-:W-:Y:S02]  /*0960*/  SEL R40, R37, R40, !P1 ;  /* 0x0000002825287207 */ /* 0x000fe40004800000 */
[----:B------:R-:W-:Y:S01]  /*0970*/  SEL R37, R17, R16, !P1 ;  /* 0x0000001011257207 */ /* 0x000fe20004800000 */
[----:B------:R-:W-:Y:S01]  /*0980*/  IMAD.X R38, R19, 0x1, R17, P2 ;  /* 0x0000000113267824 */ /* 0x000fe200010e0611 */
[----:B------:R-:W-:Y:S01]  /*0990*/  SEL R40, R39, R40, !P4 ;  /* 0x0000002827287207 */ /* 0x000fe20006000000 */
[----:B------:R-:W1:Y:S01]  /*09a0*/  LDS.128 R16, [UR4+0x60] ;  /* 0x00006004ff107984 */ /* 0x000e620008000c00 */
[C---:B------:R-:W-:Y:S02]  /*09b0*/  ISETP.NE.AND P3, PT, R35.reuse, 0x7, PT ;  /* 0x000000072300780c */ /* 0x040fe40003f65270 */
[----:B------:R-:W-:-:S02]  /*09c0*/  ISETP.NE.AND P1, PT, R35, 0x8, PT ;  /* 0x000000082300780c */ /* 0x000fc40003f25270 */
[----:B------:R-:W-:Y:S02]  /*09d0*/  ISETP.NE.AND P2, PT, R35, 0x9, PT ;  /* 0x000000092300780c */ /* 0x000fe40003f45270 */
[----:B0-----:R-:W-:-:S04]  /*09e0*/  IADD3 R39, P5, PT, R28, R39, RZ ;  /* 0x000000271c277210 */ /* 0x001fc80007fbe0ff */
[----:B------:R-:W-:Y:S01]  /*09f0*/  SEL R28, R39, R40, !P3 ;  /* 0x00000028271c7207 */ /* 0x000fe20005800000 */
[----:B------:R-:W-:Y:S01]  /*0a00*/  IMAD.X R35, R29, 0x1, R38, P5 ;  /* 0x000000011d237824 */ /* 0x000fe200028e0626 */
[----:B------:R-:W-:Y:S02]  /*0a10*/  IADD3 R29, P5, PT, R30, R39, RZ ;  /* 0x000000271e1d7210 */ /* 0x000fe40007fbe0ff */
[----:B------:R-:W-:Y:S02]  /*0a20*/  SEL R38, R38, R37, !P4 ;  /* 0x0000002526267207 */ /* 0x000fe40006000000 */
[----:B------:R-:W-:Y:S01]  /*0a30*/  SEL R28, R29, R28, !P1 ;  /* 0x0000001c1d1c7207 */ /* 0x000fe20004800000 */
[----:B------:R-:W-:Y:S01]  /*0a40*/  IMAD.X R31, R31, 0x1, R35, P5 ;  /* 0x000000011f1f7824 */ /* 0x000fe200028e0623 */
[----:B------:R-:W-:Y:S02]  /*0a50*/  IADD3 R34, P5, PT, R4, -R34, RZ ;  /* 0x8000002204227210 */ /* 0x000fe40007fbe0ff */
[----:B-1----:R-:W-:-:S02]  /*0a60*/  IADD3 R29, P4, PT, R16, R29, RZ ;  /* 0x0000001d101d7210 */ /* 0x002fc40007f9e0ff */
[----:B------:R-:W-:Y:S01]  /*0a70*/  SEL R16, R35, R38, !P3 ;  /* 0x0000002623107207 */ /* 0x000fe20005800000 */
[----:B------:R-:W-:Y:S01]  /*0a80*/  IMAD.X R5, R5, 0x1, ~R0, P5 ;  /* 0x0000000105057824 */ /* 0x000fe200028e0e00 */
[C---:B------:R-:W-:Y:S02]  /*0a90*/  ISETP.GE.U32.AND P3, PT, R36.reuse, 0x20, PT ;  /* 0x000000202400780c */ /* 0x040fe40003f66070 */
[----:B------:R-:W-:Y:S01]  /*0aa0*/  SEL R16, R31, R16, !P1 ;  /* 0x000000101f107207 */ /* 0x000fe20004800000 */
[----:B------:R-:W-:Y:S01]  /*0ab0*/  IMAD.X R31, R17, 0x1, R31, P4 ;  /* 0x00000001111f7824 */ /* 0x000fe200020e061f */
[----:B------:R-:W-:Y:S02]  /*0ac0*/  SEL R4, R29, R28, !P2 ;  /* 0x0000001c1d047207 */ /* 0x000fe40005000000 */
[----:B------:R-:W-:Y:S02]  /*0ad0*/  ISETP.NE.AND P1, PT, R36, RZ, PT ;  /* 0x000000ff2400720c */ /* 0x000fe40003f25270 */
[----:B------:R-:W-:-:S02]  /*0ae0*/  SEL R17, R34, RZ, P0 ;  /* 0x000000ff22117207 */ /* 0x000fc40000000000 */
[----:B------:R-:W-:Y:S02]  /*0af0*/  SEL R4, R4, RZ, P3 ;  /* 0x000000ff04047207 */ /* 0x000fe40001800000 */
[----:B------:R-:W-:Y:S02]  /*0b00*/  SEL R16, R31, R16, !P2 ;  /* 0x000000101f107207 */ /* 0x000fe40005000000 */
[----:B-----5:R-:W-:Y:S02]  /*0b10*/  IADD3 R4, P4, P2, R4, R17, R2 ;  /* 0x0000001104047210 */ /* 0x020fe40007a9e002 */
[----:B------:R-:W-:Y:S02]  /*0b20*/  SEL R5, R5, RZ, P0 ;  /* 0x000000ff05057207 */ /* 0x000fe40000000000 */
[----:B------:R-:W-:Y:S02]  /*0b30*/  SEL R16, R16, RZ, P3 ;  /* 0x000000ff10107207 */ /* 0x000fe40001800000 */
[----:B------:R-:W-:-:S02]  /*0b40*/  IADD3 R0, P0, PT, R24, R4, RZ ;  /* 0x0000000418007210 */ /* 0x000fc40007f1e0ff */
[----:B------:R-:W-:Y:S02]  /*0b50*/  IADD3.X R5, PT, PT, R16, R5, R3, P4, P2 ;  /* 0x0000000510057210 */ /* 0x000fe400027e4403 */
[----:B------:R-:W-:-:S03]  /*0b60*/  IADD3 R18, P3, P5, R29, R18, R2 ;  /* 0x000000121d127210 */ /* 0x000fc60007d7e002 */
[----:B------:R-:W-:Y:S01]  /*0b70*/  IMAD.X R25, R25, 0x1, R5, P0 ;  /* 0x0000000119197824 */ /* 0x000fe200000e0605 */
[----:B------:R-:W-:Y:S01]  /*0b80*/  IADD3.X R19, PT, PT, R31, R19, R3, P3, P5 ;  /* 0x000000131f137210 */ /* 0x000fe20001fea403 */
[----:B------:R-:W-:Y:S08]  /*0b90*/  @P1 BRA `(.L_x_205) ;  /* 0x0000001000ec1947 */ /* 0x000ff00003800000 */
[----:B------:R-:W0:Y:S01]  /*0ba0*/  LDC.64 R2, c[0x0][0x390] ;  /* 0x0000e400ff027b82 */ /* 0x000e220000000a00 */
[----:B------:R-:W-:Y:S02]  /*0bb0*/  IMAD.MOV.U32 R16, RZ, RZ, 0x65 ;  /* 0x00000065ff107424 */ /* 0x000fe400078e00ff */
[----:B------:R-:W-:-:S05]  /*0bc0*/  IMAD.MOV.U32 R17, RZ, RZ, 0x0 ;  /* 0x00000000ff117424 */ /* 0x000fca00078e00ff */
[----:B0-----:R0:W-:Y:S01]  /*0bd0*/  ST.E.128.STRONG.GPU desc[UR10][R2.64+0x200], R16 ;  /* 0x0002001002007985 */ /* 0x0011e2000c10fd0a */
[----:B------:R-:W-:Y:S05]  /*0be0*/  BRA `(.L_x_205) ;  /* 0x0000001000d87947 */ /* 0x000fea0003800000 */
.L_x_204:
[----:B--23-5:R-:W-:Y:S02]  /*0bf0*/  IADD3 R3, P0, P1, R26, R32, R24 ;  /* 0x000000201a037210 */ /* 0x02cfe4000791e018 */
[----:B------:R-:W-:Y:S02]  /*0c00*/  ISETP.NE.AND P5, PT, R35, 0x4, PT ;  /* 0x000000042300780c */ /* 0x000fe40003fa5270 */
[----:B0---4-:R-:W-:Y:S02]  /*0c10*/  IADD3 R17, P2, P3, R8, R6, R3 ;  /* 0x0000000608117210 */ /* 0x011fe40007b5e003 */
[----:B------:R-:W-:Y:S02]  /*0c20*/  IADD3.X R3, PT, PT, R27, R33, R25, P0, P1 ;  /* 0x000000211b037210 */ /* 0x000fe400007e2419 */
[----:B------:R-:W-:Y:S02]  /*0c30*/  IADD3 R17, P0, P1, R12, R10, R17 ;  /* 0x0000000a0c117210 */ /* 0x000fe4000791e011 */
[----:B------:R-:W-:-:S02]  /*0c40*/  IADD3.X R3, PT, PT, R9, R7, R3, P2, P3 ;  /* 0x0000000709037210 */ /* 0x000fc400017e6403 */
[----:B------:R-:W-:Y:S02]  /*0c50*/  ISETP.NE.AND P2, PT, R42, 0x1f, PT ;  /* 0x0000001f2a00780c */ /* 0x000fe40003f45270 */
[----:B------:R-:W-:Y:S02]  /*0c60*/  IADD3.X R3, PT, PT, R13, R11, R3, P0, P1 ;  /* 0x0000000b0d037210 */ /* 0x000fe400007e2403 */
[----:B------:R-:W-:Y:S02]  /*0c70*/  IADD3 R17, P0, P1, R20, R14, R17 ;  /* 0x0000000e14117210 */ /* 0x000fe4000791e011 */
[----:B------:R-:W-:Y:S02]  /*0c80*/  ISETP.NE.AND P4, PT, R35, 0x5, PT ;  /* 0x000000052300780c */ /* 0x000fe40003f85270 */
[----:B------:R-:W-:Y:S02]  /*0c90*/  IADD3.X R3, PT, PT, R21, R15, R3, P0, P1 ;  /* 0x0000000f15037210 */ /* 0x000fe400007e2403 */
[----:B------:R-:W-:-:S02]  /*0ca0*/  IADD3 R0, P0, P1, R4, R22, R17 ;  /* 0x0000001604007210 */ /* 0x000fc4000791e011 */
[----:B------:R-:W-:Y:S02]  /*0cb0*/  ISETP.NE.AND P3, PT, R35, 0x6, PT ;  /* 0x000000062300780c */ /* 0x000fe40003f65270 */
[----:B------:R-:W-:Y:S01]  /*0cc0*/  IADD3.X R4, PT, PT, R5, R23, R3, P0, P1 ;  /* 0x0000001705047210 */ /* 0x000fe200007e2403 */
[----:B------:R-:W0:Y:S01]  /*0cd0*/  SHFL.UP PT, R2, R0, 0x1, RZ ;  /* 0x0420000000027989 */ /* 0x000e2200000e00ff */
[C---:B------:R-:W-:Y:S02]  /*0ce0*/  ISETP.GE.AND P0, PT, R42.reuse, 0x1, PT ;  /* 0x000000012a00780c */ /* 0x040fe40003f06270 */
[----:B------:R-:W-:Y:S01]  /*0cf0*/  ISETP.GE.AND P1, PT, R42, 0x2, PT ;  /* 0x000000022a00780c */ /* 0x000fe20003f26270 */
[----:B------:R-:W1:Y:S01]  /*0d00*/  SHFL.UP PT, R3, R4, 0x1, RZ ;  /* 0x0420000004037989 */ /* 0x000e6200000e00ff */
[----:B------:R-:W-:Y:S02]  /*0d10*/  @!P2 LEA R41, R35, UR4, 0x3 ;  /* 0x000000042329ac11 */ /* 0x000fe4000f8e18ff */
[----:B0-----:R-:W-:-:S02]  /*0d20*/  SEL R17, R2, RZ, P0 ;  /* 0x000000ff02117207 */ /* 0x001fc40000000000 */
[----:B-1----:R-:W-:Y:S02]  /*0d30*/  SEL R3, R3, RZ, P0 ;  /* 0x000000ff03037207 */ /* 0x002fe40000000000 */
[----:B------:R-:W-:-:S05]  /*0d40*/  IADD3 R17, P0, PT, R17, R0, RZ ;  /* 0x0000000011117210 */ /* 0x000fca0007f1e0ff */
[----:B------:R-:W-:Y:S01]  /*0d50*/  IMAD.X R16, R3, 0x1, R4, P0 ;  /* 0x0000000103107824 */ /* 0x000fe200000e0604 */
[----:B------:R-:W0:Y:S04]  /*0d60*/  SHFL.UP PT, R2, R17, 0x2, RZ ;  /* 0x0440000011027989 */ /* 0x000e2800000e00ff */
        /* <DEDUP_REMOVED lines=24> */
[----:B-1----:R-:W-:Y:S02]  /*0ef0*/  SEL R3, R3, RZ, P1 ;  /* 0x000000ff03037207 */ /* 0x002fe40000800000 */
[----:B------:R-:W-:-:S03]  /*0f00*/  ISETP.NE.AND P1, PT, R35, 0x2, PT ;  /* 0x000000022300780c */ /* 0x000fc60003f25270 */
[----:B------:R-:W-:-:S05]  /*0f10*/  IMAD.X R3, R3, 0x1, R28, P0 ;  /* 0x0000000103037824 */ /* 0x000fca00000e061c */
[----:B------:R-:W-:Y:S01]  /*0f20*/  @!P2 STS.64 [R41+0x20], R2 ;  /* 0x000020022900a388 */ /* 0x000fe20000000a00 */
[----:B------:R-:W-:Y:S01]  /*0f30*/  BAR.SYNC.DEFER_BLOCKING 0x0 ;  /* 0x0000000000007b1d */ /* 0x000fe20000010000 */
[----:B------:R-:W-:-:S05]  /*0f40*/  ISETP.NE.AND P2, PT, R35, 0x8, PT ;  /* 0x000000082300780c */ /* 0x000fca0003f45270 */
        /* <DEDUP_REMOVED lines=8> */
[----:B------:R-:W0:Y:S01]  /*0fd0*/  LDS.128 R16, [UR4+0x40] ;  /* 0x00004004ff107984 */ /* 0x000e220008000c00 */
[C---:B------:R-:W-:Y:S02]  /*0fe0*/  ISETP.NE.AND P0, PT, R35.reuse, 0x3, PT ;  /* 0x000000032300780c */ /* 0x040fe40003f05270 */
[----:B------:R-:W-:Y:S02]  /*0ff0*/  ISETP.NE.AND P1, PT, R35, 0x7, PT ;  /* 0x000000072300780c */ /* 0x000fe40003f25270 */
[----:B------:R-:W-:Y:S02]  /*1000*/  SEL R40, R5, R34, !P0 ;  /* 0x0000002205287207 */ /* 0x000fe40004000000 */
[----:B------:R-:W-:Y:S02]  /*1010*/  IADD3 R5, P6, PT, R30, R5, RZ ;  /* 0x000000051e057210 */ /* 0x000fe40007fde0ff */
[----:B------:R-:W-:-:S02]  /*1020*/  SEL R34, R28, R37, !P0 ;  /* 0x000000251c227207 */ /* 0x000fc40004000000 */
[----:B------:R-:W-:Y:S01]  /*1030*/  ISETP.NE.AND P0, PT, R35, 0x9, PT ;  /* 0x000000092300780c */ /* 0x000fe20003f05270 */
[----:B------:R-:W-:Y:S01]  /*1040*/  IMAD.X R35, R31, 0x1, R28, P6 ;  /* 0x000000011f237824 */ /* 0x000fe200030e061c */
[----:B------:R-:W-:Y:S01]  /*1050*/  SEL R40, R5, R40, !P5 ;  /* 0x0000002805287207 */ /* 0x000fe20006800000 */
[----:B------:R-:W1:Y:S03]  /*1060*/  LDS.128 R28, [UR4+0x50] ;  /* 0x00005004ff1c7984 */ /* 0x000e660008000c00 */
[----:B------:R-:W-:Y:S02]  /*1070*/  SEL R34, R35, R34, !P5 ;  /* 0x0000002223227207 */ /* 0x000fe40006800000 */
[----:B0-----:R-:W-:-:S04]  /*1080*/  IADD3 R5, P6, PT, R16, R5, RZ ;  /* 0x0000000510057210 */ /* 0x001fc80007fde0ff */
[----:B------:R-:W-:Y:S01]  /*1090*/  SEL R40, R5, R40, !P4 ;  /* 0x0000002805287207 */ /* 0x000fe20006000000 */
[----:B------:R-:W-:Y:S01]  /*10a0*/  IMAD.X R37, R17, 0x1, R35, P6 ;  /* 0x0000000111257824 */ /* 0x000fe200030e0623 */
[----:B------:R-:W-:-:S04]  /*10b0*/  IADD3 R35, P5, PT, R18, R5, RZ ;  /* 0x0000000512237210 */ /* 0x000fc80007fbe0ff */
[----:B------:R-:W-:Y:S01]  /*10c0*/  SEL R34, R37, R34, !P4 ;  /* 0x0000002225227207 */ /* 0x000fe20006000000 */
[----:B------:R-:W-:Y:S01]  /*10d0*/  IMAD.X R5, R19, 0x1, R37, P5 ;  /* 0x0000000113057824 */ /* 0x000fe200028e0625 */
[----:B------:R-:W-:Y:S01]  /*10e0*/  SEL R40, R35, R40, !P3 ;  /* 0x0000002823287207 */ /* 0x000fe20005800000 */
[----:B------:R-:W0:Y:S01]  /*10f0*/  LDS.128 R16, [UR4+0x60] ;  /* 0x00006004ff107984 */ /* 0x000e220008000c00 */
[----:B-1----:R-:W-:Y:S02]  /*1100*/  IADD3 R37, P5, PT, R28, R35, RZ ;  /* 0x000000231c257210 */ /* 0x002fe40007fbe0ff */
[----:B------:R-:W-:Y:S02]  /*1110*/  IADD3 R35, P4, PT, R2, -R0, RZ ;  /* 0x8000000002237210 */ /* 0x000fe40007f9e0ff */
[----:B------:R-:W-:Y:S01]  /*1120*/  SEL R2, R37, R40, !P1 ;  /* 0x0000002825027207 */ /* 0x000fe20004800000 */
[----:B------:R-:W-:Y:S01]  /*1130*/  IMAD.X R29, R29, 0x1, R5, P5 ;  /* 0x000000011d1d7824 */ /* 0x000fe200028e0605 */
[----:B------:R-:W-:Y:S01]  /*1140*/  IADD3 R37, P5, PT, R30, R37, RZ ;  /* 0x000000251e257210 */ /* 0x000fe20007fbe0ff */
[----:B------:R-:W-:Y:S01]  /*1150*/  IMAD.X R28, R3, 0x1, ~R4, P4 ;  /* 0x00000001031c7824 */ /* 0x000fe200020e0e04 */
[----:B------:R-:W-:-:S02]  /*1160*/  SEL R34, R5, R34, !P3 ;  /* 0x0000002205227207 */ /* 0x000fc40005800000 */
[----:B------:R-:W-:Y:S01]  /*1170*/  SEL R2, R37, R2, !P2 ;  /* 0x0000000225027207 */ /* 0x000fe20005000000 */
[----:B------:R-:W-:Y:S01]  /*1180*/  IMAD.X R31, R31, 0x1, R29, P5 ;  /* 0x000000011f1f7824 */ /* 0x000fe200028e061d */
[----:B------:R-:W-:Y:S02]  /*1190*/  ISETP.NE.AND P3, PT, R42, RZ, PT ;  /* 0x000000ff2a00720c */ /* 0x000fe40003f65270 */
[----:B------:R-:W-:Y:S02]  /*11a0*/  ISETP.GE.U32.AND P4, PT, R36, 0x20, PT ;  /* 0x000000202400780c */ /* 0x000fe40003f86070 */
[----:B------:R-:W-:Y:S02]  /*11b0*/  SEL R0, R35, RZ, P3 ;  /* 0x000000ff23007207 */ /* 0x000fe40001800000 */
[----:B0-----:R-:W-:Y:S02]  /*11c0*/  IADD3 R5, P6, PT, R16, R37, RZ ;  /* 0x0000002510057210 */ /* 0x001fe40007fde0ff */
[----:B------:R-:W-:-:S02]  /*11d0*/  SEL R16, R29, R34, !P1 ;  /* 0x000000221d107207 */ /* 0x000fc40004800000 */
[----:B------:R-:W-:Y:S01]  /*11e0*/  SEL R29, R5, R2, !P0 ;  /* 0x00000002051d7207 */ /* 0x000fe20004000000 */
[----:B------:R-:W-:Y:S01]  /*11f0*/  IMAD.X R17, R17, 0x1, R31, P6 ;  /* 0x0000000111117824 */ /* 0x000fe200030e061f */
[----:B------:R-:W-:Y:S02]  /*1200*/  SEL R2, R31, R16, !P2 ;  /* 0x000000101f027207 */ /* 0x000fe40005000000 */
[----:B------:R-:W-:Y:S02]  /*1210*/  IADD3 R4, P2, PT, R0, R29, RZ ;  /* 0x0000001d00047210 */ /* 0x000fe40007f5e0ff */
[----:B------:R-:W-:Y:S02]  /*1220*/  SEL R3, R17, R2, !P0 ;  /* 0x0000000211037207 */ /* 0x000fe40004000000 */
[----:B------:R-:W-:Y:S02]  /*1230*/  ISETP.GT.U32.AND P0, PT, R36, 0x1f, PT ;  /* 0x0000001f2400780c */ /* 0x000fe40003f04070 */
[----:B------:R-:W-:-:S02]  /*1240*/  SEL R0, R28, RZ, P3 ;  /* 0x000000ff1c007207 */ /* 0x000fc40001800000 */
[----:B------:R-:W-:Y:S02]  /*1250*/  IADD3 R40, P1, PT, R18, R5, RZ ;  /* 0x0000000512287210 */ /* 0x000fe40007f3e0ff */
[----:B------:R-:W-:Y:S01]  /*1260*/  SEL R42, R35, R4, !P4 ;  /* 0x00000004232a7207 */ /* 0x000fe20006000000 */
[----:B------:R-:W-:Y:S02]  /*1270*/  IMAD.X R5, R0, 0x1, R3, P2 ;  /* 0x0000000100057824 */ /* 0x000fe400010e0603 */
[----:B------:R-:W-:-:S03]  /*1280*/  IMAD.X R39, R19, 0x1, R17, P1 ;  /* 0x0000000113277824 */ /* 0x000fc600008e0611 */
[----:B------:R-:W-:Y:S01]  /*1290*/  SEL R41, R28, R5, !P4 ;  /* 0x000000051c297207 */ /* 0x000fe20006000000 */
[----:B------:R-:W-:Y:S06]  /*12a0*/  @P0 BRA `(.L_x_206) ;  /* 0x0000000800f80947 */ /* 0x000fec0003800000 */
[----:B------:R-:W0:Y:S01]  /*12b0*/  LDC.64 R2, c[0x0][0x390] ;  /* 0x0000e400ff027b82 */ /* 0x000e220000000a00 */
[----:B------:R-:W-:Y:S02]  /*12c0*/  ISETP.NE.AND P0, PT, R36, RZ, PT ;  /* 0x000000ff2400720c */ /* 0x000fe40003f05270 */
[----:B------:R-:W-:-:S05]  /*12d0*/  LOP3.LUT R5, RZ, R36, RZ, 0x33, !PT ;  /* 0x00000024ff057212 */ /* 0x000fca00078e33ff */
[----:B------:R-:W-:-:S06]  /*12e0*/  IMAD.IADD R28, R38, 0x1, R5 ;  /* 0x00000001261c7824 */ /* 0x000fcc00078e0205 */
[----:B------:R-:W-:Y:S02]  /*12f0*/  @!P0 IMAD.MOV.U32 R18, RZ, RZ, R40 ;  /* 0x000000ffff128224 */ /* 0x000fe400078e0028 */
[----:B------:R-:W-:Y:S02]  /*1300*/  @!P0 IMAD.MOV.U32 R19, RZ, RZ, R39 ;  /* 0x000000ffff138224 */ /* 0x000fe400078e0027 */
[----:B------:R-:W-:Y:S02]  /*1310*/  @!P0 IMAD.MOV.U32 R16, RZ, RZ, 0x64 ;  /* 0x00000064ff108424 */ /* 0x000fe400078e00ff */
[----:B------:R-:W-:Y:S01]  /*1320*/  @!P0 IMAD.MOV.U32 R17, RZ, RZ, 0x0 ;  /* 0x00000000ff118424 */ /* 0x000fe200078e00ff */
[----:B------:R-:W-:Y:S01]  /*1330*/  @!P0 STS.64 [UR4+0x18], R18 ;  /* 0x00001812ff008988 */ /* 0x000fe20008000a04 */
[----:B0-----:R-:W-:-:S04]  /*1340*/  IMAD.WIDE R4, R38, 0x10, R2 ;  /* 0x0000001026047825 */ /* 0x001fc800078e0202 */
[----:B------:R-:W-:Y:S01]  /*1350*/  IMAD.WIDE R2, R28, 0x10, R2 ;  /* 0x000000101c027825 */ /* 0x000fe200078e0202 */
[----:B------:R0:W-:Y:S01]  /*1360*/  @!P0 ST.E.128.STRONG.GPU desc[UR10][R4.64+0x200], R16 ;  /* 0x0002001004008985 */ /* 0x0001e2000c10fd0a */
[----:B------:R-:W-:Y:S05]  /*1370*/  NANOSLEEP 0x3c5 ;  /* 0x000003c50000795d */ /* 0x000fea0003800000 */
[----:B0-----:R-:W2:Y:S01]  /*1380*/  LD.E.128.STRONG.GPU R16, desc[UR10][R2.64+0x200] ;  /* 0x0002000a02107980 */ /* 0x001ea2000c10fd00 */
[----:B------:R-:W-:Y:S01]  /*1390*/  UMOV UR5, 0xffffffff ;  /* 0xffffffff00057882 */ /* 0x000fe20000000000 */
[----:B--2---:R-:W-:-:S04]  /*13a0*/  ISETP.NE.U32.AND P0, PT, R16, 0x63, PT ;  /* 0x000000631000780c */ /* 0x004fc80003f05070 */
[----:B------:R-:W-:Y:S01]  /*13b0*/  ISETP.NE.AND.EX P0, PT, R17, RZ, PT, P0 ;  /* 0x000000ff1100720c */ /* 0x000fe20003f05300 */
[----:B------:R-:W-:-:S12]  /*13c0*/  BRA.DIV UR5, `(.L_x_207) ;  /* 0x0000003605887947 */ /* 0x000fd8000b800000 */
[----:B------:R-:W-:-:S13]  /*13d0*/  VOTE.ANY P0, !P0 ;  /* 0x0000000000ff7806 */ /* 0x000fda0004000100 */
.L_x_240:
[----:B------:R-:W-:Y:S05]  /*13e0*/  @!P0 BRA `(.L_x_208) ;  /* 0x0000000000288947 */ /* 0x000fea0003800000 */
[----:B------:R-:W-:-:S07]  /*13f0*/  IMAD.MOV.U32 R4, RZ, RZ, 0x148 ;  /* 0x00000148ff047424 */ /* 0x000fce00078e00ff */
.L_x_210:
[----:B------:R-:W-:Y:S05]  /*1400*/  NANOSLEEP R4 ;  /* 0x000000040000735d */ /* 0x000fea0003800000 */
[----:B------:R-:W2:Y:S01]  /*1410*/  LD.E.128.STRONG.GPU R16, desc[UR10][R2.64+0x200] ;  /* 0x0002000a02107980 */ /* 0x000ea2000c10fd00 */
[----:B------:R-:W-:Y:S01]  /*1420*/  UMOV UR5, 0xffffffff ;  /* 0xffffffff00057882 */ /* 0x000fe20000000000 */
[----:B------:R-:W-:Y:S01]  /*1430*/  IMAD.SHL.U32 R4, R4, 0x2, RZ ;  /* 0x0000000204047824 */ /* 0x000fe200078e00ff */
[----:B--2---:R-:W-:-:S04]  /*1440*/  ISETP.NE.U32.AND P0, PT, R16, 0x63, PT ;  /* 0x000000631000780c */ /* 0x004fc80003f05070 */
[----:B------:R-:W-:Y:S01]  /*1450*/  ISETP.NE.AND.EX P0, PT, R17, RZ, PT, P0 ;  /* 0x000000ff1100720c */ /* 0x000fe20003f05300 */
[----:B------:R-:W-:-:S12]  /*1460*/  BRA.DIV UR5, `(.L_x_209) ;  /* 0x0000003605807947 */ /* 0x000fd8000b800000 */
[----:B------:R-:W-:-:S13]  /*1470*/  VOTE.ANY P0, !P0 ;  /* 0x0000000000ff7806 */ /* 0x000fda0004000100 */
.L_x_243:
[----:B------:R-:W-:Y:S05]  /*1480*/  @P0 BRA `(.L_x_210) ;  /* 0xfffffffc00dc0947 */ /* 0x000fea000383ffff */
.L_x_208:
[----:B------:R-:W-:Y:S01]  /*1490*/  UMOV UR5, 0xffffffff ;  /* 0xffffffff00057882 */ /* 0x000fe20000000000 */
[----:B------:R-:W-:-:S04]  /*14a0*/  ISETP.NE.U32.AND P1, PT, R16, 0x65, PT ;  /* 0x000000651000780c */ /* 0x000fc80003f25070 */
[----:B------:R-:W-:Y:S01]  /*14b0*/  ISETP.NE.AND.EX P1, PT, R17, RZ, PT, P1 ;  /* 0x000000ff1100720c */ /* 0x000fe20003f25310 */
[----:B------:R-:W-:-:S12]  /*14c0*/  BRA.DIV UR5, `(.L_x_211) ;  /* 0x0000003605887947 */ /* 0x000fd8000b800000 */
[----:B------:R-:W0:Y:S01]  /*14d0*/  S2R R2, SR_GEMASK ;  /* 0x0000000000027919 */ /* 0x000e220000003c00 */
[----:B------:R-:W-:Y:S01]  /*14e0*/  VOTE.ANY R0, PT, !P1 ;  /* 0x0000000000007806 */ /* 0x000fe200048e0100 */
[----:B------:R-:W1:Y:S03]  /*14f0*/  S2R R38, SR_LANEID ;  /* 0x0000000000267919 */ /* 0x000e660000000000 */
[----:B0-----:R-:W-:Y:S01]  /*1500*/  LOP3.LUT R0, R0, 0x80000000, R2, 0xec, !PT ;  /* 0x8000000000007812 */ /* 0x001fe200078eec02 */
[----:B-1----:R-:W-:-:S04]  /*1510*/  VIADD R31, R38, 0x2 ;  /* 0x00000002261f7836 */ /* 0x002fc80000000000 */
[----:B------:R-:W-:Y:S02]  /*1520*/  VIADD R3, R0, 0xffffffff ;  /* 0xffffffff00037836 */ /* 0x000fe40000000000 */
[----:B------:R-:W-:-:S03]  /*1530*/  VIADD R30, R38, 0x4 ;  /* 0x00000004261e7836 */ /* 0x000fc60000000000 */
[----:B------:R-:W-:-:S04]  /*1540*/  LOP3.LUT R3, R0, R3, RZ, 0xc, !PT ;  /* 0x0000000300037212 */ /* 0x000fc800078e0cff */
[----:B------:R0:W1:Y:S02]  /*1550*/  POPC R44, R3 ;  /* 0x00000003002c7309 */ /* 0x0000640000000000 */
[----:B0-----:R-:W0:Y:S01]  /*1560*/  LDC.64 R2, c[0x0][0x390] ;  /* 0x0000e400ff027b82 */ /* 0x001e220000000a00 */
[----:B-1----:R-:W1:Y:S01]  /*1570*/  SHFL.DOWN PT, R29, R18, 0x1, R44 ;  /* 0x08200000121d7989 */ /* 0x002e6200000e002c */
[----:B------:R-:W-:-:S03]  /*1580*/  ISETP.GE.AND P0, PT, R38, R44, PT ;  /* 0x0000002c2600720c */ /* 0x000fc60003f06270 */
[----:B------:R-:W2:Y:S01]  /*1590*/  SHFL.DOWN PT, R4, R19, 0x1, R44 ;  /* 0x0820000013047989 */ /* 0x000ea200000e002c */
[----:B-1----:R-:W-:-:S04]  /*15a0*/  SEL R29, R29, RZ, !P0 ;  /* 0x000000ff1d1d7207 */ /* 0x002fc80004000000 */
[----:B------:R-:W-:Y:S02]  /*15b0*/  IADD3 R37, P1, PT, R18, R29, RZ ;  /* 0x0000001d12257210 */ /* 0x000fe40007f3e0ff */
[----:B--2---:R-:W-:Y:S02]  /*15c0*/  SEL R5, R4, RZ, !P0 ;  /* 0x000000ff04057207 */ /* 0x004fe40004000000 */
[----:B------:R-:W-:Y:S01]  /*15d0*/  ISETP.GT.AND P0, PT, R31, R44, PT ;  /* 0x0000002c1f00720c */ /* 0x000fe20003f04270 */
[----:B------:R-:W1:Y:S02]  /*15e0*/  SHFL.DOWN PT, R29, R37, 0x2, R44 ;  /* 0x08400000251d7989 */ /* 0x000e6400000e002c */
[----:B------:R-:W-:-:S05]  /*15f0*/  IMAD.X R34, R19, 0x1, R5, P1 ;  /* 0x0000000113227824 */ /* 0x000fca00008e0605 */
[----:B------:R-:W2:Y:S01]  /*1600*/  SHFL.DOWN PT, R4, R34, 0x2, R44 ;  /* 0x0840000022047989 */ /* 0x000ea200000e002c */
[----:B-1----:R-:W-:-:S04]  /*1610*/  SEL R0, R29, RZ, !P0 ;  /* 0x000000ff1d007207 */ /* 0x002fc80004000000 */
[----:B------:R-:W-:Y:S02]  /*1620*/  IADD3 R29, P1, PT, R0, R37, RZ ;  /* 0x00000025001d7210 */ /* 0x000fe40007f3e0ff */
[----:B--2---:R-:W-:-:S03]  /*1630*/  SEL R35, R4, RZ, !P0 ;  /* 0x000000ff04237207 */ /* 0x004fc60004000000 */
[----:B------:R-:W1:Y:S01]  /*1640*/  SHFL.DOWN PT, R18, R29, 0x4, R44 ;  /* 0x088000001d127989 */ /* 0x000e6200000e002c */
[----:B------:R-:W-:Y:S01]  /*1650*/  ISETP.GT.AND P0, PT, R30, R44, PT ;  /* 0x0000002c1e00720c */ /* 0x000fe20003f04270 */
[----:B------:R-:W-:Y:S02]  /*1660*/  IMAD.X R35, R35, 0x1, R34, P1 ;  /* 0x0000000123237824 */ /* 0x000fe400008e0622 */
[----:B------:R-:W-:-:S03]  /*1670*/  VIADD R34, R38, 0x10 ;  /* 0x0000001026227836 */ /* 0x000fc60000000000 */
[----:B------:R-:W2:Y:S01]  /*1680*/  SHFL.DOWN PT, R4, R35, 0x4, R44 ;  /* 0x0880000023047989 */ /* 0x000ea200000e002c */
[----:B-1----:R-:W-:-:S04]  /*1690*/  SEL R18, R18, RZ, !P0 ;  /* 0x000000ff12127207 */ /* 0x002fc80004000000 */
[----:B------:R-:W-:Y:S01]  /*16a0*/  IADD3 R37, P1, PT, R18, R29, RZ ;  /* 0x0000001d12257210 */ /* 0x000fe20007f3e0ff */
[----:B------:R-:W-:Y:S01]  /*16b0*/  VIADD R29, R38, 0x8 ;  /* 0x00000008261d7836 */ /* 0x000fe20000000000 */
[----:B--2---:R-:W-:-:S03]  /*16c0*/  SEL R4, R4, RZ, !P0 ;  /* 0x000000ff04047207 */ /* 0x004fc60004000000 */
[----:B------:R-:W1:Y:S01]  /*16d0*/  SHFL.DOWN PT, R18, R37, 0x8, R44 ;  /* 0x0900000025127989 */ /* 0x000e6200000e002c */
[----:B------:R-:W-:Y:S01]  /*16e0*/  ISETP.GT.AND P0, PT, R29, R44, PT ;  /* 0x0000002c1d00720c */ /* 0x000fe20003f04270 */
[----:B------:R-:W-:-:S05]  /*16f0*/  IMAD.X R19, R4, 0x1, R35, P1 ;  /* 0x0000000104137824 */ /* 0x000fca00008e0623 */
[----:B------:R-:W2:Y:S01]  /*1700*/  SHFL.DOWN PT, R4, R19, 0x8, R44 ;  /* 0x0900000013047989 */ /* 0x000ea200000e002c */
[----:B-1----:R-:W-:-:S04]  /*1710*/  SEL R18, R18, RZ, !P0 ;  /* 0x000000ff12127207 */ /* 0x002fc80004000000 */
[----:B------:R-:W-:Y:S02]  /*1720*/  IADD3 R35, P1, PT, R18, R37, RZ ;  /* 0x0000002512237210 */ /* 0x000fe40007f3e0ff */
[----:B0-----:R-:W-:Y:S02]  /*1730*/  IADD3 R37, P3, PT, R2, 0x200, RZ ;  /* 0x0000020002257810 */ /* 0x001fe40007f7e0ff */
[----:B--2---:R-:W-:Y:S01]  /*1740*/  SEL R4, R4, RZ, !P0 ;  /* 0x000000ff04047207 */ /* 0x004fe20004000000 */
[----:B------:R-:W0:Y:S01]  /*1750*/  SHFL.DOWN PT, R18, R35, 0x10, R44 ;  /* 0x0a00000023127989 */ /* 0x000e2200000e002c */
[----:B------:R-:W-:Y:S01]  /*1760*/  ISETP.NE.U32.AND P0, PT, R16, 0x65, PT ;  /* 0x000000651000780c */ /* 0x000fe20003f05070 */
[----:B------:R-:W-:Y:S02]  /*1770*/  IMAD.X R38, RZ, RZ, R3, P3 ;  /* 0x000000ffff267224 */ /* 0x000fe400018e0603 */
[----:B------:R-:W-:Y:S01]  /*1780*/  IMAD.X R36, R4, 0x1, R19, P1 ;  /* 0x0000000104247824 */ /* 0x000fe200008e0613 */
[----:B------:R-:W-:-:S02]  /*1790*/  ISETP.NE.AND.EX P0, PT, R17, RZ, PT, P0 ;  /* 0x000000ff1100720c */ /* 0x000fc40003f05300 */
[----:B------:R-:W-:Y:S02]  /*17a0*/  ISETP.GT.AND P1, PT, R34, R44, PT ;  /* 0x0000002c2200720c */ /* 0x000fe40003f24270 */
[----:B------:R-:W1:Y:S09]  /*17b0*/  SHFL.DOWN PT, R4, R36, 0x10, R44 ;  /* 0x0a00000024047989 */ /* 0x000e7200000e002c */
[----:B------:R-:W-:-:S02]  /*17c0*/  VOTE.ALL P0, P0 ;  /* 0x0000000000ff7806 */ /* 0x000fc40000000000 */
[----:B0-----:R-:W-:-:S04]  /*17d0*/  SEL R18, R18, RZ, !P1 ;  /* 0x000000ff12127207 */ /* 0x001fc80004800000 */
[----:B------:R-:W-:Y:S02]  /*17e0*/  IADD3 R35, P2, PT, R18, R35, RZ ;  /* 0x0000002312237210 */ /* 0x000fe40007f5e0ff */
[----:B-1----:R-:W-:-:S05]  /*17f0*/  SEL R5, R4, RZ, !P1 ;  /* 0x000000ff04057207 */ /* 0x002fca0004800000 */
[----:B------:R-:W-:-:S07]  /*1800*/  IMAD.X R36, R5, 0x1, R36, P2 ;  /* 0x0000000105247824 */ /* 0x000fce00010e0624 */
.L_x_257:
[----:B------:R-:W-:Y:S05]  /*1810*/  @!P0 BRA `(.L_x_212) ;  /* 0x0000000400208947 */ /* 0x000fea0003800000 */
.L_x_218:
[----:B------:R-:W-:Y:S02]  /*1820*/  IMAD.MOV.U32 R2, RZ, RZ, R37 ;  /* 0x000000ffff027224 */ /* 0x000fe400078e0025 */
[----:B------:R-:W-:Y:S02]  /*1830*/  IMAD.MOV.U32 R3, RZ, RZ, R38 ;  /* 0x000000ffff037224 */ /* 0x000fe400078e0026 */
[----:B------:R-:W-:-:S05]  /*1840*/  IMAD.WIDE R2, R28, 0x10, R2 ;  /* 0x000000101c027825 */ /* 0x000fca00078e0202 */
[----:B------:R-:W2:Y:S01]  /*1850*/  LD.E.128.STRONG.GPU R16, desc[UR10][R2.64+-0x200] ;  /* 0xfffe000a02107980 */ /* 0x000ea2000c10fd00 */
[----:B------:R-:W-:Y:S05]  /*1860*/  YIELD ;  /* 0x0000000000007946 */ /* 0x000fea0003800000 */
[----:B------:R-:W-:Y:S01]  /*1870*/  UMOV UR5, 0xffffffff ;  /* 0xffffffff00057882 */ /* 0x000fe20000000000 */
[----:B--2---:R-:W-:-:S04]  /*1880*/  ISETP.NE.U32.AND P0, PT, R16, 0x63, PT ;  /* 0x000000631000780c */ /* 0x004fc80003f05070 */
[----:B------:R-:W-:Y:S01]  /*1890*/  ISETP.NE.AND.EX P0, PT, R17, RZ, PT, P0 ;  /* 0x000000ff1100720c */ /* 0x000fe20003f05300 */
[----:B------:R-:W-:-:S12]  /*18a0*/  BRA.DIV UR5, `(.L_x_213) ;  /* 0x0000003a052c7947 */ /* 0x000fd8000b800000 */
[----:B------:R-:W-:-:S13]  /*18b0*/  VOTE.ANY P0, !P0 ;  /* 0x0000000000ff7806 */ /* 0x000fda0004000100 */
.L_x_260:
[----:B------:R-:W-:Y:S05]  /*18c0*/  @!P0 BRA `(.L_x_214) ;  /* 0x0000000000288947 */ /* 0x000fea0003800000 */
[----:B------:R-:W-:-:S07]  /*18d0*/  IMAD.MOV.U32 R4, RZ, RZ, 0x148 ;  /* 0x00000148ff047424 */ /* 0x000fce00078e00ff */
.L_x_216:
        /* <DEDUP_REMOVED lines=8> */
.L_x_263:
[----:B------:R-:W-:Y:S05]  /*1960*/  @P0 BRA `(.L_x_216) ;  /* 0xfffffffc00dc0947 */ /* 0x000fea000383ffff */
.L_x_214:
[----:B------:R-:W-:Y:S01]  /*1970*/  UMOV UR5, 0xffffffff ;  /* 0xffffffff00057882 */ /* 0x000fe20000000000 */
[----:B------:R-:W-:-:S04]  /*1980*/  ISETP.NE.U32.AND P1, PT, R16, 0x65, PT ;  /* 0x000000651000780c */ /* 0x000fc80003f25070 */
[----:B------:R-:W-:Y:S01]  /*1990*/  ISETP.NE.AND.EX P1, PT, R17, RZ, PT, P1 ;  /* 0x000000ff1100720c */ /* 0x000fe20003f25310 */
[----:B------:R-:W-:-:S12]  /*19a0*/  BRA.DIV UR5, `(.L_x_217) ;  /* 0x0000003a052c7947 */ /* 0x000fd8000b800000 */
[----:B------:R-:W0:Y:S01]  /*19b0*/  S2R R2, SR_GEMASK ;  /* 0x0000000000027919 */ /* 0x000e220000003c00 */
[----:B------:R-:W-:Y:S01]  /*19c0*/  VOTE.ANY R0, PT, !P1 ;  /* 0x0000000000007806 */ /* 0x000fe200048e0100 */
[----:B------:R-:W-:Y:S01]  /*19d0*/  VIADD R28, R28, 0xffffffe0 ;  /* 0xffffffe01c1c7836 */ /* 0x000fe20000000000 */
[----:B------:R-:W-:Y:S01]  /*19e0*/  ISETP.NE.U32.AND P0, PT, R16, 0x65, PT ;  /* 0x000000651000780c */ /* 0x000fe20003f05070 */
[----:B------:R-:W1:Y:S03]  /*19f0*/  S2R R5, SR_LANEID ;  /* 0x0000000000057919 */ /* 0x000e660000000000 */
[----:B------:R-:W-:-:S13]  /*1a00*/  ISETP.NE.AND.EX P0, PT, R17, RZ, PT, P0 ;  /* 0x000000ff1100720c */ /* 0x000fda0003f05300 */
[----:B------:R-:W-:Y:S02]  /*1a10*/  VOTE.ALL P0, P0 ;  /* 0x0000000000ff7806 */ /* 0x000fe40000000000 */
[----:B0-----:R-:W-:-:S05]  /*1a20*/  LOP3.LUT R0, R0, 0x80000000, R2, 0xec, !PT ;  /* 0x8000000000007812 */ /* 0x001fca00078eec02 */
[----:B------:R-:W-:-:S05]  /*1a30*/  VIADD R3, R0, 0xffffffff ;  /* 0xffffffff00037836 */ /* 0x000fca0000000000 */
[----:B------:R-:W-:-:S04]  /*1a40*/  LOP3.LUT R3, R0, R3, RZ, 0xc, !PT ;  /* 0x0000000300037212 */ /* 0x000fc800078e0cff */
[----:B------:R-:W0:Y:S02]  /*1a50*/  POPC R2, R3 ;  /* 0x0000000300027309 */ /* 0x000e240000000000 */
[----:B0-----:R-:W0:Y:S01]  /*1a60*/  SHFL.DOWN PT, R44, R18, 0x1, R2 ;  /* 0x08200000122c7989 */ /* 0x001e2200000e0002 */
[----:B-1----:R-:W-:-:S03]  /*1a70*/  ISETP.GE.AND P1, PT, R5, R2, PT ;  /* 0x000000020500720c */ /* 0x002fc60003f26270 */
[----:B------:R-:W1:Y:S01]  /*1a80*/  SHFL.DOWN PT, R4, R19, 0x1, R2 ;  /* 0x0820000013047989 */ /* 0x000e6200000e0002 */
[----:B0-----:R-:W-:Y:S02]  /*1a90*/  SEL R5, R44, RZ, !P1 ;  /* 0x000000ff2c057207 */ /* 0x001fe40004800000 */
[----:B-1----:R-:W-:Y:S02]  /*1aa0*/  SEL R17, R4, RZ, !P1 ;  /* 0x000000ff04117207 */ /* 0x002fe40004800000 */
[----:B------:R-:W-:-:S05]  /*1ab0*/  IADD3 R5, P1, PT, R18, R5, RZ ;  /* 0x0000000512057210 */ /* 0x000fca0007f3e0ff */
[----:B------:R-:W-:Y:S01]  /*1ac0*/  IMAD.X R18, R19, 0x1, R17, P1 ;  /* 0x0000000113127824 */ /* 0x000fe200008e0611 */
[----:B------:R-:W0:Y:S01]  /*1ad0*/  SHFL.DOWN PT, R44, R5, 0x2, R2 ;  /* 0x08400000052c7989 */ /* 0x000e2200000e0002 */
[----:B------:R-:W-:-:S03]  /*1ae0*/  ISETP.GT.AND P1, PT, R31, R2, PT ;  /* 0x000000021f00720c */ /* 0x000fc60003f24270 */
[----:B------:R-:W1:Y:S01]  /*1af0*/  SHFL.DOWN PT, R4, R18, 0x2, R2 ;  /* 0x0840000012047989 */ /* 0x000e6200000e0002 */
[----:B0-----:R-:W-:-:S04]  /*1b00*/  SEL R44, R44, RZ, !P1 ;  /* 0x000000ff2c2c7207 */ /* 0x001fc80004800000 */
[----:B------:R-:W-:Y:S02]  /*1b10*/  IADD3 R19, P2, PT, R44, R5, RZ ;  /* 0x000000052c137210 */ /* 0x000fe40007f5e0ff */
[----:B-1----:R-:W-:Y:S02]  /*1b20*/  SEL R3, R4, RZ, !P1 ;  /* 0x000000ff04037207 */ /* 0x002fe40004800000 */
[----:B------:R-:W-:Y:S01]  /*1b30*/  ISETP.GT.AND P1, PT, R30, R2, PT ;  /* 0x000000021e00720c */ /* 0x000fe20003f24270 */
[----:B------:R-:W0:Y:S02]  /*1b40*/  SHFL.DOWN PT, R44, R19, 0x4, R2 ;  /* 0x08800000132c7989 */ /* 0x000e2400000e0002 */
[----:B------:R-:W-:-:S05]  /*1b50*/  IMAD.X R18, R3, 0x1, R18, P2 ;  /* 0x0000000103127824 */ /* 0x000fca00010e0612 */
[----:B------:R-:W1:Y:S01]  /*1b60*/  SHFL.DOWN PT, R4, R18, 0x4, R2 ;  /* 0x0880000012047989 */ /* 0x000e6200000e0002 */
[----:B0-----:R-:W-:-:S04]  /*1b70*/  SEL R44, R44, RZ, !P1 ;  /* 0x000000ff2c2c7207 */ /* 0x001fc80004800000 */
[----:B------:R-:W-:Y:S02]  /*1b80*/  IADD3 R19, P2, PT, R44, R19, RZ ;  /* 0x000000132c137210 */ /* 0x000fe40007f5e0ff */
[----:B-1----:R-:W-:-:S03]  /*1b90*/  SEL R3, R4, RZ, !P1 ;  /* 0x000000ff04037207 */ /* 0x002fc60004800000 */
[----:B------:R-:W0:Y:S01]  /*1ba0*/  SHFL.DOWN PT, R44, R19, 0x8, R2 ;  /* 0x09000000132c7989 */ /* 0x000e2200000e0002 */
[----:B------:R-:W-:Y:S01]  /*1bb0*/  ISETP.GT.AND P1, PT, R29, R2, PT ;  /* 0x000000021d00720c */ /* 0x000fe20003f24270 */
        /* <DEDUP_REMOVED lines=10> */
[----:B------:R-:W-:Y:S02]  /*1c60*/  IADD3 R35, P2, P3, R44, R19, R35 ;  /* 0x000000132c237210 */ /* 0x000fe40007b5e023 */
[----:B-1----:R-:W-:-:S04]  /*1c70*/  SEL R3, R4, RZ, !P1 ;  /* 0x000000ff04037207 */ /* 0x002fc80004800000 */
[----:B------:R-:W-:-:S07]  /*1c80*/  IADD3.X R36, PT, PT, R3, R18, R36, P2, P3 ;  /* 0x0000001203247210 */ /* 0x000fce00017e6424 */
.L_x_277:
[----:B------:R-:W-:Y:S05]  /*1c90*/  @P0 BRA `(.L_x_218) ;  /* 0xfffffff800e00947 */ /* 0x000fea000383ffff */
.L_x_212:
[----:B------:R-:W0:Y:S01]  /*1ca0*/  S2R R0, SR_LANEID ;  /* 0x0000000000007919 */ /* 0x000e220000000000 */
[----:B------:R-:W-:Y:S01]  /*1cb0*/  BSSY.RECONVERGENT B1, `(.L_x_219) ;  /* 0x0000018000017945 */ /* 0x000fe20003800200 */
[----:B------:R-:W-:Y:S02]  /*1cc0*/  IMAD.MOV.U32 R37, RZ, RZ, R36 ;  /* 0x000000ffff257224 */ /* 0x000fe400078e0024 */
[----:B------:R-:W-:Y:S01]  /*1cd0*/  IMAD.MOV.U32 R36, RZ, RZ, R35 ;  /* 0x000000ffff247224 */ /* 0x000fe200078e0023 */
[----:B0-----:R-:W-:Y:S02]  /*1ce0*/  ISETP.NE.AND P0, PT, R0, RZ, PT ;  /* 0x000000ff0000720c */ /* 0x001fe40003f05270 */
[----:B------:R-:W0:Y:S11]  /*1cf0*/  S2R R0, SR_TID.X ;  /* 0x0000000000007919 */ /* 0x000e360000002100 */
[----:B------:R-:W1:Y:S01]  /*1d00*/  @!P0 S2R R3, SR_CgaCtaId ;  /* 0x0000000000038919 */ /* 0x000e620000008800 */
[----:B0-----:R-:W-:-:S02]  /*1d10*/  ISETP.NE.AND P1, PT, R0, RZ, PT ;  /* 0x000000ff0000720c */ /* 0x001fc40003f25270 */
[----:B------:R-:W-:-:S04]  /*1d20*/  @!P0 MOV R0, 0x400 ;  /* 0x0000040000008802 */ /* 0x000fc80000000f00 */
[----:B-1----:R-:W-:-:S07]  /*1d30*/  @!P0 LEA R29, R3, R0, 0x18 ;  /* 0x00000000031d8211 */ /* 0x002fce00078ec0ff */
[----:B------:R-:W-:Y:S05]  /*1d40*/  @P1 BRA `(.L_x_220) ;  /* 0x0000000000381947 */ /* 0x000fea0003800000 */
[----:B------:R-:W0:Y:S01]  /*1d50*/  LDC R0, c[0x0][0x398] ;  /* 0x0000e600ff007b82 */ /* 0x000e220000000800 */
[----:B------:R-:W-:Y:S01]  /*1d60*/  IADD3 R18, P1, PT, R36, R40, RZ ;  /* 0x0000002824127210 */ /* 0x000fe20007f3e0ff */
[----:B------:R-:W-:Y:S01]  /*1d70*/  UMOV UR5, 0x400 ;  /* 0x0000040000057882 */ /* 0x000fe20000000000 */
[----:B------:R-:W-:Y:S02]  /*1d80*/  IMAD.MOV.U32 R16, RZ, RZ, 0x65 ;  /* 0x00000065ff107424 */ /* 0x000fe400078e00ff */
[----:B------:R-:W-:Y:S02]  /*1d90*/  IMAD.MOV.U32 R17, RZ, RZ, 0x0 ;  /* 0x00000000ff117424 */ /* 0x000fe400078e00ff */
[----:B------:R-:W-:Y:S01]  /*1da0*/  IMAD.X R19, R37, 0x1, R39, P1 ;  /* 0x0000000125137824 */ /* 0x000fe200008e0627 */
[----:B------:R-:W1:Y:S08]  /*1db0*/  S2UR UR6, SR_CgaCtaId ;  /* 0x00000000000679c3 */ /* 0x000e700000008800 */
[----:B------:R-:W2:Y:S01]  /*1dc0*/  LDC.64 R2, c[0x0][0x390] ;  /* 0x0000e400ff027b82 */ /* 0x000ea20000000a00 */
[----:B0-----:R-:W-:Y:S01]  /*1dd0*/  VIADD R5, R0, UR9 ;  /* 0x0000000900057c36 */ /* 0x001fe20008000000 */
[----:B-1----:R-:W-:-:S03]  /*1de0*/  ULEA UR5, UR6, UR5, 0x18 ;  /* 0x0000000506057291 */ /* 0x002fc6000f8ec0ff */
[----:B--2---:R-:W-:-:S05]  /*1df0*/  IMAD.WIDE R2, R5, 0x10, R2 ;  /* 0x0000001005027825 */ /* 0x004fca00078e0202 */
[----:B------:R0:W-:Y:S04]  /*1e00*/  ST.E.128.STRONG.GPU desc[UR10][R2.64+0x200], R16 ;  /* 0x0002001002007985 */ /* 0x0001e8000c10fd0a */
[----:B------:R0:W-:Y:S04]  /*1e10*/  STS.64 [UR5+0x10], R18 ;  /* 0x00001012ff007988 */ /* 0x0001e80008000a05 */
[----:B------:R0:W-:Y:S02]  /*1e20*/  STS.64 [UR5+0x8], R36 ;  /* 0x00000824ff007988 */ /* 0x0001e40008000a05 */
.L_x_220:
[----:B------:R-:W-:Y:S05]  /*1e30*/  BSYNC.RECONVERGENT B1 ;  /* 0x0000000000017941 */ /* 0x000fea0003800200 */
.L_x_219:
[----:B------:R1:W-:Y:S01]  /*1e40*/  @!P0 STS.64 [R29+0x80], R36 ;  /* 0x000080241d008388 */ /* 0x0003e20000000a00 */
[----:B------:R-:W-:Y:S02]  /*1e50*/  IMAD.MOV.U32 R4, RZ, RZ, R42 ;  /* 0x000000ffff047224 */ /* 0x000fe400078e002a */
[----:B------:R-:W-:Y:S02]  /*1e60*/  IMAD.MOV.U32 R5, RZ, RZ, R41 ;  /* 0x000000ffff057224 */ /* 0x000fe400078e0029 */
[----:B------:R-:W-:Y:S02]  /*1e70*/  @!P0 IMAD.MOV.U32 R4, RZ, RZ, R36 ;  /* 0x000000ffff048224 */ /* 0x000fe400078e0024 */
[----:B------:R-:W-:-:S07]  /*1e80*/  @!P0 IMAD.MOV.U32 R5, RZ, RZ, R37 ;  /* 0x000000ffff058224 */ /* 0x000fce00078e0025 */
.L_x_206:
[----:B------:R-:W2:Y:S01]  /*1e90*/  S2R R0, SR_TID.X ;  /* 0x0000000000007919 */ /* 0x000ea20000002100 */
[----:B------:R-:W-:Y:S05]  /*1ea0*/  WARPSYNC.ALL ;  /* 0x0000000000007948 */ /* 0x000fea0003800000 */
[----:B------:R-:W-:Y:S01]  /*1eb0*/  BAR.SYNC.DEFER_BLOCKING 0x0 ;  /* 0x0000000000007b1d */ /* 0x000fe20000010000 */
[----:B--2---:R-:W-:-:S13]  /*1ec0*/  ISETP.NE.AND P0, PT, R0, RZ, PT ;  /* 0x000000ff0000720c */ /* 0x004fda0003f05270 */
[----:B0-----:R-:W0:Y:S01]  /*1ed0*/  @P0 S2R R3, SR_CgaCtaId ;  /* 0x0000000000030919 */ /* 0x001e220000008800 */
[----:B------:R-:W-:-:S04]  /*1ee0*/  @P0 MOV R0, 0x400 ;  /* 0x0000040000000802 */ /* 0x000fc80000000f00 */
[----:B0-----:R-:W-:-:S06]  /*1ef0*/  @P0 LEA R3, R3, R0, 0x18 ;  /* 0x0000000003030211 */ /* 0x001fcc00078ec0ff */
[----:B------:R-:W0:Y:S02]  /*1f00*/  @P0 LDS.64 R2, [R3+0x80] ;  /* 0x0000800003020984 */ /* 0x000e240000000a00 */
[----:B0-----:R-:W-:-:S04]  /*1f10*/  @P0 IADD3 R4, P1, PT, R2, R4, RZ ;  /* 0x0000000402040210 */ /* 0x001fc80007f3e0ff */
[----:B------:R-:W-:Y:S01]  /*1f20*/  IADD3 R0, P2, PT, R24, R4, RZ ;  /* 0x0000000418007210 */ /* 0x000fe20007f5e0ff */
[----:B------:R-:W-:-:S04]  /*1f30*/  @P0 IMAD.X R5, R3, 0x1, R5, P1 ;  /* 0x0000000103050824 */ /* 0x000fc800008e0605 */
[----:B------:R-:W-:-:S08]  /*1f40*/  IMAD.X R25, R25, 0x1, R5, P2 ;  /* 0x0000000119197824 */ /* 0x000fd000010e0605 */
.L_x_205:
[----:B------:R-:W-:Y:S05]  /*1f50*/  BSYNC.RECONVERGENT B0 ;  /* 0x0000000000007941 */ /* 0x000fea0003800200 */
.L_x_203:
[----:B------:R-:W-:Y:S01]  /*1f60*/  BAR.SYNC.DEFER_BLOCKING 0x0 ;  /* 0x0000000000007b1d */ /* 0x000fe20000010000 */
[----:B0-----:R-:W-:Y:S01]  /*1f70*/  IADD3 R16, P0, PT, R32, R0, RZ ;  /* 0x0000000020107210 */ /* 0x001fe20007f1e0ff */
[----:B------:R-:W-:-:S04]  /*1f80*/  IMAD.MOV.U32 R24, RZ, RZ, R0 ;  /* 0x000000ffff187224 */ /* 0x000fc800078e0000 */
[----:B------:R-:W-:Y:S01]  /*1f90*/  IMAD.X R17, R33, 0x1, R25, P0 ;  /* 0x0000000121117824 */ /* 0x000fe200000e0619 */
[----:B------:R-:W-:Y:S01]  /*1fa0*/  IADD3 R18, P0, PT, R26, R16, RZ ;  /* 0x000000101a127210 */ /* 0x000fe20007f1e0ff */
[----:B------:R-:W0:Y:S01]  /*1fb0*/  S2R R2, SR_TID.X ;  /* 0x0000000000027919 */ /* 0x000e220000002100 */
[----:B------:R-:W2:Y:S01]  /*1fc0*/  S2UR UR6, SR_CgaCtaId ;  /* 0x00000000000679c3 */ /* 0x000ea20000008800 */
[----:B------:R-:W-:Y:S01]  /*1fd0*/  UMOV UR5, 0x400 ;  /* 0x0000040000057882 */ /* 0x000fe20000000000 */
[----:B------:R-:W3:Y:S01]  /*1fe0*/  S2R R3, SR_LANEID ;  /* 0x0000000000037919 */ /* 0x000ee20000000000 */
[----:B------:R-:W-:Y:S01]  /*1ff0*/  IMAD.X R19, R27, 0x1, R17, P0 ;  /* 0x000000011b137824 */ /* 0x000fe200000e0611 */
[----:B------:R-:W-:-:S05]  /*2000*/  IADD3 R6, P0, PT, R6, R18, RZ ;  /* 0x0000001206067210 */ /* 0x000fca0007f1e0ff */
[----:B------:R-:W-:Y:S01]  /*2010*/  IMAD.X R7, R7, 0x1, R19, P0 ;  /* 0x0000000107077824 */ /* 0x000fe200000e0613 */
[----:B------:R-:W-:-:S05]  /*2020*/  IADD3 R8, P0, PT, R8, R6, RZ ;  /* 0x0000000608087210 */ /* 0x000fca0007f1e0ff */
[----:B------:R-:W-:Y:S01]  /*2030*/  IMAD.X R9, R9, 0x1, R7, P0 ;  /* 0x0000000109097824 */ /* 0x000fe200000e0607 */
[----:B------:R-:W-:-:S05]  /*2040*/  IADD3 R10, P0, PT, R10, R8, RZ ;  /* 0x000000080a0a7210 */ /* 0x000fca0007f1e0ff */
[----:B------:R-:W-:Y:S01]  /*2050*/  IMAD.X R11, R11, 0x1, R9, P0 ;  /* 0x000000010b0b7824 */ /* 0x000fe200000e0609 */
[----:B------:R-:W-:Y:S01]  /*2060*/  IADD3 R26, P0, PT, R12, R10, RZ ;  /* 0x0000000a0c1a7210 */ /* 0x000fe20007f1e0ff */
[----:B--2---:R-:W-:Y:S01]  /*2070*/  ULEA UR5, UR6, UR5, 0x18 ;  /* 0x0000000506057291 */ /* 0x004fe2000f8ec0ff */
[----:B------:R-:W2:Y:S03]  /*2080*/  LDCU.64 UR6, c[0x0][0x388] ;  /* 0x00007100ff0677ac */ /* 0x000ea60008000a00 */
[----:B------:R-:W-:Y:S01]  /*2090*/  IMAD.X R27, R13, 0x1, R11, P0 ;  /* 0x000000010d1b7824 */ /* 0x000fe200000e060b */
[----:B------:R-:W-:Y:S02]  /*20a0*/  IADD3 R28, P0, PT, R14, R26, RZ ;  /* 0x0000001a0e1c7210 */ /* 0x000fe40007f1e0ff */
[----:B0-----:R-:W-:-:S03]  /*20b0*/  SHF.R.U32.HI R2, RZ, 0x5, R2 ;  /* 0x00000005ff027819 */ /* 0x001fc60000011602 */
[----:B-1----:R-:W-:Y:S01]  /*20c0*/  IMAD.X R29, R15, 0x1, R27, P0 ;  /* 0x000000010f1d7824 */ /* 0x002fe200000e061b */
[----:B------:R-:W-:Y:S01]  /*20d0*/  IADD3 R20, P0, PT, R20, R28, RZ ;  /* 0x0000001c14147210 */ /* 0x000fe20007f1e0ff */
[----:B---3--:R-:W-:-:S04]  /*20e0*/  IMAD R2, R2, 0x160, R3 ;  /* 0x0000016002027824 */ /* 0x008fc800078e0203 */
[----:B------:R-:W-:Y:S01]  /*20f0*/  IMAD.X R21, R21, 0x1, R29, P0 ;  /* 0x0000000115157824 */ /* 0x000fe200000e061d */
[----:B------:R-:W-:Y:S02]  /*2100*/  LEA R2, R2, UR5, 0x3 ;  /* 0x0000000502027c11 */ /* 0x000fe4000f8e18ff */
[----:B------:R-:W-:-:S03]  /*2110*/  IADD3 R22, P0, PT, R22, R20, RZ ;  /* 0x0000001416167210 */ /* 0x000fc60007f1e0ff */
[----:B------:R-:W-:Y:S02]  /*2120*/  IMAD R3, R3, 0x50, R2 ;  /* 0x0000005003037824 */ /* 0x000fe400078e0202 */
[----:B------:R-:W-:-:S03]  /*2130*/  IMAD.X R23, R23, 0x1, R21, P0 ;  /* 0x0000000117177824 */ /* 0x000fc600000e0615 */
[----:B------:R-:W-:Y:S04]  /*2140*/  STS.64 [R3], R4 ;  /* 0x0000000403007388 */ /* 0x000fe80000000a00 */
[----:B------:R-:W-:Y:S04]  /*2150*/  STS.64 [R3+0x8], R24 ;  /* 0x0000081803007388 */ /* 0x000fe80000000a00 */
[----:B------:R-:W-:Y:S04]  /*2160*/  STS.64 [R3+0x10], R16 ;  /* 0x0000101003007388 */ /* 0x000fe80000000a00 */
[----:B------:R-:W-:Y:S04]  /*2170*/  STS.64 [R3+0x18], R18 ;  /* 0x0000181203007388 */ /* 0x000fe80000000a00 */
[----:B------:R-:W-:Y:S04]  /*2180*/  STS.64 [R3+0x20], R6 ;  /* 0x0000200603007388 */ /* 0x000fe80000000a00 */
[----:B------:R-:W-:Y:S04]  /*2190*/  STS.64 [R3+0x28], R8 ;  /* 0x0000280803007388 */ /* 0x000fe80000000a00 */
[----:B------:R-:W-:Y:S04]  /*21a0*/  STS.64 [R3+0x30], R10 ;  /* 0x0000300a03007388 */ /* 0x000fe80000000a00 */
[----:B------:R2:W-:Y:S04]  /*21b0*/  STS.64 [R3+0x38], R26 ;  /* 0x0000381a03007388 */ /* 0x0005e80000000a00 */
[----:B------:R-:W-:Y:S04]  /*21c0*/  STS.64 [R3+0x40], R28 ;  /* 0x0000401c03007388 */ /* 0x000fe80000000a00 */
[----:B------:R-:W-:Y:S04]  /*21d0*/  STS.64 [R3+0x48], R20 ;  /* 0x0000481403007388 */ /* 0x000fe80000000a00 */
[----:B------:R-:W-:Y:S01]  /*21e0*/  STS.64 [R3+0x50], R22 ;  /* 0x0000501603007388 */ /* 0x000fe20000000a00 */
[----:B------:R-:W-:-:S03]  /*21f0*/  NOP ;  /* 0x0000000000007918 */ /* 0x000fc60000000000 */
[----:B------:R-:W0:Y:S01]  /*2200*/  LDS.64 R4, [R2] ;  /* 0x0000000002047984 */ /* 0x000e220000000a00 */
[----:B--2---:R-:W-:-:S03]  /*2210*/  IADD3 R26, P0, PT, R45, UR6, RZ ;  /* 0x000000062d1a7c10 */ /* 0x004fc6000ff1e0ff */
[----:B------:R-:W1:Y:S01]  /*2220*/  LDS.64 R6, [R2+0x100] ;  /* 0x0001000002067984 */ /* 0x000e620000000a00 */
[----:B------:R-:W-:-:S03]  /*2230*/  IADD3.X R27, PT, PT, R43, UR7, RZ, P0, !PT ;  /* 0x000000072b1b7c10 */ /* 0x000fc600087fe4ff */
[----:B------:R-:W2:Y:S04]  /*2240*/  LDS.64 R8, [R2+0x200] ;  /* 0x0002000002087984 */ /* 0x000ea80000000a00 */
[----:B------:R-:W3:Y:S04]  /*2250*/  LDS.64 R12, [R2+0x300] ;  /* 0x00030000020c7984 */ /* 0x000ee80000000a00 */
[----:B------:R-:W4:Y:S04]  /*2260*/  LDS.64 R10, [R2+0x400] ;  /* 0x00040000020a7984 */ /* 0x000f280000000a00 */
[----:B------:R-:W5:Y:S04]  /*2270*/  LDS.64 R14, [R2+0x500] ;  /* 0x00050000020e7984 */ /* 0x000f680000000a00 */
[----:B------:R-:W5:Y:S04]  /*2280*/  LDS.64 R16, [R2+0x600] ;  /* 0x0006000002107984 */ /* 0x000f680000000a00 */
[----:B------:R-:W5:Y:S04]  /*2290*/  LDS.64 R18, [R2+0x700] ;  /* 0x0007000002127984 */ /* 0x000f680000000a00 */
[----:B------:R-:W5:Y:S04]  /*22a0*/  LDS.64 R20, [R2+0x800] ;  /* 0x0008000002147984 */ /* 0x000f680000000a00 */
[----:B------:R-:W5:Y:S04]  /*22b0*/  LDS.64 R22, [R2+0x900] ;  /* 0x0009000002167984 */ /* 0x000f680000000a00 */
[----:B------:R-:W5:Y:S04]  /*22c0*/  LDS.64 R24, [R2+0xa00] ;  /* 0x000a000002187984 */ /* 0x000f680000000a00 */
[----:B0-----:R-:W-:Y:S04]  /*22d0*/  STG.E.64 desc[UR10][R26.64], R4 ;  /* 0x000000041a007986 */ /* 0x001fe8000c101b0a */
[----:B-1----:R-:W-:Y:S04]  /*22e0*/  STG.E.64 desc[UR10][R26.64+0x100], R6 ;  /* 0x000100061a007986 */ /* 0x002fe8000c101b0a */
[----:B--2---:R-:W-:Y:S04]  /*22f0*/  STG.E.64 desc[UR10][R26.64+0x200], R8 ;  /* 0x000200081a007986 */ /* 0x004fe8000c101b0a */
[----:B---3--:R-:W-:Y:S04]  /*2300*/  STG.E.64 desc[UR10][R26.64+0x300], R12 ;  /* 0x0003000c1a007986 */ /* 0x008fe8000c101b0a */
[----:B----4-:R-:W-:Y:S04]  /*2310*/  STG.E.64 desc[UR10][R26.64+0x400], R10 ;  /* 0x0004000a1a007986 */ /* 0x010fe8000c101b0a */
[----:B-----5:R-:W-:Y:S04]  /*2320*/  STG.E.64 desc[UR10][R26.64+0x500], R14 ;  /* 0x0005000e1a007986 */ /* 0x020fe8000c101b0a */
[----:B------:R-:W-:Y:S04]  /*2330*/  STG.E.64 desc[UR10][R26.64+0x600], R16 ;  /* 0x000600101a007986 */ /* 0x000fe8000c101b0a */
[----:B------:R-:W-:Y:S04]  /*2340*/  STG.E.64 desc[UR10][R26.64+0x700], R18 ;  /* 0x000700121a007986 */ /* 0x000fe8000c101b0a */
[----:B------:R-:W-:Y:S04]  /*2350*/  STG.E.64 desc[UR10][R26.64+0x800], R20 ;  /* 0x000800141a007986 */ /* 0x000fe8000c101b0a */
[----:B------:R-:W-:Y:S04]  /*2360*/  STG.E.64 desc[UR10][R26.64+0x900], R22 ;  /* 0x000900161a007986 */ /* 0x000fe8000c101b0a */
[----:B------:R-:W-:Y:S01]  /*2370*/  STG.E.64 desc[UR10][R26.64+0xa00], R24 ;  /* 0x000a00181a007986 */ /* 0x000fe2000c101b0a */
[----:B------:R-:W-:Y:S05]  /*2380*/  EXIT ;  /* 0x000000000000794d */ /* 0x000fea0003800000 */
.L_x_202:
[----:B------:R-:W0:Y:S02]  /*2390*/  LDCU UR4, c[0x0][0x3b0] ;  /* 0x00007600ff0477ac */ /* 0x000e240008000800 */
[----:B0-----:R-:W-:-:S04]  /*23a0*/  IADD3 R21, PT, PT, -R4, UR4, RZ ;  /* 0x0000000404157c10 */ /* 0x001fc8000fffe1ff */
[----:B------:R-:W-:-:S04]  /*23b0*/  ISETP.NE.U32.AND P0, PT, R21, RZ, PT ;  /* 0x000000ff1500720c */ /* 0x000fc80003f05070 */
[----:B------:R-:W-:-:S13]  /*23c0*/  ISETP.NE.AND.EX P0, PT, R0, RZ, PT, P0 ;  /* 0x000000ff0000720c */ /* 0x000fda0003f05300 */
[----:B------:R-:W-:Y:S05]  /*23d0*/  @!P0 EXIT ;  /* 0x000000000000894d */ /* 0x000fea0003800000 */
[----:B------:R-:W0:Y:S02]  /*23e0*/  LDC.64 R4, c[0x0][0x380] ;  /* 0x0000e000ff047b82 */ /* 0x000e240000000a00 */
[----:B0-----:R-:W-:-:S05]  /*23f0*/  IMAD.WIDE R4, R38, 0x6e00, R4 ;  /* 0x00006e0026047825 */ /* 0x001fca00078e0204 */
[----:B------:R0:W2:Y:S01]  /*2400*/  LDG.E.64 R6, desc[UR10][R4.64] ;  /* 0x0000000a04067981 */ /* 0x0000a2000c1e1b00 */
[----:B------:R-:W1:Y:S02]  /*2410*/  S2R R0, SR_TID.X ;  /* 0x0000000000007919 */ /* 0x000e640000002100 */
[C---:B-1----:R-:W-:Y:S02]  /*2420*/  LOP3.LUT R8, R0.reuse, 0x1f, RZ, 0xc0, !PT ;  /* 0x0000001f00087812 */ /* 0x042fe400078ec0ff */
[----:B------:R-:W-:-:S05]  /*2430*/  LOP3.LUT R9, R0, 0x3e0, RZ, 0xc0, !PT ;  /* 0x000003e000097812 */ /* 0x000fca00078ec0ff */
[----:B------:R-:W-:-:S04]  /*2440*/  IMAD R19, R9, 0xb, R8 ;  /* 0x0000000b09137824 */ /* 0x000fc800078e0208 */
[C---:B------:R-:W-:Y:S01]  /*2450*/  VIADD R9, R19.reuse, 0x40 ;  /* 0x0000004013097836 */ /* 0x040fe20000000000 */
[CC--:B------:R-:W-:Y:S01]  /*2460*/  ISETP.GE.U32.AND P5, PT, R19.reuse, R21.reuse, PT ;  /* 0x000000151300720c */ /* 0x0c0fe20003fa6070 */
[C---:B------:R-:W-:Y:S02]  /*2470*/  VIADD R8, R19.reuse, 0x20 ;  /* 0x0000002013087836 */ /* 0x040fe40000000000 */
[----:B------:R-:W-:Y:S01]  /*2480*/  VIADD R10, R19, 0x60 ;  /* 0x00000060130a7836 */ /* 0x000fe20000000000 */
[-C--:B------:R-:W-:Y:S01]  /*2490*/  ISETP.GE.U32.AND P0, PT, R9, R21.reuse, PT ;  /* 0x000000150900720c */ /* 0x080fe20003f06070 */
[C---:B------:R-:W-:Y:S01]  /*24a0*/  VIADD R9, R19.reuse, 0x80 ;  /* 0x0000008013097836 */ /* 0x040fe20000000000 */
[-C--:B------:R-:W-:Y:S02]  /*24b0*/  ISETP.GE.U32.AND P6, PT, R8, R21.reuse, PT ;  /* 0x000000150800720c */ /* 0x080fe40003fc6070 */
[C---:B------:R-:W-:Y:S01]  /*24c0*/  LEA R8, P3, R19.reuse, R4, 0x3 ;  /* 0x0000000413087211 */ /* 0x040fe200078618ff */
[----:B0-----:R-:W-:Y:S01]  /*24d0*/  VIADD R4, R19, 0xa0 ;  /* 0x000000a013047836 */ /* 0x001fe20000000000 */
[----:B------:R-:W-:-:S02]  /*24e0*/  ISETP.GE.U32.AND P2, PT, R9, R21, PT ;  /* 0x000000150900720c */ /* 0x000fc40003f46070 */
[-C--:B------:R-:W-:Y:S01]  /*24f0*/  ISETP.GE.U32.AND P1, PT, R10, R21.reuse, PT ;  /* 0x000000150a00720c */ /* 0x080fe20003f26070 */
[----:B------:R-:W-:Y:S01]  /*2500*/  IMAD.X R9, RZ, RZ, R5, P3 ;  /* 0x000000ffff097224 */ /* 0x000fe200018e0605 */
[----:B------:R-:W-:Y:S01]  /*2510*/  ISETP.GE.U32.AND P3, PT, R4, R21, PT ;  /* 0x000000150400720c */ /* 0x000fe20003f66070 */
[C---:B------:R-:W-:Y:S02]  /*2520*/  VIADD R4, R19.reuse, 0xe0 ;  /* 0x000000e013047836 */ /* 0x040fe40000000000 */
[C---:B------:R-:W-:Y:S02]  /*2530*/  VIADD R10, R19.reuse, 0xc0 ;  /* 0x000000c0130a7836 */ /* 0x040fe40000000000 */
[----:B------:R-:W-:-:S03]  /*2540*/  VIADD R5, R19, 0x120 ;  /* 0x0000012013057836 */ /* 0x000fc60000000000 */
[-C--:B------:R-:W-:Y:S01]  /*2550*/  ISETP.GE.U32.AND P4, PT, R10, R21.reuse, PT ;  /* 0x000000150a00720c */ /* 0x080fe20003f86070 */
[----:B--2---:R-:W-:Y:S02]  /*2560*/  IMAD.MOV.U32 R14, RZ, RZ, R6 ;  /* 0x000000ffff0e7224 */ /* 0x004fe400078e0006 */
[----:B------:R-:W-:Y:S02]  /*2570*/  IMAD.MOV.U32 R15, RZ, RZ, R7 ;  /* 0x000000ffff0f7224 */ /* 0x000fe400078e0007 */
[----:B------:R-:W2:Y:S01]  /*2580*/  @!P5 LDG.E.64 R6, desc[UR10][R8.64] ;  /* 0x0000000a0806d981 */ /* 0x000ea2000c1e1b00 */
[----:B------:R-:W-:Y:S01]  /*2590*/  IMAD.MOV.U32 R16, RZ, RZ, R14 ;  /* 0x000000ffff107224 */ /* 0x000fe200078e000e */
[----:B------:R-:W-:Y:S01]  /*25a0*/  ISETP.GE.U32.AND P5, PT, R4, R21, PT ;  /* 0x000000150400720c */ /* 0x000fe20003fa6070 */
[----:B------:R-:W-:Y:S02]  /*25b0*/  IMAD.MOV.U32 R17, RZ, RZ, R15 ;  /* 0x000000ffff117224 */ /* 0x000fe400078e000f */
[----:B------:R-:W-:-:S02]  /*25c0*/  VIADD R4, R19, 0x100 ;  /* 0x0000010013047836 */ /* 0x000fc40000000000 */
[--C-:B------:R-:W-:Y:S02]  /*25d0*/  IMAD.MOV.U32 R12, RZ, RZ, R14.reuse ;  /* 0x000000ffff0c7224 */ /* 0x100fe400078e000e */
[--C-:B------:R-:W-:Y:S01]  /*25e0*/  IMAD.MOV.U32 R13, RZ, RZ, R15.reuse ;  /* 0x000000ffff0d7224 */ /* 0x100fe200078e000f */
[----:B------:R-:W3:Y:S01]  /*25f0*/  @!P6 LDG.E.64 R16, desc[UR10][R8.64+0x100] ;  /* 0x0001000a0810e981 */ /* 0x000ee2000c1e1b00 */
[----:B------:R-:W-:Y:S01]  /*2600*/  IMAD.MOV.U32 R10, RZ, RZ, R14 ;  /* 0x000000ffff0a7224 */ /* 0x000fe200078e000e */
[-C--:B------:R-:W-:Y:S01]  /*2610*/  ISETP.GE.U32.AND P6, PT, R4, R21.reuse, PT ;  /* 0x000000150400720c */ /* 0x080fe20003fc6070 */
[----:B------:R-:W-:Y:S02]  /*2620*/  IMAD.MOV.U32 R11, RZ, RZ, R15 ;  /* 0x000000ffff0b7224 */ /* 0x000fe400078e000f */
[----:B------:R-:W-:Y:S01]  /*2630*/  VIADD R4, R19, 0x140 ;  /* 0x0000014013047836 */ /* 0x000fe20000000000 */
[----:B------:R-:W4:Y:S01]  /*2640*/  @!P0 LDG.E.64 R12, desc[UR10][R8.64+0x200] ;  /* 0x0002000a080c8981 */ /* 0x000f22000c1e1b00 */
[----:B------:R-:W-:-:S03]  /*2650*/  ISETP.GE.U32.AND P0, PT, R5, R21, PT ;  /* 0x000000150500720c */ /* 0x000fc60003f06070 */
[----:B------:R-:W4:Y:S01]  /*2660*/  @!P1 LDG.E.64 R10, desc[UR10][R8.64+0x300] ;  /* 0x0003000a080a9981 */ /* 0x000f22000c1e1b00 */
[----:B------:R-:W-:Y:S01]  /*2670*/  ISETP.GE.U32.AND P1, PT, R4, R21, PT ;  /* 0x000000150400720c */ /* 0x000fe20003f26070 */
[--C-:B------:R-:W-:Y:S02]  /*2680*/  IMAD.MOV.U32 R18, RZ, RZ, R14.reuse ;  /* 0x000000ffff127224 */ /* 0x100fe400078e000e */
[--C-:B------:R-:W-:Y:S02]  /*2690*/  IMAD.MOV.U32 R19, RZ, RZ, R15.reuse ;  /* 0x000000ffff137224 */ /* 0x100fe400078e000f */
[--C-:B------:R-:W-:Y:S02]  /*26a0*/  IMAD.MOV.U32 R20, RZ, RZ, R14.reuse ;  /* 0x000000ffff147224 */ /* 0x100fe400078e000e */
[--C-:B------:R-:W-:Y:S02]  /*26b0*/  IMAD.MOV.U32 R21, RZ, RZ, R15.reuse ;  /* 0x000000ffff157224 */ /* 0x100fe400078e000f */
[----:B------:R-:W-:Y:S01]  /*26c0*/  IMAD.MOV.U32 R24, RZ, RZ, R14 ;  /* 0x000000ffff187224 */ /* 0x000fe200078e000e */
[----:B------:R-:W4:Y:S01]  /*26d0*/  @!P2 LDG.E.64 R18, desc[UR10][R8.64+0x400] ;  /* 0x0004000a0812a981 */ /* 0x000f22000c1e1b00 */
[----:B------:R-:W-:-:S02]  /*26e0*/  IMAD.MOV.U32 R25, RZ, RZ, R15 ;  /* 0x000000ffff197224 */ /* 0x000fc400078e000f */
[--C-:B------:R-:W-:Y:S01]  /*26f0*/  IMAD.MOV.U32 R26, RZ, RZ, R14.reuse ;  /* 0x000000ffff1a7224 */ /* 0x100fe200078e000e */
[----:B------:R-:W4:Y:S01]  /*2700*/  @!P3 LDG.E.64 R20, desc[UR10][R8.64+0x500] ;  /* 0x0005000a0814b981 */ /* 0x000f22000c1e1b00 */
[--C-:B------:R-:W-:Y:S02]  /*2710*/  IMAD.MOV.U32 R27, RZ, RZ, R15.reuse ;  /* 0x000000ffff1b7224 */ /* 0x100fe400078e000f */
[--C-:B------:R-:W-:Y:S01]  /*2720*/  IMAD.MOV.U32 R28, RZ, RZ, R14.reuse ;  /* 0x000000ffff1c7224 */ /* 0x100fe200078e000e */
[----:B------:R-:W4:Y:S01]  /*2730*/  @!P4 LDG.E.64 R24, desc[UR10][R8.64+0x600] ;  /* 0x0006000a0818c981 */ /* 0x000f22000c1e1b00 */
[--C-:B------:R-:W-:Y:S02]  /*2740*/  IMAD.MOV.U32 R29, RZ, RZ, R15.reuse ;  /* 0x000000ffff1d7224 */ /* 0x100fe400078e000f */
[----:B------:R-:W-:Y:S01]  /*2750*/  IMAD.MOV.U32 R30, RZ, RZ, R14 ;  /* 0x000000ffff1e7224 */ /* 0x000fe200078e000e */
[----:B------:R-:W4:Y:S01]  /*2760*/  @!P5 LDG.E.64 R26, desc[UR10][R8.64+0x700] ;  /* 0x0007000a081ad981 */ /* 0x000f22000c1e1b00 */
[----:B------:R-:W-:-:S03]  /*2770*/  IMAD.MOV.U32 R31, RZ, RZ, R15 ;  /* 0x000000ffff1f7224 */ /* 0x000fc600078e000f */
[----:B------:R-:W4:Y:S04]  /*2780*/  @!P6 LDG.E.64 R28, desc[UR10][R8.64+0x800] ;  /* 0x0008000a081ce981 */ /* 0x000f28000c1e1b00 */
[----:B------:R-:W4:Y:S04]  /*2790*/  @!P0 LDG.E.64 R30, desc[UR10][R8.64+0x900] ;  /* 0x0009000a081e8981 */ /* 0x000f28000c1e1b00 */
[----:B------:R-:W4:Y:S01]  /*27a0*/  @!P1 LDG.E.64 R14, desc[UR10][R8.64+0xa00] ;  /* 0x000a000a080e9981 */ /* 0x000f22000c1e1b00 */
[----:B------:R-:W0:Y:S01]  /*27b0*/  S2R R45, SR_LANEID ;  /* 0x00000000002d7919 */ /* 0x000e220000000000 */
[----:B------:R-:W1:Y:S01]  /*27c0*/  S2UR UR5, SR_CgaCtaId ;  /* 0x00000000000579c3 */ /* 0x000e620000008800 */
[----:B------:R-:W-:Y:S01]  /*27d0*/  SHF.R.U32.HI R5, RZ, 0x5, R0 ;  /* 0x00000005ff057819 */ /* 0x000fe20000011600 */
[----:B------:R-:W-:Y:S01]  /*27e0*/  UMOV UR4, 0x400 ;  /* 0x0000040000047882 */ /* 0x000fe20000000000 */
[----:B------:R-:W-:Y:S01]  /*27f0*/  ISETP.NE.AND P0, PT, R38, RZ, PT ;  /* 0x000000ff2600720c */ /* 0x000fe20003f05270 */
[----:B-1----:R-:W-:-:S02]  /*2800*/  ULEA UR6, UR5, UR4, 0x18 ;  /* 0x0000000405067291 */ /* 0x002fc4000f8ec0ff */
[----:B0-----:R-:W-:-:S05]  /*2810*/  IMAD R4, R5, 0x160, R45 ;  /* 0x0000016005047824 */ /* 0x001fca00078e022d */
        /* <DEDUP_REMOVED lines=45> */
[----:B0-----:R-:W-:Y:S02]  /*2af0*/  SEL R4, R4, RZ, P0 ;  /* 0x000000ff04047207 */ /* 0x001fe40000000000 */
[----:B-1----:R-:W-:-:S02]  /*2b00*/  SEL R16, R16, RZ, P0 ;  /* 0x000000ff10107207 */ /* 0x002fc40000000000 */
        /* <DEDUP_REMOVED lines=27> */
[C---:B------:R-:W-:Y:S02]  /*2cc0*/  @!P2 LEA R4, R5.reuse, UR6, 0x3 ;  /* 0x000000060504ac11 */ /* 0x040fe4000f8e18ff */
        /* <DEDUP_REMOVED lines=14> */
[----:B------:R-:W-:Y:S01]  /*2db0*/  ISETP.NE.AND P1, PT, R5, 0x3, PT ;  /* 0x000000030500780c */ /* 0x000fe20003f25270 */
[----:B------:R-:W0:Y:S01]  /*2dc0*/  LDS.128 R24, [UR6+0x40] ;  /* 0x00004006ff187984 */ /* 0x000e220008000c00 */
[----:B------:R-:W-:Y:S02]  /*2dd0*/  IADD3 R41, P0, PT, R18, R43, RZ ;  /* 0x0000002b12297210 */ /* 0x000fe40007f1e0ff */
[----:B------:R-:W-:Y:S02]  /*2de0*/  SEL R38, R43, R38, !P1 ;  /* 0x000000262b267207 */ /* 0x000fe40004800000 */
[----:B------:R-:W-:Y:S01]  /*2df0*/  SEL R30, R17, R30, !P1 ;  /* 0x0000001e111e7207 */ /* 0x000fe20004800000 */
[----:B------:R-:W-:Y:S01]  /*2e00*/  IMAD.X R43, R19, 0x1, R17, P0 ;  /* 0x00000001132b7824 */ /* 0x000fe200000e0611 */
[C---:B------:R-:W-:Y:S01]  /*2e10*/  ISETP.NE.AND P0, PT, R5.reuse, 0x5, PT ;  /* 0x000000050500780c */ /* 0x040fe20003f05270 */
[----:B------:R-:W1:Y:S01]  /*2e20*/  LDS.128 R16, [UR6+0x50] ;  /* 0x00005006ff107984 */ /* 0x000e620008000c00 */
[----:B------:R-:W-:-:S02]  /*2e30*/  ISETP.NE.AND P1, PT, R5, 0x8, PT ;  /* 0x000000080500780c */ /* 0x000fc40003f25270 */
[----:B------:R-:W-:Y:S01]  /*2e40*/  SEL R38, R41, R38, !P6 ;  /* 0x0000002629267207 */ /* 0x000fe20007000000 */
[----:B------:R-:W2:Y:S01]  /*2e50*/  LDS.64 R4, [UR6+0x60] ;  /* 0x00006006ff047984 */ /* 0x000ea20008000a00 */
[----:B0-----:R-:W-:-:S04]  /*2e60*/  IADD3 R41, P5, PT, R24, R41, RZ ;  /* 0x0000002918297210 */ /* 0x001fc80007fbe0ff */
[----:B------:R-:W-:Y:S01]  /*2e70*/  SEL R38, R41, R38, !P0 ;  /* 0x0000002629267207 */ /* 0x000fe20004000000 */
[----:B------:R-:W-:Y:S01]  /*2e80*/  IMAD.X R24, R25, 0x1, R43, P5 ;  /* 0x0000000119187824 */ /* 0x000fe200028e062b */
[----:B------:R-:W-:Y:S02]  /*2e90*/  IADD3 R25, P5, PT, R26, R41, RZ ;  /* 0x000000291a197210 */ /* 0x000fe40007fbe0ff */
[----:B------:R-:W-:-:S03]  /*2ea0*/  SEL R43, R43, R30, !P6 ;  /* 0x0000001e2b2b7207 */ /* 0x000fc60007000000 */
[----:B------:R-:W-:Y:S01]  /*2eb0*/  IMAD.X R41, R27, 0x1, R24, P5 ;  /* 0x000000011b297824 */ /* 0x000fe200028e0618 */
[----:B------:R-:W-:Y:S02]  /*2ec0*/  SEL R24, R24, R43, !P0 ;  /* 0x0000002b18187207 */ /* 0x000fe40004000000 */
[----:B-1----:R-:W-:Y:S02]  /*2ed0*/  IADD3 R27, P5, PT, R16, R25, RZ ;  /* 0x00000019101b7210 */ /* 0x002fe40007fbe0ff */
[----:B------:R-:W-:Y:S02]  /*2ee0*/  SEL R16, R25, R38, !P4 ;  /* 0x0000002619107207 */ /* 0x000fe40006000000 */
[----:B------:R-:W-:Y:S01]  /*2ef0*/  SEL R24, R41, R24, !P4 ;  /* 0x0000001829187207 */ /* 0x000fe20006000000 */
[----:B------:R-:W-:Y:S01]  /*2f00*/  IMAD.X R17, R17, 0x1, R41, P5 ;  /* 0x0000000111117824 */ /* 0x000fe200028e0629 */
[----:B------:R-:W-:Y:S02]  /*2f10*/  IADD3 R25, P4, PT, R18, R27, RZ ;  /* 0x0000001b12197210 */ /* 0x000fe40007f9e0ff */
[----:B------:R-:W-:-:S02]  /*2f20*/  ISETP.GE.U32.AND P0, PT, R0, 0x20, PT ;  /* 0x000000200000780c */ /* 0x000fc40003f06070 */
[----:B------:R-:W-:Y:S01]  /*2f30*/  SEL R16, R27, R16, !P3 ;  /* 0x000000101b107207 */ /* 0x000fe20005800000 */
[----:B------:R-:W-:Y:S01]  /*2f40*/  IMAD.X R19, R19, 0x1, R17, P4 ;  /* 0x0000000113137824 */ /* 0x000fe200020e0611 */
[----:B--2---:R-:W-:Y:S02]  /*2f50*/  IADD3 R0, P6, PT, R4, R25, RZ ;  /* 0x0000001904007210 */ /* 0x004fe40007fde0ff */
[----:B------:R-:W-:Y:S02]  /*2f60*/  SEL R4, R17, R24, !P3 ;  /* 0x0000001811047207 */ /* 0x000fe40005800000 */
[----:B------:R-:W-:Y:S01]  /*2f70*/  IADD3 R31, P3, PT, R28, -R31, RZ ;  /* 0x8000001f1c1f7210 */ /* 0x000fe20007f7e0ff */
[----:B------:R-:W-:Y:S01]  /*2f80*/  IMAD.X R17, R5, 0x1, R19, P6 ;  /* 0x0000000105117824 */ /* 0x000fe200030e0613 */
[----:B------:R-:W-:Y:S02]  /*2f90*/  ISETP.NE.AND P5, PT, R45, RZ, PT ;  /* 0x000000ff2d00720c */ /* 0x000fe40003fa5270 */
[----:B------:R-:W-:Y:S01]  /*2fa0*/  @P2 SEL R0, R25, R16, !P1 ;  /* 0x0000001019002207 */ /* 0x000fe20004800000 */
[----:B------:R-:W-:Y:S01]  /*2fb0*/  IMAD.X R28, R29, 0x1, ~R39, P3 ;  /* 0x000000011d1c7824 */ /* 0x000fe200018e0e27 */
[----:B------:R-:W-:-:S02]  /*2fc0*/  SEL R5, R31, RZ, P5 ;  /* 0x000000ff1f057207 */ /* 0x000fc40002800000 */
[----:B------:R-:W-:Y:S02]  /*2fd0*/  SEL R0, R0, RZ, P0 ;  /* 0x000000ff00007207 */ /* 0x000fe40000000000 */
[----:B------:R-:W-:Y:S02]  /*2fe0*/  @P2 SEL R17, R19, R4, !P1 ;  /* 0x0000000413112207 */ /* 0x000fe40004800000 */
[----:B-----5:R-:W-:Y:S02]  /*2ff0*/  IADD3 R5, P1, P2, R0, R5, R2 ;  /* 0x0000000500057210 */ /* 0x020fe40007a3e002 */
[----:B------:R-:W-:Y:S02]  /*3000*/  SEL R2, R28, RZ, P5 ;  /* 0x000000ff1c027207 */ /* 0x000fe40002800000 */
[----:B------:R-:W-:Y:S02]  /*3010*/  SEL R17, R17, RZ, P0 ;  /* 0x000000ff11117207 */ /* 0x000fe40000000000 */
[----:B------:R-:W-:-:S02]  /*3020*/  IADD3 R4, P0, PT, R22, R5, RZ ;  /* 0x0000000516047210 */ /* 0x000fc40007f1e0ff */
[----:B------:R-:W-:-:S05]  /*3030*/  IADD3.X R3, PT, PT, R17, R2, R3, P1, P2 ;  /* 0x0000000211037210 */ /* 0x000fca0000fe4403 */
[----:B------:R-:W-:Y:S01]  /*3040*/  IMAD.X R27, R23, 0x1, R3, P0 ;  /* 0x00000001171b7824 */ /* 0x000fe200000e0603 */
[----:B------:R-:W-:Y:S06]  /*3050*/  BRA `(.L_x_222) ;  /* 0x0000001000b47947 */ /* 0x000fec0003800000 */
.L_x_221:
        /* <DEDUP_REMOVED lines=11> */
[----:B------:R-:W-:-:S03]  /*3110*/  IADD3 R0, P0, P1, R16, R20, R19 ;  /* 0x0000001410007210 */ /* 0x000fc6000791e013 */
[----:B------:R-:W-:Y:S02]  /*3120*/  @!P2 LEA R40, R5, UR6, 0x3 ;  /* 0x000000060528ac11 */ /* 0x000fe4000f8e18ff */
        /* <DEDUP_REMOVED lines=41> */
[----:B------:R-:W1:Y:S04]  /*33c0*/  LDS.128 R28, [UR6+0x30] ;  /* 0x00003006ff1c7984 */ /* 0x000e680008000c00 */
[----:B------:R-:W2:Y:S01]  /*33d0*/  LDS.128 R16, [UR6+0x40] ;  /* 0x00004006ff107984 */ /* 0x000ea20008000c00 */
[----:B0-----:R-:W-:-:S04]  /*33e0*/  IADD3 R41, P0, PT, R24, R26, RZ ;  /* 0x0000001a18297210 */ /* 0x001fc80007f1e0ff */
[----:B------:R-:W-:Y:S01]  /*33f0*/  SEL R40, R41, R24, !P1 ;  /* 0x0000001829287207 */ /* 0x000fe20004800000 */
[----:B------:R-:W-:Y:S01]  /*3400*/  IMAD.X R43, R25, 0x1, R27, P0 ;  /* 0x00000001192b7824 */ /* 0x000fe200000e061b */
[----:B-1----:R-:W-:-:S04]  /*3410*/  IADD3 R27, P0, PT, R28, R41, RZ ;  /* 0x000000291c1b7210 */ /* 0x002fc80007f1e0ff */
[----:B------:R-:W-:Y:S01]  /*3420*/  SEL R42, R43, R25, !P1 ;  /* 0x000000192b2a7207 */ /* 0x000fe20004800000 */
[----:B------:R-:W-:Y:S01]  /*3430*/  IMAD.X R39, R29, 0x1, R43, P0 ;  /* 0x000000011d277824 */ /* 0x000fe200000e062b */
[----:B------:R-:W-:Y:S02]  /*3440*/  IADD3 R29, P0, PT, R30, R27, RZ ;  /* 0x0000001b1e1d7210 */ /* 0x000fe40007f1e0ff */
[----:B------:R-:W-:Y:S02]  /*3450*/  SEL R40, R27, R40, !P2 ;  /* 0x000000281b287207 */ /* 0x000fe40005000000 */
[----:B------:R-:W0:Y:S01]  /*3460*/  LDS.128 R24, [UR6+0x50] ;  /* 0x00005006ff187984 */ /* 0x000e220008000c00 */
[----:B------:R-:W-:Y:S01]  /*3470*/  ISETP.NE.AND P1, PT, R5, 0x4, PT ;  /* 0x000000040500780c */ /* 0x000fe20003f25270 */
[----:B------:R-:W-:Y:S01]  /*3480*/  IMAD.X R41, R31, 0x1, R39, P0 ;  /* 0x000000011f297824 */ /* 0x000fe200000e0627 */
[----:B------:R-:W-:Y:S02]  /*3490*/  SEL R42, R39, R42, !P2 ;  /* 0x0000002a272a7207 */ /* 0x000fe40005000000 */
[----:B--2---:R-:W-:-:S02]  /*34a0*/  IADD3 R39, P0, PT, R16, R29, RZ ;  /* 0x0000001d10277210 */ /* 0x004fc40007f1e0ff */
[----:B------:R-:W-:Y:S01]  /*34b0*/  SEL R40, R29, R40, !P1 ;  /* 0x000000281d287207 */ /* 0x000fe20004800000 */
[----:B------:R-:W1:Y:S01]  /*34c0*/  S2R R16, SR_TID.X ;  /* 0x0000000000107919 */ /* 0x000e620000002100 */
[----:B------:R-:W-:Y:S01]  /*34d0*/  SEL R42, R41, R42, !P1 ;  /* 0x0000002a292a7207 */ /* 0x000fe20004800000 */
[----:B------:R-:W-:Y:S01]  /*34e0*/  IMAD.X R17, R17, 0x1, R41, P0 ;  /* 0x0000000111117824 */ /* 0x000fe200000e0629 */
[----:B------:R-:W-:Y:S01]  /*34f0*/  SEL R40, R39, R40, !P4 ;  /* 0x0000002827287207 */ /* 0x000fe20006000000 */
[----:B------:R-:W2:Y:S01]  /*3500*/  LDS.128 R28, [UR6+0x60] ;  /* 0x00006006ff1c7984 */ /* 0x000ea20008000c00 */
[----:B------:R-:W-:Y:S02]  /*3510*/  IADD3 R39, P3, PT, R18, R39, RZ ;  /* 0x0000002712277210 */ /* 0x000fe40007f7e0ff */
[----:B------:R-:W-:Y:S02]  /*3520*/  ISETP.NE.AND P1, PT, R5, 0x7, PT ;  /* 0x000000070500780c */ /* 0x000fe40003f25270 */
[----:B------:R-:W-:Y:S01]  /*3530*/  SEL R18, R39, R40, !P5 ;  /* 0x0000002827127207 */ /* 0x000fe20006800000 */
[----:B------:R-:W-:Y:S01]  /*3540*/  IMAD.X R19, R19, 0x1, R17, P3 ;  /* 0x0000000113137824 */ /* 0x000fe200018e0611 */
[----:B------:R-:W-:-:S02]  /*3550*/  SEL R42, R17, R42, !P4 ;  /* 0x0000002a112a7207 */ /* 0x000fc40006000000 */
[----:B------:R-:W-:Y:S02]  /*3560*/  IADD3 R0, P3, PT, R2, -R0, RZ ;  /* 0x8000000002007210 */ /* 0x000fe40007f7e0ff */
[C---:B------:R-:W-:Y:S02]  /*3570*/  ISETP.NE.AND P2, PT, R5.reuse, 0x8, PT ;  /* 0x000000080500780c */ /* 0x040fe40003f45270 */
[----:B------:R-:W-:Y:S02]  /*3580*/  ISETP.NE.AND P0, PT, R5, 0x9, PT ;  /* 0x000000090500780c */ /* 0x000fe40003f05270 */
[----:B0-----:R-:W-:-:S04]  /*3590*/  IADD3 R41, P6, PT, R24, R39, RZ ;  /* 0x0000002718297210 */ /* 0x001fc80007fde0ff */
[----:B------:R-:W-:Y:S02]  /*35a0*/  SEL R2, R41, R18, !P1 ;  /* 0x0000001229027207 */ /* 0x000fe40004800000 */
[----:B------:R-:W-:Y:S02]  /*35b0*/  IADD3 R41, P4, PT, R26, R41, RZ ;  /* 0x000000291a297210 */ /* 0x000fe40007f9e0ff */
[----:B------:R-:W-:Y:S01]  /*35c0*/  SEL R18, R19, R42, !P5 ;  /* 0x0000002a13127207 */ /* 0x000fe20006800000 */
[----:B------:R-:W-:Y:S01]  /*35d0*/  IMAD.X R19, R25, 0x1, R19, P6 ;  /* 0x0000000119137824 */ /* 0x000fe200030e0613 */
[----:B------:R-:W-:Y:S01]  /*35e0*/  SEL R2, R41, R2, !P2 ;  /* 0x0000000229027207 */ /* 0x000fe20005000000 */
[----:B------:R-:W-:Y:S01]  /*35f0*/  IMAD.X R42, R3, 0x1, ~R4, P3 ;  /* 0x00000001032a7824 */ /* 0x000fe200018e0e04 */
[----:B--2---:R-:W-:Y:S01]  /*3600*/  IADD3 R41, P6, PT, R28, R41, RZ ;  /* 0x000000291c297210 */ /* 0x004fe20007fde0ff */
[----:B------:R-:W-:Y:S01]  /*3610*/  IMAD.X R27, R27, 0x1, R19, P4 ;  /* 0x000000011b1b7824 */ /* 0x000fe200020e0613 */
[----:B------:R-:W-:-:S02]  /*3620*/  SEL R18, R19, R18, !P1 ;  /* 0x0000001213127207 */ /* 0x000fc40004800000 */
[----:B------:R-:W-:Y:S01]  /*3630*/  ISETP.NE.AND P5, PT, R45, RZ, PT ;  /* 0x000000ff2d00720c */ /* 0x000fe20003fa5270 */
[----:B------:R-:W-:Y:S01]  /*3640*/  IMAD.X R29, R29, 0x1, R27, P6 ;  /* 0x000000011d1d7824 */ /* 0x000fe200030e061b */
[----:B------:R-:W-:Y:S02]  /*3650*/  SEL R4, R27, R18, !P2 ;  /* 0x000000121b047207 */ /* 0x000fe40005000000 */
[----:B------:R-:W-:Y:S02]  /*3660*/  SEL R5, R0, RZ, P5 ;  /* 0x000000ff00057207 */ /* 0x000fe40002800000 */
[----:B------:R-:W-:Y:S02]  /*3670*/  SEL R2, R41, R2, !P0 ;  /* 0x0000000229027207 */ /* 0x000fe40004000000 */
[----:B-1----:R-:W-:Y:S02]  /*3680*/  ISETP.GT.U32.AND P2, PT, R16, 0x1f, PT ;  /* 0x0000001f1000780c */ /* 0x002fe40003f44070 */
[----:B------:R-:W-:-:S02]  /*3690*/  IADD3 R5, P1, PT, R5, R2, RZ ;  /* 0x0000000205057210 */ /* 0x000fc40007f3e0ff */
[----:B------:R-:W-:Y:S02]  /*36a0*/  SEL R3, R42, RZ, P5 ;  /* 0x000000ff2a037207 */ /* 0x000fe40002800000 */
[----:B------:R-:W-:Y:S02]  /*36b0*/  SEL R2, R29, R4, !P0 ;  /* 0x000000041d027207 */ /* 0x000fe40004000000 */
[----:B------:R-:W-:Y:S02]  /*36c0*/  IADD3 R41, P0, PT, R30, R41, RZ ;  /* 0x000000291e297210 */ /* 0x000fe40007f1e0ff */
[----:B------:R-:W-:Y:S01]  /*36d0*/  ISETP.GE.U32.AND P3, PT, R16, 0x20, PT ;  /* 0x000000201000780c */ /* 0x000fe20003f66070 */
[----:B------:R-:W-:Y:S02]  /*36e0*/  IMAD.X R3, R3, 0x1, R2, P1 ;  /* 0x0000000103037824 */ /* 0x000fe400008e0602 */
[----:B------:R-:W-:Y:S01]  /*36f0*/  IMAD.X R40, R31, 0x1, R29, P0 ;  /* 0x000000011f287824 */ /* 0x000fe200000e061d */
[----:B------:R-:W-:-:S02]  /*3700*/  SEL R43, R0, R5, !P3 ;  /* 0x00000005002b7207 */ /* 0x000fc40005800000 */
        /* <DEDUP_REMOVED lines=21> */
.L_x_280:
[----:B------:R-:W-:Y:S05]  /*3860*/  @!P0 BRA `(.L_x_225) ;  /* 0x0000000000288947 */ /* 0x000fea0003800000 */
[----:B------:R-:W-:-:S07]  /*3870*/  IMAD.MOV.U32 R4, RZ, RZ, 0x148 ;  /* 0x00000148ff047424 */ /* 0x000fce00078e00ff */
.L_x_227:
        /* <DEDUP_REMOVED lines=8> */
.L_x_283:
[----:B------:R-:W-:Y:S05]  /*3900*/  @P0 BRA `(.L_x_227) ;  /* 0xfffffffc00dc0947 */ /* 0x000fea000383ffff */
.L_x_225:
[----:B------:R-:W-:Y:S01]  /*3910*/  UMOV UR4, 0xffffffff ;  /* 0xffffffff00047882 */ /* 0x000fe20000000000 */
[----:B------:R-:W-:-:S04]  /*3920*/  ISETP.NE.U32.AND P2, PT, R16, 0x65, PT ;  /* 0x000000651000780c */ /* 0x000fc80003f45070 */
[----:B------:R-:W-:Y:S01]  /*3930*/  ISETP.NE.AND.EX P2, PT, R17, RZ, PT, P2 ;  /* 0x000000ff1100720c */ /* 0x000fe20003f45320 */
[----:B------:R-:W-:-:S12]  /*3940*/  BRA.DIV UR4, `(.L_x_228) ;  /* 0x0000002204047947 */ /* 0x000fd8000b800000 */
[----:B------:R-:W0:Y:S01]  /*3950*/  S2R R2, SR_GEMASK ;  /* 0x0000000000027919 */ /* 0x000e220000003c00 */
[----:B------:R-:W-:Y:S01]  /*3960*/  VOTE.ANY R0, PT, !P2 ;  /* 0x0000000000007806 */ /* 0x000fe200050e0100 */
[----:B------:R-:W-:Y:S01]  /*3970*/  VIADD R26, R45, 0x2 ;  /* 0x000000022d1a7836 */ /* 0x000fe20000000000 */
[----:B------:R-:W1:Y:S02]  /*3980*/  LDC.64 R30, c[0x0][0x390] ;  /* 0x0000e400ff1e7b82 */ /* 0x000e640000000a00 */
[----:B-1----:R-:W-:Y:S02]  /*3990*/  IADD3 R30, P4, PT, R30, 0x200, RZ ;  /* 0x000002001e1e7810 */ /* 0x002fe40007f9e0ff */
[----:B0-----:R-:W-:-:S03]  /*39a0*/  LOP3.LUT R0, R0, 0x80000000, R2, 0xec, !PT ;  /* 0x8000000000007812 */ /* 0x001fc600078eec02 */
[----:B------:R-:W-:Y:S02]  /*39b0*/  IMAD.X R31, RZ, RZ, R31, P4 ;  /* 0x000000ffff1f7224 */ /* 0x000fe400020e061f */
[----:B------:R-:W-:-:S05]  /*39c0*/  VIADD R3, R0, 0xffffffff ;  /* 0xffffffff00037836 */ /* 0x000fca0000000000 */
[----:B------:R-:W-:-:S04]  /*39d0*/  LOP3.LUT R3, R0, R3, RZ, 0xc, !PT ;  /* 0x0000000300037212 */ /* 0x000fc800078e0cff */
[----:B------:R0:W1:Y:S02]  /*39e0*/  POPC R2, R3 ;  /* 0x0000000300027309 */ /* 0x0000640000000000 */
[C---:B0-----:R-:W-:Y:S01]  /*39f0*/  VIADD R3, R45.reuse, 0x8 ;  /* 0x000000082d037836 */ /* 0x041fe20000000000 */
[----:B-1----:R-:W0:Y:S01]  /*3a00*/  SHFL.DOWN PT, R25, R18, 0x1, R2 ;  /* 0x0820000012197989 */ /* 0x002e2200000e0002 */
[----:B------:R-:W-:-:S03]  /*3a10*/  ISETP.GE.AND P0, PT, R45, R2, PT ;  /* 0x000000022d00720c */ /* 0x000fc60003f06270 */
        /* <DEDUP_REMOVED lines=9> */
[----:B------:R-:W-:Y:S01]  /*3ab0*/  IADD3 R29, P2, PT, R28, R25, RZ ;  /* 0x000000191c1d7210 */ /* 0x000fe20007f5e0ff */
[----:B------:R-:W-:Y:S01]  /*3ac0*/  VIADD R25, R45, 0x4 ;  /* 0x000000042d197836 */ /* 0x000fe20000000000 */
        /* <DEDUP_REMOVED lines=16> */
[----:B------:R-:W-:Y:S01]  /*3bd0*/  ISETP.NE.U32.AND P0, PT, R16, 0x65, PT ;  /* 0x000000651000780c */ /* 0x000fe20003f05070 */
[----:B------:R-:W-:Y:S02]  /*3be0*/  IMAD.X R29, R0, 0x1, R27, P2 ;  /* 0x00000001001d7824 */ /* 0x000fe400010e061b */
[----:B------:R-:W-:Y:S01]  /*3bf0*/  VIADD R27, R45, 0x10 ;  /* 0x000000102d1b7836 */ /* 0x000fe20000000000 */
[----:B------:R-:W-:Y:S02]  /*3c00*/  ISETP.NE.AND.EX P0, PT, R17, RZ, PT, P0 ;  /* 0x000000ff1100720c */ /* 0x000fe40003f05300 */
[----:B------:R-:W1:Y:S02]  /*3c10*/  SHFL.DOWN PT, R4, R29, 0x10, R2 ;  /* 0x0a0000001d047989 */ /* 0x000e6400000e0002 */
[----:B------:R-:W-:-:S09]  /*3c20*/  ISETP.GT.AND P2, PT, R27, R2, PT ;  /* 0x000000021b00720c */ /* 0x000fd20003f44270 */
[----:B------:R-:W-:Y:S02]  /*3c30*/  VOTE.ALL P0, P0 ;  /* 0x0000000000ff7806 */ /* 0x000fe40000000000 */
[----:B0-----:R-:W-:-:S04]  /*3c40*/  SEL R18, R18, RZ, !P2 ;  /* 0x000000ff12127207 */ /* 0x001fc80005000000 */
[----:B------:R-:W-:Y:S02]  /*3c50*/  IADD3 R28, P3, PT, R18, R19, RZ ;  /* 0x00000013121c7210 */ /* 0x000fe40007f7e0ff */
[----:B-1----:R-:W-:-:S05]  /*3c60*/  SEL R4, R4, RZ, !P2 ;  /* 0x000000ff04047207 */ /* 0x002fca0005000000 */
[----:B------:R-:W-:-:S07]  /*3c70*/  IMAD.X R29, R4, 0x1, R29, P3 ;  /* 0x00000001041d7824 */ /* 0x000fce00018e061d */
.L_x_297:
[----:B------:R-:W-:Y:S05]  /*3c80*/  @!P0 BRA `(.L_x_229) ;  /* 0x0000000400208947 */ /* 0x000fea0003800000 */
.L_x_235:
        /* <DEDUP_REMOVED lines=10> */
.L_x_300:
[----:B------:R-:W-:Y:S05]  /*3d30*/  @!P0 BRA `(.L_x_231) ;  /* 0x0000000000288947 */ /* 0x000fea0003800000 */
[----:B------:R-:W-:-:S07]  /*3d40*/  IMAD.MOV.U32 R4, RZ, RZ, 0x148 ;  /* 0x00000148ff047424 */ /* 0x000fce00078e00ff */
.L_x_233:
        /* <DEDUP_REMOVED lines=8> */
.L_x_303:
[----:B------:R-:W-:Y:S05]  /*3dd0*/  @P0 BRA `(.L_x_233) ;  /* 0xfffffffc00dc0947 */ /* 0x000fea000383ffff */
.L_x_231:
[----:B------:R-:W-:Y:S01]  /*3de0*/  UMOV UR4, 0xffffffff ;  /* 0xffffffff00047882 */ /* 0x000fe20000000000 */
[----:B------:R-:W-:-:S04]  /*3df0*/  ISETP.NE.U32.AND P0, PT, R16, 0x65, PT ;  /* 0x000000651000780c */ /* 0x000fc80003f05070 */
[----:B------:R-:W-:Y:S01]  /*3e00*/  ISETP.NE.AND.EX P0, PT, R17, RZ, PT, P0 ;  /* 0x000000ff1100720c */ /* 0x000fe20003f05300 */
[----:B------:R-:W-:-:S12]  /*3e10*/  BRA.DIV UR4, `(.L_x_234) ;  /* 0x0000002204a47947 */ /* 0x000fd8000b800000 */
[----:B------:R-:W0:Y:S01]  /*3e20*/  S2R R2, SR_GEMASK ;  /* 0x0000000000027919 */ /* 0x000e220000003c00 */
[----:B------:R-:W-:Y:S01]  /*3e30*/  VOTE.ANY R0, PT, !P0 ;  /* 0x0000000000007806 */ /* 0x000fe200040e0100 */
[----:B------:R-:W-:Y:S01]  /*3e40*/  VIADD R24, R24, 0xffffffe0 ;  /* 0xffffffe018187836 */ /* 0x000fe20000000000 */
[----:B------:R-:W-:-:S04]  /*3e50*/  ISETP.NE.U32.AND P0, PT, R16, 0x65, PT ;  /* 0x000000651000780c */ /* 0x000fc80003f05070 */
[----:B------:R-:W-:-:S13]  /*3e60*/  ISETP.NE.AND.EX P0, PT, R17, RZ, PT, P0 ;  /* 0x000000ff1100720c */ /* 0x000fda0003f05300 */
[----:B------:R-:W-:Y:S02]  /*3e70*/  VOTE.ALL P0, P0 ;  /* 0x0000000000ff7806 */ /* 0x000fe40000000000 */
[----:B0-----:R-:W-:-:S05]  /*3e80*/  LOP3.LUT R0, R0, 0x80000000, R2, 0xec, !PT ;  /* 0x8000000000007812 */ /* 0x001fca00078eec02 */
[----:B------:R-:W-:-:S05]  /*3e90*/  VIADD R3, R0, 0xffffffff ;  /* 0xffffffff00037836 */ /* 0x000fca0000000000 */
[----:B------:R-:W-:-:S04]  /*3ea0*/  LOP3.LUT R3, R0, R3, RZ, 0xc, !PT ;  /* 0x0000000300037212 */ /* 0x000fc800078e0cff */
[----:B------:R-:W0:Y:S02]  /*3eb0*/  POPC R2, R3 ;  /* 0x0000000300027309 */ /* 0x000e240000000000 */
[----:B0-----:R-:W0:Y:S01]  /*3ec0*/  SHFL.DOWN PT, R44, R18, 0x1, R2 ;  /* 0x08200000122c7989 */ /* 0x001e2200000e0002 */
[----:B------:R-:W-:-:S03]  /*3ed0*/  ISETP.GE.AND P2, PT, R45, R2, PT ;  /* 0x000000022d00720c */ /* 0x000fc60003f46270 */
        /* <DEDUP_REMOVED lines=18> */
[----:B------:R-:W0:Y:S02]  /*4000*/  SHFL.DOWN PT, R44, R19, 0x8, R2 ;  /* 0x09000000132c7989 */ /* 0x000e2400000e0002 */
[----:B------:R-:W-:Y:S02]  /*4010*/  IMAD.X R18, R3, 0x1, R18, P3 ;  /* 0x0000000103127824 */ /* 0x000fe400018e0612 */
[----:B------:R-:W-:-:S03]  /*4020*/  VIADD R3, R45, 0x8 ;  /* 0x000000082d037836 */ /* 0x000fc60000000000 */
[----:B------:R-:W1:Y:S02]  /*4030*/  SHFL.DOWN PT, R4, R18, 0x8, R2 ;  /* 0x0900000012047989 */ /* 0x000e6400000e0002 */
[----:B------:R-:W-:-:S04]  /*4040*/  ISETP.GT.AND P2, PT, R3, R2, PT ;  /* 0x000000020300720c */ /* 0x000fc80003f44270 */
        /* <DEDUP_REMOVED lines=11> */
.L_x_317:
[----:B------:R-:W-:Y:S05]  /*4100*/  @P0 BRA `(.L_x_235) ;  /* 0xfffffff800e00947 */ /* 0x000fea000383ffff */
.L_x_229:
[----:B------:R-:W-:Y:S01]  /*4110*/  ISETP.NE.AND P2, PT, R45, RZ, PT ;  /* 0x000000ff2d00720c */ /* 0x000fe20003f45270 */
[----:B------:R-:W-:-:S12]  /*4120*/  BSSY.RECONVERGENT B0, `(.L_x_236) ;  /* 0x000000f000007945 */ /* 0x000fd80003800200 */
[----:B------:R-:W0:Y:S01]  /*4130*/  @!P2 S2R R3, SR_CgaCtaId ;  /* 0x000000000003a919 */ /* 0x000e220000008800 */
[----:B------:R-:W-:-:S04]  /*4140*/  @!P2 MOV R0, 0x400 ;  /* 0x000004000000a802 */ /* 0x000fc80000000f00 */
[----:B0-----:R-:W-:Y:S01]  /*4150*/  @!P2 LEA R25, R3, R0, 0x18 ;  /* 0x000000000319a211 */ /* 0x001fe200078ec0ff */
[----:B------:R-:W-:Y:S06]  /*4160*/  @P1 BRA `(.L_x_237) ;  /* 0x0000000000281947 */ /* 0x000fec0003800000 */
[----:B------:R-:W0:Y:S01]  /*4170*/  S2UR UR5, SR_CgaCtaId ;  /* 0x00000000000579c3 */ /* 0x000e220000008800 */
[----:B------:R-:W-:Y:S01]  /*4180*/  IADD3 R18, P0, PT, R28, R41, RZ ;  /* 0x000000291c127210 */ /* 0x000fe20007f1e0ff */
[----:B------:R-:W-:Y:S01]  /*4190*/  UMOV UR4, 0x400 ;  /* 0x0000040000047882 */ /* 0x000fe20000000000 */
[----:B------:R-:W-:Y:S02]  /*41a0*/  IMAD.MOV.U32 R16, RZ, RZ, 0x65 ;  /* 0x00000065ff107424 */ /* 0x000fe400078e00ff */
[----:B------:R-:W-:Y:S02]  /*41b0*/  IMAD.MOV.U32 R17, RZ, RZ, 0x0 ;  /* 0x00000000ff117424 */ /* 0x000fe400078e00ff */
[----:B------:R-:W-:-:S05]  /*41c0*/  IMAD.X R19, R29, 0x1, R40, P0 ;  /* 0x000000011d137824 */ /* 0x000fca00000e0628 */
[----:B------:R1:W-:Y:S01]  /*41d0*/  ST.E.128.STRONG.GPU desc[UR10][R38.64+0x200], R16 ;  /* 0x0002001026007985 */ /* 0x0003e2000c10fd0a */
[----:B0-----:R-:W-:-:S09]  /*41e0*/  ULEA UR4, UR5, UR4, 0x18 ;  /* 0x0000000405047291 */ /* 0x001fd2000f8ec0ff */
[----:B------:R1:W-:Y:S04]  /*41f0*/  STS.64 [UR4+0x10], R18 ;  /* 0x00001012ff007988 */ /* 0x0003e80008000a04 */
[----:B------:R1:W-:Y:S02]  /*4200*/  STS.64 [UR4+0x8], R28 ;  /* 0x0000081cff007988 */ /* 0x0003e40008000a04 */
.L_x_237:
[----:B------:R-:W-:Y:S05]  /*4210*/  BSYNC.RECONVERGENT B0 ;  /* 0x0000000000007941 */ /* 0x000fea0003800200 */
.L_x_236:
[----:B------:R0:W-:Y:S01]  /*4220*/  @!P2 STS.64 [R25+0x80], R28 ;  /* 0x0000801c1900a388 */ /* 0x0001e20000000a00 */
[----:B------:R-:W-:Y:S02]  /*4230*/  IMAD.MOV.U32 R5, RZ, RZ, R43 ;  /* 0x000000ffff057224 */ /* 0x000fe400078e002b */
[----:B------:R-:W-:Y:S02]  /*4240*/  IMAD.MOV.U32 R3, RZ, RZ, R42 ;  /* 0x000000ffff037224 */ /* 0x000fe400078e002a */
[----:B------:R-:W-:Y:S02]  /*4250*/  @!P2 IMAD.MOV.U32 R5, RZ, RZ, R28 ;  /* 0x000000ffff05a224 */ /* 0x000fe400078e001c */
[----:B------:R-:W-:-:S07]  /*4260*/  @!P2 IMAD.MOV.U32 R3, RZ, RZ, R29 ;  /* 0x000000ffff03a224 */ /* 0x000fce00078e001d */
.L_x_223:
[----:B------:R-:W2:Y:S01]  /*4270*/  S2R R0, SR_TID.X ;  /* 0x0000000000007919 */ /* 0x000ea20000002100 */
[----:B------:R-:W-:Y:S05]  /*4280*/  WARPSYNC.ALL ;  /* 0x0000000000007948 */ /* 0x000fea0003800000 */
[----:B------:R-:W-:Y:S01]  /*4290*/  BAR.SYNC.DEFER_BLOCKING 0x0 ;  /* 0x0000000000007b1d */ /* 0x000fe20000010000 */
[----:B--2---:R-:W-:-:S13]  /*42a0*/  ISETP.NE.AND P2, PT, R0, RZ, PT ;  /* 0x000000ff0000720c */ /* 0x004fda0003f45270 */
[----:B-1----:R-:W1:Y:S01]  /*42b0*/  @P2 S2R R17, SR_CgaCtaId ;  /* 0x0000000000112919 */ /* 0x002e620000008800 */
[----:B------:R-:W-:-:S04]  /*42c0*/  @P2 MOV R0, 0x400 ;  /* 0x0000040000002802 */ /* 0x000fc80000000f00 */
[----:B-1----:R-:W-:-:S06]  /*42d0*/  @P2 LEA R17, R17, R0, 0x18 ;  /* 0x0000000011112211 */ /* 0x002fcc00078ec0ff */
[----:B------:R-:W1:Y:S02]  /*42e0*/  @P2 LDS.64 R16, [R17+0x80] ;  /* 0x0000800011102984 */ /* 0x000e640000000a00 */
[----:B-1----:R-:W-:-:S04]  /*42f0*/  @P2 IADD3 R5, P0, PT, R16, R5, RZ ;  /* 0x0000000510052210 */ /* 0x002fc80007f1e0ff */
[----:B------:R-:W-:Y:S01]  /*4300*/  IADD3 R4, P1, PT, R22, R5, RZ ;  /* 0x0000000516047210 */ /* 0x000fe20007f3e0ff */
[----:B------:R-:W-:-:S04]  /*4310*/  @P2 IMAD.X R3, R17, 0x1, R3, P0 ;  /* 0x0000000111032824 */ /* 0x000fc800000e0603 */
[----:B------:R-:W-:-:S08]  /*4320*/  IMAD.X R27, R23, 0x1, R3, P1 ;  /* 0x00000001171b7824 */ /* 0x000fd000008e0603 */
.L_x_222:
[----:B------:R-:W1:Y:S01]  /*4330*/  S2R R0, SR_TID.X ;  /* 0x0000000000007919 */ /* 0x000e620000002100 */
[----:B------:R-:W2:Y:S01]  /*4340*/  S2UR UR5, SR_CgaCtaId ;  /* 0x00000000000579c3 */ /* 0x000ea20000008800 */
[----:B------:R-:W-:Y:S01]  /*4350*/  IADD3 R16, P0, PT, R36, R4, RZ ;  /* 0x0000000424107210 */ /* 0x000fe20007f1e0ff */
[----:B------:R-:W-:Y:S01]  /*4360*/  UMOV UR4, 0x400 ;  /* 0x0000040000047882 */ /* 0x000fe20000000000 */
[----:B0-----:R-:W0:Y:S01]  /*4370*/  S2R R25, SR_LANEID ;  /* 0x0000000000197919 */ /* 0x001e220000000000 */
[----:B------:R-:W-:Y:S01]  /*4380*/  IMAD.MOV.U32 R24, RZ, RZ, R5 ;  /* 0x000000ffff187224 */ /* 0x000fe200078e0005 */
[----:B------:R-:W-:Y:S01]  /*4390*/  UMOV UR7, 0x400 ;  /* 0x0000040000077882 */ /* 0x000fe20000000000 */
[--C-:B------:R-:W-:Y:S02]  /*43a0*/  IMAD.X R17, R37, 0x1, R27.reuse, P0 ;  /* 0x0000000125117824 */ /* 0x100fe400000e061b */
[----:B------:R-:W-:Y:S01]  /*43b0*/  BAR.SYNC.DEFER_BLOCKING 0x0 ;  /* 0x0000000000007b1d */ /* 0x000fe20000010000 */
[----:B------:R-:W-:Y:S01]  /*43c0*/  IADD3 R18, P0, PT, R34, R16, RZ ;  /* 0x0000001022127210 */ /* 0x000fe20007f1e0ff */
[----:B------:R-:W-:-:S04]  /*43d0*/  IMAD.MOV.U32 R5, RZ, RZ, R27 ;  /* 0x000000ffff057224 */ /* 0x000fc800078e001b */
[----:B------:R-:W-:Y:S01]  /*43e0*/  IMAD.X R19, R35, 0x1, R17, P0 ;  /* 0x0000000123137824 */ /* 0x000fe200000e0611 */
[----:B------:R-:W-:Y:S01]  /*43f0*/  IADD3 R22, P0, PT, R32, R18, RZ ;  /* 0x0000001220167210 */ /* 0x000fe20007f1e0ff */
[----:B------:R-:W3:Y:S01]  /*4400*/  S2UR UR8, SR_CgaCtaId ;  /* 0x00000000000879c3 */ /* 0x000ee20000008800 */
[----:B------:R-:W4:Y:S03]  /*4410*/  LDCU.64 UR12, c[0x0][0x388] ;  /* 0x00007100ff0c77ac */ /* 0x000f260008000a00 */
[----:B------:R-:W-:Y:S01]  /*4420*/  IMAD.X R23, R33, 0x1, R19, P0 ;  /* 0x0000000121177824 */ /* 0x000fe200000e0613 */
[----:B------:R-:W-:Y:S01]  /*4430*/  IADD3 R6, P0, PT, R6, R22, RZ ;  /* 0x0000001606067210 */ /* 0x000fe20007f1e0ff */
[----:B--2---:R-:W-:-:S04]  /*4440*/  ULEA UR4, UR5, UR4, 0x18 ;  /* 0x0000000405047291 */ /* 0x004fc8000f8ec0ff */
[----:B------:R-:W-:Y:S01]  /*4450*/  IMAD.X R7, R7, 0x1, R23, P0 ;  /* 0x0000000107077824 */ /* 0x000fe200000e0617 */
[----:B------:R-:W-:Y:S02]  /*4460*/  IADD3 R8, P0, PT, R8, R6, RZ ;  /* 0x0000000608087210 */ /* 0x000fe40007f1e0ff */
[----:B-1----:R-:W-:-:S03]  /*4470*/  SHF.R.U32.HI R2, RZ, 0x5, R0 ;  /* 0x00000005ff027819 */ /* 0x002fc60000011600 */
[----:B------:R-:W-:Y:S01]  /*4480*/  IMAD.X R9, R9, 0x1, R7, P0 ;  /* 0x0000000109097824 */ /* 0x000fe200000e0607 */
[----:B------:R-:W-:Y:S01]  /*4490*/  IADD3 R10, P0, PT, R10, R8, RZ ;  /* 0x000000080a0a7210 */ /* 0x000fe20007f1e0ff */
[----:B0-----:R-:W-:-:S04]  /*44a0*/  IMAD R2, R2, 0x160, R25 ;  /* 0x0000016002027824 */ /* 0x001fc800078e0219 */
[----:B------:R-:W-:Y:S01]  /*44b0*/  IMAD.X R11, R11, 0x1, R9, P0 ;  /* 0x000000010b0b7824 */ /* 0x000fe200000e0609 */
[----:B------:R-:W-:Y:S01]  /*44c0*/  IADD3 R12, P0, PT, R12, R10, RZ ;  /* 0x0000000a0c0c7210 */ /* 0x000fe20007f1e0ff */
[----:B---3--:R-:W-:Y:S01]  /*44d0*/  ULEA UR7, UR8, UR7, 0x18 ;  /* 0x0000000708077291 */ /* 0x008fe2000f8ec0ff */
[----:B------:R-:W-:Y:S01]  /*44e0*/  LEA R2, R2, UR4, 0x3 ;  /* 0x0000000402027c11 */ /* 0x000fe2000f8e18ff */
[----:B------:R-:W0:Y:S02]  /*44f0*/  LDCU UR4, c[0x0][0x398] ;  /* 0x00007300ff0477ac */ /* 0x000e240008000800 */
[----:B------:R-:W-:Y:S02]  /*4500*/  IMAD.X R13, R13, 0x1, R11, P0 ;  /* 0x000000010d0d7824 */ /* 0x000fe400000e060b */
[----:B------:R-:W-:Y:S02]  /*4510*/  IMAD R29, R25, 0x50, R2 ;  /* 0x00000050191d7824 */ /* 0x000fe400078e0202 */
[----:B------:R-:W-:-:S02]  /*4520*/  IMAD.MOV.U32 R25, RZ, RZ, R3 ;  /* 0x000000ffff197224 */ /* 0x000fc400078e0003 */
[----:B------:R-:W1:Y:S01]  /*4530*/  LDC R3, c[0x0][0x3b0] ;  /* 0x0000ec00ff037b82 */ /* 0x000e620000000800 */
[----:B------:R2:W-:Y:S04]  /*4540*/  STS.64 [R29+0x8], R4 ;  /* 0x000008041d007388 */ /* 0x0005e80000000a00 */
[----:B------:R-:W-:Y:S04]  /*4550*/  STS.64 [R29], R24 ;  /* 0x000000181d007388 */ /* 0x000fe80000000a00 */
[----:B------:R-:W-:Y:S01]  /*4560*/  STS.64 [R29+0x10], R16 ;  /* 0x000010101d007388 */ /* 0x000fe20000000a00 */
[----:B0-----:R-:W-:Y:S01]  /*4570*/  UIADD3 UR4, UPT, UPT, UR9, UR4, URZ ;  /* 0x0000000409047290 */ /* 0x001fe2000fffe0ff */
[----:B--2---:R-:W-:-:S03]  /*4580*/  IADD3 R4, P0, PT, R14, R12, RZ ;  /* 0x0000000c0e047210 */ /* 0x004fc60007f1e0ff */
[----:B------:R-:W-:Y:S01]  /*4590*/  UIMAD.WIDE UR4, UR4, 0xdc0, URZ ;  /* 0x00000dc0040478a5 */ /* 0x000fe2000f8e02ff */
[----:B------:R-:W-:Y:S01]  /*45a0*/  STS.64 [R29+0x18], R18 ;  /* 0x000018121d007388 */ /* 0x000fe20000000a00 */
[----:B------:R-:W-:Y:S01]  /*45b0*/  IMAD.X R5, R15, 0x1, R13, P0 ;  /* 0x000000010f057824 */ /* 0x000fe200000e060d */
[----:B------:R-:W-:Y:S02]  /*45c0*/  IADD3 R26, P0, PT, R20, R4, RZ ;  /* 0x00000004141a7210 */ /* 0x000fe40007f1e0ff */
[----:B------:R-:W-:Y:S03]  /*45d0*/  STS.64 [R29+0x20], R22 ;  /* 0x000020161d007388 */ /* 0x000fe60000000a00 */
[----:B------:R-:W-:Y:S01]  /*45e0*/  IMAD.X R27, R21, 0x1, R5, P0 ;  /* 0x00000001151b7824 */ /* 0x000fe200000e0605 */
[----:B------:R-:W-:Y:S01]  /*45f0*/  ISETP.NE.AND P0, PT, R0, RZ, PT ;  /* 0x000000ff0000720c */ /* 0x000fe20003f05270 */
[----:B-1----:R-:W-:Y:S01]  /*4600*/  VIADD R30, R3, -UR4 ;  /* 0x80000004031e7c36 */ /* 0x002fe20008000000 */
[----:B------:R-:W-:Y:S04]  /*4610*/  STS.64 [R29+0x28], R6 ;  /* 0x000028061d007388 */ /* 0x000fe80000000a00 */
[----:B------:R-:W-:Y:S04]  /*4620*/  STS.64 [R29+0x30], R8 ;  /* 0x000030081d007388 */ /* 0x000fe80000000a00 */
[----:B------:R-:W-:Y:S04]  /*4630*/  STS.64 [R29+0x38], R10 ;  /* 0x0000380a1d007388 */ /* 0x000fe80000000a00 */
[----:B------:R-:W-:Y:S04]  /*4640*/  STS.64 [R29+0x40], R12 ;  /* 0x0000400c1d007388 */ /* 0x000fe80000000a00 */
[----:B------:R-:W-:Y:S04]  /*4650*/  STS.64 [R29+0x48], R4 ;  /* 0x000048041d007388 */ /* 0x000fe80000000a00 */
[----:B------:R0:W-:Y:S01]  /*4660*/  STS.64 [R29+0x50], R26 ;  /* 0x0000501a1d007388 */ /* 0x0001e20000000a00 */
[----:B------:R-:W-:-:S03]  /*4670*/  NOP ;  /* 0x0000000000007918 */ /* 0x000fc60000000000 */
[----:B------:R-:W-:Y:S04]  /*4680*/  LDS.64 R24, [R2] ;  /* 0x0000000002187984 */ /* 0x000fe80000000a00 */
[----:B------:R-:W-:Y:S01]  /*4690*/  LDS.64 R18, [R2+0x100] ;  /* 0x0001000002127984 */ /* 0x000fe20000000a00 */
[C---:B0-----:R-:W-:Y:S02]  /*46a0*/  LOP3.LUT R26, R0.reuse, 0x1f, RZ, 0xc0, !PT ;  /* 0x0000001f001a7812 */ /* 0x041fe400078ec0ff */
[----:B------:R-:W-:Y:S01]  /*46b0*/  LOP3.LUT R27, R0, 0x3e0, RZ, 0xc0, !PT ;  /* 0x000003e0001b7812 */ /* 0x000fe200078ec0ff */
[----:B------:R-:W-:Y:S04]  /*46c0*/  LDS.64 R20, [R2+0x200] ;  /* 0x0002000002147984 */ /* 0x000fe80000000a00 */
[----:B------:R-:W-:Y:S01]  /*46d0*/  LDS.64 R16, [R2+0x300] ;  /* 0x0003000002107984 */ /* 0x000fe20000000a00 */
[----:B------:R-:W-:-:S03]  /*46e0*/  IMAD R28, R27, 0xb, R26 ;  /* 0x0000000b1b1c7824 */ /* 0x000fc600078e021a */
[----:B------:R-:W-:Y:S01]  /*46f0*/  LDS.64 R14, [R2+0x400] ;  /* 0x00040000020e7984 */ /* 0x000fe20000000a00 */
[----:B------:R-:W-:-:S03]  /*4700*/  VIADD R32, R28, 0x60 ;  /* 0x000000601c207836 */ /* 0x000fc60000000000 */
[----:B------:R-:W-:Y:S04]  /*4710*/  LDS.64 R12, [R2+0x500] ;  /* 0x00050000020c7984 */ /* 0x000fe80000000a00 */
[----:B------:R-:W-:Y:S04]  /*4720*/  LDS.64 R10, [R2+0x600] ;  /* 0x00060000020a7984 */ /* 0x000fe80000000a00 */
[----:B------:R-:W-:Y:S04]  /*4730*/  LDS.64 R8, [R2+0x700] ;  /* 0x0007000002087984 */ /* 0x000fe80000000a00 */
[----:B------:R-:W-:Y:S04]  /*4740*/  LDS.64 R6, [R2+0x800] ;  /* 0x0008000002067984 */ /* 0x000fe80000000a00 */
[----:B------:R-:W-:Y:S04]  /*4750*/  LDS.64 R4, [R2+0x900] ;  /* 0x0009000002047984 */ /* 0x000fe80000000a00 */
[----:B------:R0:W-:Y:S04]  /*4760*/  LDS.64 R22, [R2+0xa00] ;  /* 0x000a000002167984 */ /* 0x0001e80000000a00 */
[----:B------:R1:W-:Y:S01]  /*4770*/  @!P0 STS [UR7+0x6e00], R30 ;  /* 0x006e001eff008988 */ /* 0x0003e20008000807 */
[----:B------:R-:W-:Y:S01]  /*4780*/  BAR.SYNC.DEFER_BLOCKING 0x0 ;  /* 0x0000000000007b1d */ /* 0x000fe20000010000 */
[C---:B------:R-:W-:Y:S01]  /*4790*/  IADD3 R0, P0, PT, R28.reuse, UR4, RZ ;  /* 0x000000041c007c10 */ /* 0x040fe2000ff1e0ff */
[----:B0-----:R-:W-:-:S02]  /*47a0*/  VIADD R2, R28, 0x20 ;  /* 0x000000201c027836 */ /* 0x001fc40000000000 */
[----:B-1----:R-:W-:Y:S02]  /*47b0*/  VIADD R30, R28, 0x40 ;  /* 0x000000401c1e7836 */ /* 0x002fe40000000000 */
[----:B------:R-:W-:Y:S01]  /*47c0*/  IMAD.X R27, RZ, RZ, UR5, P0 ;  /* 0x00000005ff1b7e24 */ /* 0x000fe200080e06ff */
[----:B----4-:R-:W-:-:S04]  /*47d0*/  LEA R26, P0, R0, UR12, 0x3 ;  /* 0x0000000c001a7c11 */ /* 0x010fc8000f8018ff */
[----:B------:R-:W-:Y:S01]  /*47e0*/  LEA.HI.X R27, R0, UR13, R27, 0x3, P0 ;  /* 0x0000000d001b7c11 */ /* 0x000fe200080f1c1b */
[C---:B------:R-:W-:Y:S01]  /*47f0*/  VIADD R0, R28.reuse, 0xc0 ;  /* 0x000000c01c007836 */ /* 0x040fe20000000000 */
[----:B------:R-:W0:Y:S02]  /*4800*/  LDS R3, [UR7+0x6e00] ;  /* 0x006e0007ff037984 */ /* 0x000e240008000800 */
[-C--:B0-----:R-:W-:Y:S02]  /*4810*/  ISETP.GE.AND P5, PT, R28, R3.reuse, PT ;  /* 0x000000031c00720c */ /* 0x081fe40003fa6270 */
        /* <DEDUP_REMOVED lines=8> */
[----:B------:R-:W-:Y:S01]  /*48a0*/  VIADD R2, R28, 0x100 ;  /* 0x000001001c027836 */ /* 0x000fe20000000000 */
[-C--:B------:R-:W-:Y:S01]  /*48b0*/  ISETP.GE.AND P2, PT, R30, R3.reuse, PT ;  /* 0x000000031e00720c */ /* 0x080fe20003f46270 */
[----:B------:R0:W-:Y:S01]  /*48c0*/  @!P5 STG.E.64 desc[UR10][R26.64], R24 ;  /* 0x000000181a00d986 */ /* 0x0001e2000c101b0a */
[-C--:B------:R-:W-:Y:S01]  /*48d0*/  ISETP.GE.AND P5, PT, R0, R3.reuse, PT ;  /* 0x000000030000720c */ /* 0x080fe20003fa6270 */
[C---:B------:R-:W-:Y:S02]  /*48e0*/  VIADD R0, R28.reuse, 0x120 ;  /* 0x000001201c007836 */ /* 0x040fe40000000000 */
[----:B------:R-:W-:Y:S01]  /*48f0*/  VIADD R28, R28, 0x140 ;  /* 0x000001401c1c7836 */ /* 0x000fe20000000000 */
[----:B------:R0:W-:Y:S01]  /*4900*/  @!P6 STG.E.64 desc[UR10][R26.64+0x100], R18 ;  /* 0x000100121a00e986 */ /* 0x0001e2000c101b0a */
[----:B------:R-:W-:-:S03]  /*4910*/  ISETP.GE.AND P6, PT, R2, R3, PT ;  /* 0x000000030200720c */ /* 0x000fc60003fc6270 */
        /* <DEDUP_REMOVED lines=13> */
.L_x_207:
[----:B------:R-:W-:Y:S01]  /*49f0*/  BSSY B1, `(.L_x_238) ;  /* 0x0000006000017945 */ /* 0x000fe20003800000 */
[----:B------:R-:W-:Y:S01]  /*4a00*/  PLOP3.LUT P0, PT, P0, PT, PT, 0x8, 0x80 ;  /* 0x000000000080781c */ /* 0x000fe2000070e170 */
[----:B------:R-:W-:-:S12]  /*4a10*/  IMAD.MOV.U32 R0, RZ, RZ, -0x1 ;  /* 0xffffffffff007424 */ /* 0x000fd800078e00ff */
[----:B------:R-:W-:Y:S05]  /*4a20*/  WARPSYNC.COLLECTIVE R0, `(.L_x_239) ;  /* 0x0000000000087348 */ /* 0x000fea0003c00000 */
[----:B------:R-:W-:Y:S01]  /*4a30*/  VOTE.ANY P0, P0 ;  /* 0x0000000000ff7806 */ /* 0x000fe20000000100 */
[----:B------:R-:W-:-:S12]  /*4a40*/  ENDCOLLECTIVE ;  /* 0x000000000000791b */ /* 0x000fd80003800000 */
.L_x_239:
[----:B------:R-:W-:Y:S05]  /*4a50*/  BSYNC B1 ;  /* 0x0000000000017941 */ /* 0x000fea0003800000 */
.L_x_238:
[----:B------:R-:W-:Y:S05]  /*4a60*/  BRA `(.L_x_240) ;  /* 0xffffffc8005c7947 */ /* 0x000fea000383ffff */
.L_x_209:
[----:B------:R-:W-:Y:S01]  /*4a70*/  BSSY B1, `(.L_x_241) ;  /* 0x0000006000017945 */ /* 0x000fe20003800000 */
[----:B------:R-:W-:Y:S01]  /*4a80*/  PLOP3.LUT P0, PT, P0, PT, PT, 0x8, 0x80 ;  /* 0x000000000080781c */ /* 0x000fe2000070e170 */
[----:B------:R-:W-:-:S12]  /*4a90*/  IMAD.MOV.U32 R0, RZ, RZ, -0x1 ;  /* 0xffffffffff007424 */ /* 0x000fd800078e00ff */
[----:B------:R-:W-:Y:S05]  /*4aa0*/  WARPSYNC.COLLECTIVE R0, `(.L_x_242) ;  /* 0x0000000000087348 */ /* 0x000fea0003c00000 */
[----:B------:R-:W-:Y:S01]  /*4ab0*/  VOTE.ANY P0, P0 ;  /* 0x0000000000ff7806 */ /* 0x000fe20000000100 */
[----:B------:R-:W-:-:S12]  /*4ac0*/  ENDCOLLECTIVE ;  /* 0x000000000000791b */ /* 0x000fd80003800000 */
.L_x_242:
[----:B------:R-:W-:Y:S05]  /*4ad0*/  BSYNC B1 ;  /* 0x0000000000017941 */ /* 0x000fea0003800000 */
.L_x_241:
[----:B------:R-:W-:Y:S05]  /*4ae0*/  BRA `(.L_x_243) ;  /* 0xffffffc800647947 */ /* 0x000fea000383ffff */
.L_x_211:
[----:B------:R-:W0:Y:S01]  /*4af0*/  S2R R2, SR_GEMASK ;  /* 0x0000000000027919 */ /* 0x000e220000003c00 */
[----:B------:R-:W-:Y:S01]  /*4b00*/  ISETP.NE.U32.AND P0, PT, R16, 0x65, PT ;  /* 0x000000651000780c */ /* 0x000fe20003f05070 */
[----:B------:R-:W-:Y:S01]  /*4b10*/  BSSY B1, `(.L_x_244) ;  /* 0x0000007000017945 */ /* 0x000fe20003800000 */
[----:B------:R-:W-:Y:S01]  /*4b20*/  PLOP3.LUT P2, PT, P1, PT, PT, 0x8, 0x80 ;  /* 0x000000000080781c */ /* 0x000fe20000f4e170 */
[----:B------:R-:W-:Y:S01]  /*4b30*/  IMAD.MOV.U32 R0, RZ, RZ, -0x1 ;  /* 0xffffffffff007424 */ /* 0x000fe200078e00ff */
[----:B------:R-:W-:-:S13]  /*4b40*/  ISETP.NE.AND.EX P0, PT, R17, RZ, PT, P0 ;  /* 0x000000ff1100720c */ /* 0x000fda0003f05300 */
[----:B0-----:R-:W-:Y:S05]  /*4b50*/  WARPSYNC.COLLECTIVE R0, `(.L_x_245) ;  /* 0x0000000000087348 */ /* 0x001fea0003c00000 */
[----:B------:R-:W-:Y:S01]  /*4b60*/  VOTE.ANY R0, PT, P2 ;  /* 0x0000000000007806 */ /* 0x000fe200010e0100 */
[----:B0-----:R-:W-:Y:S06]  /*4b70*/  ENDCOLLECTIVE ;  /* 0x000000000000791b */ /* 0x001fec0003800000 */
.L_x_245:
[----:B------:R-:W-:Y:S05]  /*4b80*/  BSYNC B1 ;  /* 0x0000000000017941 */ /* 0x000fea0003800000 */
.L_x_244:
[----:B------:R-:W-:Y:S01]  /*4b90*/  LOP3.LUT R0, R0, 0x80000000, R2, 0xec, !PT ;  /* 0x8000000000007812 */ /* 0x000fe200078eec02 */
[----:B------:R-:W-:Y:S01]  /*4ba0*/  IMAD.MOV.U32 R5, RZ, RZ, R18 ;  /* 0x000000ffff057224 */ /* 0x000fe200078e0012 */
[----:B------:R-:W0:Y:S03]  /*4bb0*/  S2R R38, SR_LANEID ;  /* 0x0000000000267919 */ /* 0x000e260000000000 */
[----:B------:R-:W-:-:S05]  /*4bc0*/  VIADD R3, R0, 0xffffffff ;  /* 0xffffffff00037836 */ /* 0x000fca0000000000 */
[----:B------:R-:W-:Y:S01]  /*4bd0*/  LOP3.LUT R44, R0, R3, RZ, 0xc, !PT ;  /* 0x00000003002c7212 */ /* 0x000fe200078e0cff */
[----:B------:R-:W-:Y:S02]  /*4be0*/  IMAD.MOV.U32 R3, RZ, RZ, 0x1 ;  /* 0x00000001ff037424 */ /* 0x000fe400078e00ff */
[----:B------:R-:W-:-:S03]  /*4bf0*/  IMAD.MOV.U32 R0, RZ, RZ, -0x1 ;  /* 0xffffffffff007424 */ /* 0x000fc600078e00ff */
[----:B------:R-:W1:Y:S02]  /*4c00*/  POPC R44, R44 ;  /* 0x0000002c002c7309 */ /* 0x000e640000000000 */
[----:B-1----:R-:W-:Y:S01]  /*4c10*/  IMAD.MOV.U32 R2, RZ, RZ, R44 ;  /* 0x000000ffff027224 */ /* 0x002fe200078e002c */
[C---:B0-----:R-:W-:Y:S01]  /*4c20*/  ISETP.GE.AND P1, PT, R38.reuse, R44, PT ;  /* 0x0000002c2600720c */ /* 0x041fe20003f26270 */
[----:B------:R-:W-:-:S12]  /*4c30*/  VIADD R31, R38, 0x2 ;  /* 0x00000002261f7836 */ /* 0x000fd80000000000 */
[----:B------:R-:W-:Y:S05]  /*4c40*/  WARPSYNC.COLLECTIVE R0, `(.L_x_246) ;  /* 0x0000000000087348 */ /* 0x000fea0003c00000 */
[----:B------:R0:W1:Y:S02]  /*4c50*/  SHFL.DOWN P2, R4, R5, R3, R2 ;  /* 0x0800000305047389 */ /* 0x0000640000040002 */
[----:B01----:R-:W-:Y:S05]  /*4c60*/  ENDCOLLECTIVE ;  /* 0x000000000000791b */ /* 0x003fea0003800000 */
.L_x_246:
[----:B------:R-:W-:Y:S02]  /*4c70*/  VIADD R30, R38, 0x4 ;  /* 0x00000004261e7836 */ /* 0x000fe40000000000 */
[----:B------:R-:W-:Y:S02]  /*4c80*/  IMAD.MOV.U32 R5, RZ, RZ, R19 ;  /* 0x000000ffff057224 */ /* 0x000fe400078e0013 */
[----:B------:R-:W-:-:S07]  /*4c90*/  IMAD.MOV.U32 R29, RZ, RZ, R4 ;  /* 0x000000ffff1d7224 */ /* 0x000fce00078e0004 */
[----:B------:R-:W-:Y:S05]  /*4ca0*/  WARPSYNC.COLLECTIVE R0, `(.L_x_247) ;  /* 0x0000000000087348 */ /* 0x000fea0003c00000 */
[----:B------:R0:W1:Y:S02]  /*4cb0*/  SHFL.DOWN P2, R4, R5, R3, R2 ;  /* 0x0800000305047389 */ /* 0x0000640000040002 */
[----:B01----:R-:W-:Y:S05]  /*4cc0*/  ENDCOLLECTIVE ;  /* 0x000000000000791b */ /* 0x003fea0003800000 */
.L_x_247:
[----:B------:R-:W-:Y:S01]  /*4cd0*/  SEL R29, R29, RZ, !P1 ;  /* 0x000000ff1d1d7207 */ /* 0x000fe20004800000 */
[----:B------:R-:W-:Y:S01]  /*4ce0*/  IMAD.MOV.U32 R3, RZ, RZ, 0x2 ;  /* 0x00000002ff037424 */ /* 0x000fe200078e00ff */
[----:B------:R-:W-:Y:S02]  /*4cf0*/  SEL R17, R4, RZ, !P1 ;  /* 0x000000ff04117207 */ /* 0x000fe40004800000 */
[----:B------:R-:W-:-:S05]  /*4d00*/  IADD3 R37, P1, PT, R18, R29, RZ ;  /* 0x0000001d12257210 */ /* 0x000fca0007f3e0ff */
[----:B------:R-:W-:Y:S02]  /*4d10*/  IMAD.MOV.U32 R5, RZ, RZ, R37 ;  /* 0x000000ffff057224 */ /* 0x000fe400078e0025 */
[----:B------:R-:W-:Y:S01]  /*4d20*/  IMAD.X R34, R19, 0x1, R17, P1 ;  /* 0x0000000113227824 */ /* 0x000fe200008e0611 */
[----:B------:R-:W-:-:S13]  /*4d30*/  ISETP.GT.AND P1, PT, R31, R44, PT ;  /* 0x0000002c1f00720c */ /* 0x000fda0003f24270 */
[----:B------:R-:W-:Y:S05]  /*4d40*/  WARPSYNC.COLLECTIVE R0, `(.L_x_248) ;  /* 0x0000000000087348 */ /* 0x000fea0003c00000 */
[----:B------:R0:W1:Y:S02]  /*4d50*/  SHFL.DOWN P2, R4, R5, R3, R2 ;  /* 0x0800000305047389 */ /* 0x0000640000040002 */
[----:B01----:R-:W-:Y:S05]  /*4d60*/  ENDCOLLECTIVE ;  /* 0x000000000000791b */ /* 0x003fea0003800000 */
.L_x_248:
[----:B------:R-:W-:Y:S02]  /*4d70*/  IMAD.MOV.U32 R5, RZ, RZ, R34 ;  /* 0x000000ffff057224 */ /* 0x000fe400078e0022 */
[----:B------:R-:W-:-:S07]  /*4d80*/  IMAD.MOV.U32 R29, RZ, RZ, R4 ;  /* 0x000000ffff1d7224 */ /* 0x000fce00078e0004 */
[----:B------:R-:W-:Y:S05]  /*4d90*/  WARPSYNC.COLLECTIVE R0, `(.L_x_249) ;  /* 0x0000000000087348 */ /* 0x000fea0003c00000 */
[----:B------:R0:W1:Y:S02]  /*4da0*/  SHFL.DOWN P2, R4, R5, R3, R2 ;  /* 0x0800000305047389 */ /* 0x0000640000040002 */
[----:B01----:R-:W-:Y:S05]  /*4db0*/  ENDCOLLECTIVE ;  /* 0x000000000000791b */ /* 0x003fea0003800000 */
.L_x_249:
[----:B------:R-:W-:Y:S01]  /*4dc0*/  SEL R16, R29, RZ, !P1 ;  /* 0x000000ff1d107207 */ /* 0x000fe20004800000 */
[----:B------:R-:W-:-:S03]  /*4dd0*/  IMAD.MOV.U32 R3, RZ, RZ, 0x4 ;  /* 0x00000004ff037424 */ /* 0x000fc600078e00ff */
[----:B------:R-:W-:Y:S02]  /*4de0*/  IADD3 R29, P2, PT, R16, R37, RZ ;  /* 0x00000025101d7210 */ /* 0x000fe40007f5e0ff */
[----:B------:R-:W-:Y:S02]  /*4df0*/  SEL R35, R4, RZ, !P1 ;  /* 0x000000ff04237207 */ /* 0x000fe40004800000 */
[----:B------:R-:W-:Y:S01]  /*4e00*/  ISETP.GT.AND P1, PT, R30, R44, PT ;  /* 0x0000002c1e00720c */ /* 0x000fe20003f24270 */
[----:B------:R-:W-:Y:S02]  /*4e10*/  IMAD.MOV.U32 R5, RZ, RZ, R29 ;  /* 0x000000ffff057224 */ /* 0x000fe400078e001d */
[----:B------:R-:W-:Y:S02]  /*4e20*/  IMAD.X R35, R35, 0x1, R34, P2 ;  /* 0x0000000123237824 */ /* 0x000fe400010e0622 */
[----:B------:R-:W-:-:S08]  /*4e30*/  VIADD R34, R38, 0x10 ;  /* 0x0000001026227836 */ /* 0x000fd00000000000 */
[----:B------:R-:W-:Y:S05]  /*4e40*/  WARPSYNC.COLLECTIVE R0, `(.L_x_250) ;  /* 0x0000000000087348 */ /* 0x000fea0003c00000 */
[----:B------:R0:W1:Y:S02]  /*4e50*/  SHFL.DOWN P2, R4, R5, R3, R2 ;  /* 0x0800000305047389 */ /* 0x0000640000040002 */
[----:B01----:R-:W-:Y:S05]  /*4e60*/  ENDCOLLECTIVE ;  /* 0x000000000000791b */ /* 0x003fea0003800000 */
.L_x_250:
[----:B------:R-:W-:Y:S02]  /*4e70*/  IMAD.MOV.U32 R5, RZ, RZ, R35 ;  /* 0x000000ffff057224 */ /* 0x000fe400078e0023 */
[----:B------:R-:W-:-:S07]  /*4e80*/  IMAD.MOV.U32 R18, RZ, RZ, R4 ;  /* 0x000000ffff127224 */ /* 0x000fce00078e0004 */
[----:B------:R-:W-:Y:S05]  /*4e90*/  WARPSYNC.COLLECTIVE R0, `(.L_x_251) ;  /* 0x0000000000087348 */ /* 0x000fea0003c00000 */
[----:B------:R0:W1:Y:S02]  /*4ea0*/  SHFL.DOWN P2, R4, R5, R3, R2 ;  /* 0x0800000305047389 */ /* 0x0000640000040002 */
[----:B01----:R-:W-:Y:S05]  /*4eb0*/  ENDCOLLECTIVE ;  /* 0x000000000000791b */ /* 0x003fea0003800000 */
.L_x_251:
[----:B------:R-:W-:Y:S01]  /*4ec0*/  SEL R18, R18, RZ, !P1 ;  /* 0x000000ff12127207 */ /* 0x000fe20004800000 */
[----:B------:R-:W-:-:S03]  /*4ed0*/  IMAD.MOV.U32 R3, RZ, RZ, 0x8 ;  /* 0x00000008ff037424 */ /* 0x000fc600078e00ff */
[----:B------:R-:W-:Y:S01]  /*4ee0*/  IADD3 R37, P2, PT, R18, R29, RZ ;  /* 0x0000001d12257210 */ /* 0x000fe20007f5e0ff */
[----:B------:R-:W-:Y:S01]  /*4ef0*/  VIADD R29, R38, 0x8 ;  /* 0x00000008261d7836 */ /* 0x000fe20000000000 */
[----:B------:R-:W-:-:S03]  /*4f00*/  SEL R4, R4, RZ, !P1 ;  /* 0x000000ff04047207 */ /* 0x000fc60004800000 */
[----:B------:R-:W-:Y:S01]  /*4f10*/  IMAD.MOV.U32 R5, RZ, RZ, R37 ;  /* 0x000000ffff057224 */ /* 0x000fe200078e0025 */
[----:B------:R-:W-:Y:S01]  /*4f20*/  ISETP.GT.AND P1, PT, R29, R44, PT ;  /* 0x0000002c1d00720c */ /* 0x000fe20003f24270 */
[----:B------:R-:W-:-:S12]  /*4f30*/  IMAD.X R19, R4, 0x1, R35, P2 ;  /* 0x0000000104137824 */ /* 0x000fd800010e0623 */
[----:B------:R-:W-:Y:S05]  /*4f40*/  WARPSYNC.COLLECTIVE R0, `(.L_x_252) ;  /* 0x0000000000087348 */ /* 0x000fea0003c00000 */
[----:B------:R0:W1:Y:S02]  /*4f50*/  SHFL.DOWN P2, R4, R5, R3, R2 ;  /* 0x0800000305047389 */ /* 0x0000640000040002 */
[----:B01----:R-:W-:Y:S05]  /*4f60*/  ENDCOLLECTIVE ;  /* 0x000000000000791b */ /* 0x003fea0003800000 */
.L_x_252:
[----:B------:R-:W-:Y:S02]  /*4f70*/  IMAD.MOV.U32 R5, RZ, RZ, R19 ;  /* 0x000000ffff057224 */ /* 0x000fe400078e0013 */
[----:B------:R-:W-:-:S07]  /*4f80*/  IMAD.MOV.U32 R18, RZ, RZ, R4 ;  /* 0x000000ffff127224 */ /* 0x000fce00078e0004 */
[----:B------:R-:W-:Y:S05]  /*4f90*/  WARPSYNC.COLLECTIVE R0, `(.L_x_253) ;  /* 0x0000000000087348 */ /* 0x000fea0003c00000 */
[----:B------:R0:W1:Y:S02]  /*4fa0*/  SHFL.DOWN P2, R4, R5, R3, R2 ;  /* 0x0800000305047389 */ /* 0x0000640000040002 */
[----:B01----:R-:W-:Y:S05]  /*4fb0*/  ENDCOLLECTIVE ;  /* 0x000000000000791b */ /* 0x003fea0003800000 */
.L_x_253:
[----:B------:R-:W-:Y:S01]  /*4fc0*/  SEL R18, R18, RZ, !P1 ;  /* 0x000000ff12127207 */ /* 0x000fe20004800000 */
[----:B------:R-:W-:-:S03]  /*4fd0*/  IMAD.MOV.U32 R3, RZ, RZ, 0x10 ;  /* 0x00000010ff037424 */ /* 0x000fc600078e00ff */
[----:B------:R-:W-:Y:S02]  /*4fe0*/  IADD3 R35, P2, PT, R18, R37, RZ ;  /* 0x0000002512237210 */ /* 0x000fe40007f5e0ff */
[----:B------:R-:W-:Y:S02]  /*4ff0*/  SEL R4, R4, RZ, !P1 ;  /* 0x000000ff04047207 */ /* 0x000fe40004800000 */
[----:B------:R-:W-:Y:S01]  /*5000*/  ISETP.GT.AND P1, PT, R34, R44, PT ;  /* 0x0000002c2200720c */ /* 0x000fe20003f24270 */
[----:B------:R-:W-:Y:S02]  /*5010*/  IMAD.MOV.U32 R5, RZ, RZ, R35 ;  /* 0x000000ffff057224 */ /* 0x000fe400078e0023 */
[----:B------:R-:W-:-:S10]  /*5020*/  IMAD.X R36, R4, 0x1, R19, P2 ;  /* 0x0000000104247824 */ /* 0x000fd400010e0613 */
[----:B------:R-:W-:Y:S05]  /*5030*/  WARPSYNC.COLLECTIVE R0, `(.L_x_254) ;  /* 0x0000000000087348 */ /* 0x000fea0003c00000 */
[----:B------:R0:W1:Y:S02]  /*5040*/  SHFL.DOWN P2, R4, R5, R3, R2 ;  /* 0x0800000305047389 */ /* 0x0000640000040002 */
[----:B01----:R-:W-:Y:S05]  /*5050*/  ENDCOLLECTIVE ;  /* 0x000000000000791b */ /* 0x003fea0003800000 */
.L_x_254:
[----:B------:R-:W-:Y:S02]  /*5060*/  IMAD.MOV.U32 R5, RZ, RZ, R36 ;  /* 0x000000ffff057224 */ /* 0x000fe400078e0024 */
[----:B------:R-:W-:-:S07]  /*5070*/  IMAD.MOV.U32 R18, RZ, RZ, R4 ;  /* 0x000000ffff127224 */ /* 0x000fce00078e0004 */
[----:B------:R-:W-:Y:S05]  /*5080*/  WARPSYNC.COLLECTIVE R0, `(.L_x_255) ;  /* 0x0000000000087348 */ /* 0x000fea0003c00000 */
[----:B------:R0:W1:Y:S02]  /*5090*/  SHFL.DOWN P2, R4, R5, R3, R2 ;  /* 0x0800000305047389 */ /* 0x0000640000040002 */
[----:B01----:R-:W-:Y:S05]  /*50a0*/  ENDCOLLECTIVE ;  /* 0x000000000000791b */ /* 0x003fea0003800000 */
.L_x_255:
[----:B------:R-:W-:Y:S05]  /*50b0*/  WARPSYNC.COLLECTIVE R0, `(.L_x_256) ;  /* 0x0000000000087348 */ /* 0x000fea0003c00000 */
[----:B------:R-:W-:Y:S01]  /*50c0*/  VOTE.ALL P0, P0 ;  /* 0x0000000000ff7806 */ /* 0x000fe20000000000 */
[----:B------:R-:W-:-:S12]  /*50d0*/  ENDCOLLECTIVE ;  /* 0x000000000000791b */ /* 0x000fd80003800000 */
.L_x_256:
[----:B------:R-:W-:Y:S01]  /*50e0*/  SEL R18, R18, RZ, !P1 ;  /* 0x000000ff12127207 */ /* 0x000fe20004800000 */
[----:B------:R-:W0:Y:S01]  /*50f0*/  LDC.64 R2, c[0x0][0x390] ;  /* 0x0000e400ff027b82 */ /* 0x000e220000000a00 */
[----:B------:R-:W-:Y:S02]  /*5100*/  SEL R17, R4, RZ, !P1 ;  /* 0x000000ff04117207 */ /* 0x000fe40004800000 */
[----:B------:R-:W-:-:S05]  /*5110*/  IADD3 R35, P2, PT, R18, R35, RZ ;  /* 0x0000002312237210 */ /* 0x000fca0007f5e0ff */
[----:B------:R-:W-:Y:S01]  /*5120*/  IMAD.X R36, R17, 0x1, R36, P2 ;  /* 0x0000000111247824 */ /* 0x000fe200010e0624 */
[----:B0-----:R-:W-:-:S05]  /*5130*/  IADD3 R37, P1, PT, R2, 0x200, RZ ;  /* 0x0000020002257810 */ /* 0x001fca0007f3e0ff */
[----:B------:R-:W-:Y:S01]  /*5140*/  IMAD.X R38, RZ, RZ, R3, P1 ;  /* 0x000000ffff267224 */ /* 0x000fe200008e0603 */
[----:B------:R-:W-:Y:S07]  /*5150*/  BRA `(.L_x_257) ;  /* 0xffffffc400ac7947 */ /* 0x000fee000383ffff */
.L_x_213:
[----:B------:R-:W-:Y:S01]  /*5160*/  BSSY B1, `(.L_x_258) ;  /* 0x0000006000017945 */ /* 0x000fe20003800000 */
[----:B------:R-:W-:Y:S01]  /*5170*/  PLOP3.LUT P0, PT, P0, PT, PT, 0x8, 0x80 ;  /* 0x000000000080781c */ /* 0x000fe2000070e170 */
[----:B------:R-:W-:-:S12]  /*5180*/  IMAD.MOV.U32 R0, RZ, RZ, -0x1 ;  /* 0xffffffffff007424 */ /* 0x000fd800078e00ff */
[----:B------:R-:W-:Y:S05]  /*5190*/  WARPSYNC.COLLECTIVE R0, `(.L_x_259) ;  /* 0x0000000000087348 */ /* 0x000fea0003c00000 */
[----:B------:R-:W-:Y:S01]  /*51a0*/  VOTE.ANY P0, P0 ;  /* 0x0000000000ff7806 */ /* 0x000fe20000000100 */
[----:B------:R-:W-:-:S12]  /*51b0*/  ENDCOLLECTIVE ;  /* 0x000000000000791b */ /* 0x000fd80003800000 */
.L_x_259:
[----:B------:R-:W-:Y:S05]  /*51c0*/  BSYNC B1 ;  /* 0x0000000000017941 */ /* 0x000fea0003800000 */
.L_x_258:
[----:B------:R-:W-:Y:S05]  /*51d0*/  BRA `(.L_x_260) ;  /* 0xffffffc400b87947 */ /* 0x000fea000383ffff */
.L_x_215:
[----:B------:R-:W-:Y:S01]  /*51e0*/  BSSY B1, `(.L_x_261) ;  /* 0x0000006000017945 */ /* 0x000fe20003800000 */
[----:B------:R-:W-:Y:S01]  /*51f0*/  PLOP3.LUT P0, PT, P0, PT, PT, 0x8, 0x80 ;  /* 0x000000000080781c */ /* 0x000fe2000070e170 */
[----:B------:R-:W-:-:S12]  /*5200*/  IMAD.MOV.U32 R0, RZ, RZ, -0x1 ;  /* 0xffffffffff007424 */ /* 0x000fd800078e00ff */
[----:B------:R-:W-:Y:S05]  /*5210*/  WARPSYNC.COLLECTIVE R0, `(.L_x_262) ;  /* 0x0000000000087348 */ /* 0x000fea0003c00000 */
[----:B------:R-:W-:Y:S01]  /*5220*/  VOTE.ANY P0, P0 ;  /* 0x0000000000ff7806 */ /* 0x000fe20000000100 */
[----:B------:R-:W-:-:S12]  /*5230*/  ENDCOLLECTIVE ;  /* 0x000000000000791b */ /* 0x000fd80003800000 */
.L_x_262:
[----:B------:R-:W-:Y:S05]  /*5240*/  BSYNC B1 ;  /* 0x0000000000017941 */ /* 0x000fea0003800000 */
.L_x_261:
[----:B------:R-:W-:Y:S05]  /*5250*/  BRA `(.L_x_263) ;  /* 0xffffffc400c07947 */ /* 0x000fea000383ffff */
.L_x_217:
[----:B------:R-:W-:Y:S01]  /*5260*/  BSSY B1, `(.L_x_264) ;  /* 0x0000006000017945 */ /* 0x000fe20003800000 */
[----:B------:R-:W-:Y:S01]  /*5270*/  PLOP3.LUT P2, PT, P1, PT, PT, 0x8, 0x80 ;  /* 0x000000000080781c */ /* 0x000fe20000f4e170 */
[----:B------:R-:W-:-:S12]  /*5280*/  IMAD.MOV.U32 R0, RZ, RZ, -0x1 ;  /* 0xffffffffff007424 */ /* 0x000fd800078e00ff */
[----:B------:R-:W-:Y:S05]  /*5290*/  WARPSYNC.COLLECTIVE R0, `(.L_x_265) ;  /* 0x0000000000087348 */ /* 0x000fea0003c00000 */
[----:B------:R-:W-:Y:S01]  /*52a0*/  VOTE.ANY R0, PT, P2 ;  /* 0x0000000000007806 */ /* 0x000fe200010e0100 */
[----:B------:R-:W-:Y:S06]  /*52b0*/  ENDCOLLECTIVE ;  /* 0x000000000000791b */ /* 0x000fec0003800000 */
.L_x_265:
[----:B------:R-:W-:Y:S05]  /*52c0*/  BSYNC B1 ;  /* 0x0000000000017941 */ /* 0x000fea0003800000 */
.L_x_264:
[----:B------:R-:W0:Y:S01]  /*52d0*/  S2R R2, SR_GEMASK ;  /* 0x0000000000027919 */ /* 0x000e220000003c00 */
[----:B------:R-:W-:Y:S02]  /*52e0*/  IMAD.MOV.U32 R5, RZ, RZ, R18 ;  /* 0x000000ffff057224 */ /* 0x000fe400078e0012 */
[----:B------:R-:W-:Y:S01]  /*52f0*/  VIADD R28, R28, 0xffffffe0 ;  /* 0xffffffe01c1c7836 */ /* 0x000fe20000000000 */
[----:B0-----:R-:W-:-:S05]  /*5300*/  LOP3.LUT R0, R0, 0x80000000, R2, 0xec, !PT ;  /* 0x8000000000007812 */ /* 0x001fca00078eec02 */
[----:B------:R-:W-:-:S05]  /*5310*/  VIADD R3, R0, 0xffffffff ;  /* 0xffffffff00037836 */ /* 0x000fca0000000000 */
[----:B------:R-:W-:Y:S01]  /*5320*/  LOP3.LUT R4, R0, R3, RZ, 0xc, !PT ;  /* 0x0000000300047212 */ /* 0x000fe200078e0cff */
[----:B------:R-:W-:Y:S02]  /*5330*/  IMAD.MOV.U32 R3, RZ, RZ, 0x1 ;  /* 0x00000001ff037424 */ /* 0x000fe400078e00ff */
[----:B------:R-:W-:Y:S01]  /*5340*/  IMAD.MOV.U32 R0, RZ, RZ, -0x1 ;  /* 0xffffffffff007424 */ /* 0x000fe200078e00ff */
[----:B------:R0:W1:Y:S06]  /*5350*/  POPC R2, R4 ;  /* 0x0000000400027309 */ /* 0x00006c0000000000 */
[----:B01----:R-:W-:Y:S05]  /*5360*/  WARPSYNC.COLLECTIVE R0, `(.L_x_266) ;  /* 0x0000000000087348 */ /* 0x003fea0003c00000 */
[----:B01----:R0:W1:Y:S02]  /*5370*/  SHFL.DOWN P2, R4, R5, R3, R2 ;  /* 0x0800000305047389 */ /* 0x0030640000040002 */
[----:B01----:R-:W-:Y:S05]  /*5380*/  ENDCOLLECTIVE ;  /* 0x000000000000791b */ /* 0x003fea0003800000 */
.L_x_266:
[----:B------:R-:W-:Y:S02]  /*5390*/  IMAD.MOV.U32 R5, RZ, RZ, R19 ;  /* 0x000000ffff057224 */ /* 0x000fe400078e0013 */
[----:B------:R-:W-:-:S07]  /*53a0*/  IMAD.MOV.U32 R44, RZ, RZ, R4 ;  /* 0x000000ffff2c7224 */ /* 0x000fce00078e0004 */
[----:B------:R-:W-:Y:S05]  /*53b0*/  WARPSYNC.COLLECTIVE R0, `(.L_x_267) ;  /* 0x0000000000087348 */ /* 0x000fea0003c00000 */
[----:B------:R0:W1:Y:S02]  /*53c0*/  SHFL.DOWN P2, R4, R5, R3, R2 ;  /* 0x0800000305047389 */ /* 0x0000640000040002 */
[----:B01----:R-:W-:Y:S05]  /*53d0*/  ENDCOLLECTIVE ;  /* 0x000000000000791b */ /* 0x003fea0003800000 */
.L_x_267:
[----:B------:R-:W0:Y:S01]  /*53e0*/  S2R R0, SR_LANEID ;  /* 0x0000000000007919 */ /* 0x000e220000000000 */
[----:B------:R-:W-:Y:S01]  /*53f0*/  IMAD.MOV.U32 R3, RZ, RZ, 0x2 ;  /* 0x00000002ff037424 */ /* 0x000fe200078e00ff */
[----:B0-----:R-:W-:Y:S01]  /*5400*/  ISETP.GE.AND P0, PT, R0, R2, PT ;  /* 0x000000020000720c */ /* 0x001fe20003f06270 */
[----:B------:R-:W-:-:S03]  /*5410*/  IMAD.MOV.U32 R0, RZ, RZ, -0x1 ;  /* 0xffffffffff007424 */ /* 0x000fc600078e00ff */
[----:B------:R-:W-:Y:S02]  /*5420*/  SEL R44, R44, RZ, !P0 ;  /* 0x000000ff2c2c7207 */ /* 0x000fe40004000000 */
[----:B------:R-:W-:Y:S02]  /*5430*/  SEL R4, R4, RZ, !P0 ;  /* 0x000000ff04047207 */ /* 0x000fe40004000000 */
[----:B------:R-:W-:-:S05]  /*5440*/  IADD3 R5, P0, PT, R18, R44, RZ ;  /* 0x0000002c12057210 */ /* 0x000fca0007f1e0ff */
[----:B------:R-:W-:Y:S01]  /*5450*/  IMAD.X R18, R19, 0x1, R4, P0 ;  /* 0x0000000113127824 */ /* 0x000fe200000e0604 */
[----:B------:R-:W-:-:S13]  /*5460*/  ISETP.GT.AND P0, PT, R31, R2, PT ;  /* 0x000000021f00720c */ /* 0x000fda0003f04270 */
[----:B------:R-:W-:Y:S05]  /*5470*/  WARPSYNC.COLLECTIVE R0, `(.L_x_268) ;  /* 0x0000000000087348 */ /* 0x000fea0003c00000 */
[----:B------:R0:W1:Y:S02]  /*5480*/  SHFL.DOWN P2, R4, R5, R3, R2 ;  /* 0x0800000305047389 */ /* 0x0000640000040002 */
[----:B01----:R-:W-:Y:S05]  /*5490*/  ENDCOLLECTIVE ;  /* 0x000000000000791b */ /* 0x003fea0003800000 */
.L_x_268:
[----:B------:R-:W-:-:S05]  /*54a0*/  IMAD.MOV.U32 R44, RZ, RZ, R4 ;  /* 0x000000ffff2c7224 */ /* 0x000fca00078e0004 */
[----:B------:R-:W-:-:S04]  /*54b0*/  SEL R44, R44, RZ, !P0 ;  /* 0x000000ff2c2c7207 */ /* 0x000fc80004000000 */
[----:B------:R-:W-:Y:S01]  /*54c0*/  IADD3 R19, P1, PT, R44, R5, RZ ;  /* 0x000000052c137210 */ /* 0x000fe20007f3e0ff */
[----:B------:R-:W-:-:S12]  /*54d0*/  IMAD.MOV.U32 R5, RZ, RZ, R18 ;  /* 0x000000ffff057224 */ /* 0x000fd800078e0012 */
[----:B------:R-:W-:Y:S05]  /*54e0*/  WARPSYNC.COLLECTIVE R0, `(.L_x_269) ;  /* 0x0000000000087348 */ /* 0x000fea0003c00000 */
[----:B------:R0:W1:Y:S02]  /*54f0*/  SHFL.DOWN P2, R4, R5, R3, R2 ;  /* 0x0800000305047389 */ /* 0x0000640000040002 */
[----:B01----:R-:W-:Y:S05]  /*5500*/  ENDCOLLECTIVE ;  /* 0x000000000000791b */ /* 0x003fea0003800000 */
.L_x_269:
[----:B------:R-:W-:Y:S02]  /*5510*/  IMAD.MOV.U32 R5, RZ, RZ, R19 ;  /* 0x000000ffff057224 */ /* 0x000fe400078e0013 */
[----:B------:R-:W-:Y:S01]  /*5520*/  IMAD.MOV.U32 R3, RZ, RZ, 0x4 ;  /* 0x00000004ff037424 */ /* 0x000fe200078e00ff */
[----:B------:R-:W-:Y:S02]  /*5530*/  SEL R4, R4, RZ, !P0 ;  /* 0x000000ff04047207 */ /* 0x000fe40004000000 */
[----:B------:R-:W-:-:S03]  /*5540*/  ISETP.GT.AND P0, PT, R30, R2, PT ;  /* 0x000000021e00720c */ /* 0x000fc60003f04270 */
[----:B------:R-:W-:-:S10]  /*5550*/  IMAD.X R18, R4, 0x1, R18, P1 ;  /* 0x0000000104127824 */ /* 0x000fd400008e0612 */
[----:B------:R-:W-:Y:S05]  /*5560*/  WARPSYNC.COLLECTIVE R0, `(.L_x_270) ;  /* 0x0000000000087348 */ /* 0x000fea0003c00000 */
[----:B------:R0:W1:Y:S02]  /*5570*/  SHFL.DOWN P2, R4, R5, R3, R2 ;  /* 0x0800000305047389 */ /* 0x0000640000040002 */
[----:B01----:R-:W-:Y:S05]  /*5580*/  ENDCOLLECTIVE ;  /* 0x000000000000791b */ /* 0x003fea0003800000 */
.L_x_270:
[----:B------:R-:W-:Y:S02]  /*5590*/  IMAD.MOV.U32 R5, RZ, RZ, R18 ;  /* 0x000000ffff057224 */ /* 0x000fe400078e0012 */
[----:B------:R-:W-:-:S07]  /*55a0*/  IMAD.MOV.U32 R44, RZ, RZ, R4 ;  /* 0x000000ffff2c7224 */ /* 0x000fce00078e0004 */
[----:B------:R-:W-:Y:S05]  /*55b0*/  WARPSYNC.COLLECTIVE R0, `(.L_x_271) ;  /* 0x0000000000087348 */ /* 0x000fea0003c00000 */
[----:B------:R0:W1:Y:S02]  /*55c0*/  SHFL.DOWN P2, R4, R5, R3, R2 ;  /* 0x0800000305047389 */ /* 0x0000640000040002 */
[----:B01----:R-:W-:Y:S05]  /*55d0*/  ENDCOLLECTIVE ;  /* 0x000000000000791b */ /* 0x003fea0003800000 */
.L_x_271:
[----:B------:R-:W-:-:S04]  /*55e0*/  SEL R44, R44, RZ, !P0 ;  /* 0x000000ff2c2c7207 */ /* 0x000fc80004000000 */
[----:B------:R-:W-:-:S05]  /*55f0*/  IADD3 R19, P1, PT, R44, R19, RZ ;  /* 0x000000132c137210 */ /* 0x000fca0007f3e0ff */
        /* <DEDUP_REMOVED lines=8> */
.L_x_272:
[----:B------:R-:W-:Y:S02]  /*5680*/  IMAD.MOV.U32 R5, RZ, RZ, R18 ;  /* 0x000000ffff057224 */ /* 0x000fe400078e0012 */
[----:B------:R-:W-:-:S07]  /*5690*/  IMAD.MOV.U32 R44, RZ, RZ, R4 ;  /* 0x000000ffff2c7224 */ /* 0x000fce00078e0004 */
[----:B------:R-:W-:Y:S05]  /*56a0*/  WARPSYNC.COLLECTIVE R0, `(.L_x_273) ;  /* 0x0000000000087348 */ /* 0x000fea0003c00000 */
[----:B------:R0:W1:Y:S02]  /*56b0*/  SHFL.DOWN P2, R4, R5, R3, R2 ;  /* 0x0800000305047389 */ /* 0x0000640000040002 */
[----:B01----:R-:W-:Y:S05]  /*56c0*/  ENDCOLLECTIVE ;  /* 0x000000000000791b */ /* 0x003fea0003800000 */
.L_x_273:
        /* <DEDUP_REMOVED lines=10> */
.L_x_274:
[----:B------:R-:W-:Y:S02]  /*5770*/  IMAD.MOV.U32 R5, RZ, RZ, R18 ;  /* 0x000000ffff057224 */ /* 0x000fe400078e0012 */
[----:B------:R-:W-:-:S07]  /*5780*/  IMAD.MOV.U32 R44, RZ, RZ, R4 ;  /* 0x000000ffff2c7224 */ /* 0x000fce00078e0004 */
[----:B------:R-:W-:Y:S05]  /*5790*/  WARPSYNC.COLLECTIVE R0, `(.L_x_275) ;  /* 0x0000000000087348 */ /* 0x000fea0003c00000 */
[----:B------:R0:W1:Y:S02]  /*57a0*/  SHFL.DOWN P2, R4, R5, R3, R2 ;  /* 0x0800000305047389 */ /* 0x0000640000040002 */
[----:B01----:R-:W-:Y:S05]  /*57b0*/  ENDCOLLECTIVE ;  /* 0x000000000000791b */ /* 0x003fea0003800000 */
.L_x_275:
[----:B------:R-:W-:-:S04]  /*57c0*/  SEL R44, R44, RZ, !P0 ;  /* 0x000000ff2c2c7207 */ /* 0x000fc80004000000 */
[----:B------:R-:W-:Y:S02]  /*57d0*/  IADD3 R35, P2, P1, R44, R19, R35 ;  /* 0x000000132c237210 */ /* 0x000fe4000795e023 */
[----:B------:R-:W-:Y:S02]  /*57e0*/  SEL R19, R4, RZ, !P0 ;  /* 0x000000ff04137207 */ /* 0x000fe40004000000 */
[----:B------:R-:W-:Y:S02]  /*57f0*/  ISETP.NE.U32.AND P0, PT, R16, 0x65, PT ;  /* 0x000000651000780c */ /* 0x000fe40003f05070 */
[----:B------:R-:W-:Y:S02]  /*5800*/  IADD3.X R36, PT, PT, R19, R18, R36, P2, P1 ;  /* 0x0000001213247210 */ /* 0x000fe400017e2424 */
[----:B------:R-:W-:-:S13]  /*5810*/  ISETP.NE.AND.EX P0, PT, R17, RZ, PT, P0 ;  /* 0x000000ff1100720c */ /* 0x000fda0003f05300 */
[----:B------:R-:W-:Y:S05]  /*5820*/  WARPSYNC.COLLECTIVE R0, `(.L_x_276) ;  /* 0x0000000000087348 */ /* 0x000fea0003c00000 */
[----:B------:R-:W-:Y:S01]  /*5830*/  VOTE.ALL P0, P0 ;  /* 0x0000000000ff7806 */ /* 0x000fe20000000000 */
[----:B------:R-:W-:-:S12]  /*5840*/  ENDCOLLECTIVE ;  /* 0x000000000000791b */ /* 0x000fd80003800000 */
.L_x_276:
[----:B------:R-:W-:Y:S05]  /*5850*/  BRA `(.L_x_277) ;  /* 0xffffffc4000c7947 */ /* 0x000fea000383ffff */
.L_x_224:
[----:B------:R-:W-:Y:S01]  /*5860*/  BSSY B0, `(.L_x_278) ;  /* 0x0000006000007945 */ /* 0x000fe20003800000 */
[----:B------:R-:W-:Y:S01]  /*5870*/  PLOP3.LUT P0, PT, P0, PT, PT, 0x8, 0x80 ;  /* 0x000000000080781c */ /* 0x000fe2000070e170 */
[----:B------:R-:W-:-:S12]  /*5880*/  IMAD.MOV.U32 R0, RZ, RZ, -0x1 ;  /* 0xffffffffff007424 */ /* 0x000fd800078e00ff */
[----:B------:R-:W-:Y:S05]  /*5890*/  WARPSYNC.COLLECTIVE R0, `(.L_x_279) ;  /* 0x0000000000087348 */ /* 0x000fea0003c00000 */
[----:B------:R-:W-:Y:S01]  /*58a0*/  VOTE.ANY P0, P0 ;  /* 0x0000000000ff7806 */ /* 0x000fe20000000100 */
[----:B------:R-:W-:-:S12]  /*58b0*/  ENDCOLLECTIVE ;  /* 0x000000000000791b */ /* 0x000fd80003800000 */
.L_x_279:
[----:B------:R-:W-:Y:S05]  /*58c0*/  BSYNC B0 ;  /* 0x0000000000007941 */ /* 0x000fea0003800000 */
.L_x_278:
[----:B------:R-:W-:Y:S05]  /*58d0*/  BRA `(.L_x_280) ;  /* 0xffffffdc00e07947 */ /* 0x000fea000383ffff */
.L_x_226:
[----:B------:R-:W-:Y:S01]  /*58e0*/  BSSY B0, `(.L_x_281) ;  /* 0x0000006000007945 */ /* 0x000fe20003800000 */
[----:B------:R-:W-:Y:S01]  /*58f0*/  PLOP3.LUT P0, PT, P0, PT, PT, 0x8, 0x80 ;  /* 0x000000000080781c */ /* 0x000fe2000070e170 */
[----:B------:R-:W-:-:S12]  /*5900*/  IMAD.MOV.U32 R0, RZ, RZ, -0x1 ;  /* 0xffffffffff007424 */ /* 0x000fd800078e00ff */
[----:B------:R-:W-:Y:S05]  /*5910*/  WARPSYNC.COLLECTIVE R0, `(.L_x_282) ;  /* 0x0000000000087348 */ /* 0x000fea0003c00000 */
[----:B------:R-:W-:Y:S01]  /*5920*/  VOTE.ANY P0, P0 ;  /* 0x0000000000ff7806 */ /* 0x000fe20000000100 */
[----:B------:R-:W-:-:S12]  /*5930*/  ENDCOLLECTIVE ;  /* 0x000000000000791b */ /* 0x000fd80003800000 */
.L_x_282:
[----:B------:R-:W-:Y:S05]  /*5940*/  BSYNC B0 ;  /* 0x0000000000007941 */ /* 0x000fea0003800000 */
.L_x_281:
[----:B------:R-:W-:Y:S05]  /*5950*/  BRA `(.L_x_283) ;  /* 0xffffffdc00e87947 */ /* 0x000fea000383ffff */
.L_x_228:
        /* <DEDUP_REMOVED lines=9> */
.L_x_285:
[----:B------:R-:W-:Y:S05]  /*59f0*/  BSYNC B0 ;  /* 0x0000000000007941 */ /* 0x000fea0003800000 */
.L_x_284:
[----:B------:R-:W-:Y:S01]  /*5a00*/  LOP3.LUT R0, R0, 0x80000000, R2, 0xec, !PT ;  /* 0x8000000000007812 */ /* 0x000fe200078eec02 */
[----:B------:R-:W-:Y:S01]  /*5a10*/  IMAD.MOV.U32 R5, RZ, RZ, R18 ;  /* 0x000000ffff057224 */ /* 0x000fe200078e0012 */
[----:B------:R-:W0:Y:S01]  /*5a20*/  LDC.64 R30, c[0x0][0x390] ;  /* 0x0000e400ff1e7b82 */ /* 0x000e220000000a00 */
[C---:B------:R-:W-:Y:S02]  /*5a30*/  VIADD R26, R45.reuse, 0x2 ;  /* 0x000000022d1a7836 */ /* 0x040fe40000000000 */
[----:B------:R-:W-:Y:S02]  /*5a40*/  VIADD R3, R0, 0xffffffff ;  /* 0xffffffff00037836 */ /* 0x000fe40000000000 */
[----:B------:R-:W-:-:S03]  /*5a50*/  VIADD R17, R45, 0x8 ;  /* 0x000000082d117836 */ /* 0x000fc60000000000 */
[----:B------:R-:W-:Y:S01]  /*5a60*/  LOP3.LUT R16, R0, R3, RZ, 0xc, !PT ;  /* 0x0000000300107212 */ /* 0x000fe200078e0cff */
[----:B------:R-:W-:Y:S02]  /*5a70*/  IMAD.MOV.U32 R3, RZ, RZ, 0x1 ;  /* 0x00000001ff037424 */ /* 0x000fe400078e00ff */
[----:B------:R-:W-:Y:S01]  /*5a80*/  IMAD.MOV.U32 R0, RZ, RZ, -0x1 ;  /* 0xffffffffff007424 */ /* 0x000fe200078e00ff */
[----:B------:R1:W2:Y:S06]  /*5a90*/  POPC R2, R16 ;  /* 0x0000001000027309 */ /* 0x0002ac0000000000 */
[----:B012---:R-:W-:Y:S05]  /*5aa0*/  WARPSYNC.COLLECTIVE R0, `(.L_x_286) ;  /* 0x0000000000087348 */ /* 0x007fea0003c00000 */
[----:B--2---:R2:W3:Y:S02]  /*5ab0*/  SHFL.DOWN P2, R4, R5, R3, R2 ;  /* 0x0800000305047389 */ /* 0x0044e40000040002 */
[----:B0123--:R-:W-:Y:S05]  /*5ac0*/  ENDCOLLECTIVE ;  /* 0x000000000000791b */ /* 0x00ffea0003800000 */
.L_x_286:
[----:B------:R-:W-:Y:S02]  /*5ad0*/  IMAD.MOV.U32 R5, RZ, RZ, R19 ;  /* 0x000000ffff057224 */ /* 0x000fe400078e0013 */
[----:B------:R-:W-:-:S07]  /*5ae0*/  IMAD.MOV.U32 R25, RZ, RZ, R4 ;  /* 0x000000ffff197224 */ /* 0x000fce00078e0004 */
[----:B------:R-:W-:Y:S05]  /*5af0*/  WARPSYNC.COLLECTIVE R0, `(.L_x_287) ;  /* 0x0000000000087348 */ /* 0x000fea0003c00000 */
[----:B------:R0:W1:Y:S02]  /*5b00*/  SHFL.DOWN P2, R4, R5, R3, R2 ;  /* 0x0800000305047389 */ /* 0x0000640000040002 */
[----:B01----:R-:W-:Y:S05]  /*5b10*/  ENDCOLLECTIVE ;  /* 0x000000000000791b */ /* 0x003fea0003800000 */
.L_x_287:
[----:B------:R-:W-:Y:S01]  /*5b20*/  IMAD.MOV.U32 R3, RZ, RZ, 0x2 ;  /* 0x00000002ff037424 */ /* 0x000fe200078e00ff */
[----:B------:R-:W-:-:S04]  /*5b30*/  ISETP.GE.AND P2, PT, R45, R2, PT ;  /* 0x000000022d00720c */ /* 0x000fc80003f46270 */
[----:B------:R-:W-:Y:S02]  /*5b40*/  SEL R25, R25, RZ, !P2 ;  /* 0x000000ff19197207 */ /* 0x000fe40005000000 */
[----:B------:R-:W-:Y:S02]  /*5b50*/  SEL R27, R4, RZ, !P2 ;  /* 0x000000ff041b7207 */ /* 0x000fe40005000000 */
[----:B------:R-:W-:-:S05]  /*5b60*/  IADD3 R25, P2, PT, R18, R25, RZ ;  /* 0x0000001912197210 */ /* 0x000fca0007f5e0ff */
[----:B------:R-:W-:Y:S02]  /*5b70*/  IMAD.MOV.U32 R5, RZ, RZ, R25 ;  /* 0x000000ffff057224 */ /* 0x000fe400078e0019 */
[----:B------:R-:W-:-:S07]  /*5b80*/  IMAD.X R27, R19, 0x1, R27, P2 ;  /* 0x00000001131b7824 */ /* 0x000fce00010e061b */
[----:B------:R-:W-:Y:S05]  /*5b90*/  WARPSYNC.COLLECTIVE R0, `(.L_x_288) ;  /* 0x0000000000087348 */ /* 0x000fea0003c00000 */
[----:B------:R0:W1:Y:S02]  /*5ba0*/  SHFL.DOWN P2, R4, R5, R3, R2 ;  /* 0x0800000305047389 */ /* 0x0000640000040002 */
[----:B01----:R-:W-:Y:S05]  /*5bb0*/  ENDCOLLECTIVE ;  /* 0x000000000000791b */ /* 0x003fea0003800000 */
.L_x_288:
[----:B------:R-:W-:Y:S02]  /*5bc0*/  IMAD.MOV.U32 R5, RZ, RZ, R27 ;  /* 0x000000ffff057224 */ /* 0x000fe400078e001b */
[----:B------:R-:W-:-:S07]  /*5bd0*/  IMAD.MOV.U32 R28, RZ, RZ, R4 ;  /* 0x000000ffff1c7224 */ /* 0x000fce00078e0004 */
[----:B------:R-:W-:Y:S05]  /*5be0*/  WARPSYNC.COLLECTIVE R0, `(.L_x_289) ;  /* 0x0000000000087348 */ /* 0x000fea0003c00000 */
[----:B------:R0:W1:Y:S02]  /*5bf0*/  SHFL.DOWN P2, R4, R5, R3, R2 ;  /* 0x0800000305047389 */ /* 0x0000640000040002 */
[----:B01----:R-:W-:Y:S05]  /*5c00*/  ENDCOLLECTIVE ;  /* 0x000000000000791b */ /* 0x003fea0003800000 */
.L_x_289:
[----:B------:R-:W-:Y:S01]  /*5c10*/  IMAD.MOV.U32 R3, RZ, RZ, 0x4 ;  /* 0x00000004ff037424 */ /* 0x000fe200078e00ff */
[----:B------:R-:W-:-:S04]  /*5c20*/  ISETP.GT.AND P2, PT, R26, R2, PT ;  /* 0x000000021a00720c */ /* 0x000fc80003f44270 */
[----:B------:R-:W-:Y:S02]  /*5c30*/  SEL R28, R28, RZ, !P2 ;  /* 0x000000ff1c1c7207 */ /* 0x000fe40005000000 */
[----:B------:R-:W-:Y:S02]  /*5c40*/  SEL R4, R4, RZ, !P2 ;  /* 0x000000ff04047207 */ /* 0x000fe40005000000 */
[----:B------:R-:W-:Y:S01]  /*5c50*/  IADD3 R29, P3, PT, R28, R25, RZ ;  /* 0x000000191c1d7210 */ /* 0x000fe20007f7e0ff */
[----:B------:R-:W-:-:S04]  /*5c60*/  VIADD R25, R45, 0x4 ;  /* 0x000000042d197836 */ /* 0x000fc80000000000 */
[----:B------:R-:W-:Y:S02]  /*5c70*/  IMAD.MOV.U32 R5, RZ, RZ, R29 ;  /* 0x000000ffff057224 */ /* 0x000fe400078e001d */
[----:B------:R-:W-:-:S07]  /*5c80*/  IMAD.X R19, R4, 0x1, R27, P3 ;  /* 0x0000000104137824 */ /* 0x000fce00018e061b */
[----:B------:R-:W-:Y:S05]  /*5c90*/  WARPSYNC.COLLECTIVE R0, `(.L_x_290) ;  /* 0x0000000000087348 */ /* 0x000fea0003c00000 */
[----:B------:R0:W1:Y:S02]  /*5ca0*/  SHFL.DOWN P2, R4, R5, R3, R2 ;  /* 0x0800000305047389 */ /* 0x0000640000040002 */
[----:B01----:R-:W-:Y:S05]  /*5cb0*/  ENDCOLLECTIVE ;  /* 0x000000000000791b */ /* 0x003fea0003800000 */
.L_x_290:
[----:B------:R-:W-:Y:S02]  /*5cc0*/  IMAD.MOV.U32 R5, RZ, RZ, R19 ;  /* 0x000000ffff057224 */ /* 0x000fe400078e0013 */
[----:B------:R-:W-:-:S07]  /*5cd0*/  IMAD.MOV.U32 R18, RZ, RZ, R4 ;  /* 0x000000ffff127224 */ /* 0x000fce00078e0004 */
[----:B------:R-:W-:Y:S05]  /*5ce0*/  WARPSYNC.COLLECTIVE R0, `(.L_x_291) ;  /* 0x0000000000087348 */ /* 0x000fea0003c00000 */
[----:B------:R0:W1:Y:S02]  /*5cf0*/  SHFL.DOWN P2, R4, R5, R3, R2 ;  /* 0x0800000305047389 */ /* 0x0000640000040002 */
[----:B01----:R-:W-:Y:S05]  /*5d00*/  ENDCOLLECTIVE ;  /* 0x000000000000791b */ /* 0x003fea0003800000 */
.L_x_291:
[----:B------:R-:W-:Y:S01]  /*5d10*/  IMAD.MOV.U32 R3, RZ, RZ, 0x8 ;  /* 0x00000008ff037424 */ /* 0x000fe200078e00ff */
[----:B------:R-:W-:-:S04]  /*5d20*/  ISETP.GT.AND P2, PT, R25, R2, PT ;  /* 0x000000021900720c */ /* 0x000fc80003f44270 */
[----:B------:R-:W-:Y:S02]  /*5d30*/  SEL R18, R18, RZ, !P2 ;  /* 0x000000ff12127207 */ /* 0x000fe40005000000 */
        /* <DEDUP_REMOVED lines=8> */
.L_x_292:
[----:B------:R-:W-:Y:S01]  /*5dc0*/  IMAD.MOV.U32 R5, RZ, RZ, R27 ;  /* 0x000000ffff057224 */ /* 0x000fe200078e001b */
[----:B------:R-:W-:-:S07]  /*5dd0*/  SEL R19, R4, RZ, !P3 ;  /* 0x000000ff04137207 */ /* 0x000fce0005800000 */
[----:B------:R-:W-:Y:S05]  /*5de0*/  WARPSYNC.COLLECTIVE R0, `(.L_x_293) ;  /* 0x0000000000087348 */ /* 0x000fea0003c00000 */
[----:B------:R0:W1:Y:S02]  /*5df0*/  SHFL.DOWN P2, R4, R5, R3, R2 ;  /* 0x0800000305047389 */ /* 0x0000640000040002 */
[----:B01----:R-:W-:Y:S05]  /*5e00*/  ENDCOLLECTIVE ;  /* 0x000000000000791b */ /* 0x003fea0003800000 */
.L_x_293:
[----:B------:R-:W-:-:S05]  /*5e10*/  IADD3 R19, P4, PT, R19, R28, RZ ;  /* 0x0000001c13137210 */ /* 0x000fca0007f9e0ff */
[----:B------:R-:W-:Y:S02]  /*5e20*/  IMAD.MOV.U32 R5, RZ, RZ, R19 ;  /* 0x000000ffff057224 */ /* 0x000fe400078e0013 */
[----:B------:R-:W-:Y:S02]  /*5e30*/  IMAD.MOV.U32 R3, RZ, RZ, 0x10 ;  /* 0x00000010ff037424 */ /* 0x000fe400078e00ff */
[----:B------:R-:W-:-:S07]  /*5e40*/  IMAD.MOV.U32 R18, RZ, RZ, R4 ;  /* 0x000000ffff127224 */ /* 0x000fce00078e0004 */
[----:B------:R-:W-:Y:S05]  /*5e50*/  WARPSYNC.COLLECTIVE R0, `(.L_x_294) ;  /* 0x0000000000087348 */ /* 0x000fea0003c00000 */
[----:B------:R0:W1:Y:S02]  /*5e60*/  SHFL.DOWN P2, R4, R5, R3, R2 ;  /* 0x0800000305047389 */ /* 0x0000640000040002 */
[----:B01----:R-:W-:Y:S05]  /*5e70*/  ENDCOLLECTIVE ;  /* 0x000000000000791b */ /* 0x003fea0003800000 */
.L_x_294:
[----:B------:R-:W-:-:S05]  /*5e80*/  SEL R18, R18, RZ, !P3 ;  /* 0x000000ff12127207 */ /* 0x000fca0005800000 */
[----:B------:R-:W-:Y:S02]  /*5e90*/  IMAD.X R29, R18, 0x1, R27, P4 ;  /* 0x00000001121d7824 */ /* 0x000fe400020e061b */
[----:B------:R-:W-:Y:S02]  /*5ea0*/  VIADD R27, R45, 0x10 ;  /* 0x000000102d1b7836 */ /* 0x000fe40000000000 */
[----:B------:R-:W-:Y:S02]  /*5eb0*/  IMAD.MOV.U32 R5, RZ, RZ, R29 ;  /* 0x000000ffff057224 */ /* 0x000fe400078e001d */
[----:B------:R-:W-:-:S07]  /*5ec0*/  IMAD.MOV.U32 R18, RZ, RZ, R4 ;  /* 0x000000ffff127224 */ /* 0x000fce00078e0004 */
[----:B------:R-:W-:Y:S05]  /*5ed0*/  WARPSYNC.COLLECTIVE R0, `(.L_x_295) ;  /* 0x0000000000087348 */ /* 0x000fea0003c00000 */
[----:B------:R0:W1:Y:S02]  /*5ee0*/  SHFL.DOWN P2, R4, R5, R3, R2 ;  /* 0x0800000305047389 */ /* 0x0000640000040002 */
[----:B01----:R-:W-:Y:S05]  /*5ef0*/  ENDCOLLECTIVE ;  /* 0x000000000000791b */ /* 0x003fea0003800000 */
.L_x_295:
[----:B------:R-:W-:Y:S05]  /*5f00*/  WARPSYNC.COLLECTIVE R0, `(.L_x_296) ;  /* 0x0000000000087348 */ /* 0x000fea0003c00000 */
[----:B------:R-:W-:Y:S01]  /*5f10*/  VOTE.ALL P0, P0 ;  /* 0x0000000000ff7806 */ /* 0x000fe20000000000 */
[----:B------:R-:W-:-:S12]  /*5f20*/  ENDCOLLECTIVE ;  /* 0x000000000000791b */ /* 0x000fd80003800000 */
.L_x_296:
[----:B------:R-:W-:-:S04]  /*5f30*/  ISETP.GT.AND P2, PT, R27, R2, PT ;  /* 0x000000021b00720c */ /* 0x000fc80003f44270 */
[----:B------:R-:W-:Y:S02]  /*5f40*/  SEL R18, R18, RZ, !P2 ;  /* 0x000000ff12127207 */ /* 0x000fe40005000000 */
[----:B------:R-:W-:Y:S02]  /*5f50*/  SEL R4, R4, RZ, !P2 ;  /* 0x000000ff04047207 */ /* 0x000fe40005000000 */
[----:B------:R-:W-:Y:S02]  /*5f60*/  IADD3 R28, P3, PT, R18, R19, RZ ;  /* 0x00000013121c7210 */ /* 0x000fe40007f7e0ff */
[----:B------:R-:W-:-:S03]  /*5f70*/  IADD3 R30, P2, PT, R30, 0x200, RZ ;  /* 0x000002001e1e7810 */ /* 0x000fc60007f5e0ff */
[----:B------:R-:W-:Y:S02]  /*5f80*/  IMAD.X R29, R4, 0x1, R29, P3 ;  /* 0x00000001041d7824 */ /* 0x000fe400018e061d */
[----:B------:R-:W-:Y:S01]  /*5f90*/  IMAD.X R31, RZ, RZ, R31, P2 ;  /* 0x000000ffff1f7224 */ /* 0x000fe200010e061f */
[----:B------:R-:W-:Y:S07]  /*5fa0*/  BRA `(.L_x_297) ;  /* 0xffffffdc00347947 */ /* 0x000fee000383ffff */
.L_x_230:
[----:B------:R-:W-:Y:S01]  /*5fb0*/  BSSY B0, `(.L_x_298) ;  /* 0x0000006000007945 */ /* 0x000fe20003800000 */
[----:B------:R-:W-:Y:S01]  /*5fc0*/  PLOP3.LUT P0, PT, P0, PT, PT, 0x8, 0x80 ;  /* 0x000000000080781c */ /* 0x000fe2000070e170 */
[----:B------:R-:W-:-:S12]  /*5fd0*/  IMAD.MOV.U32 R0, RZ, RZ, -0x1 ;  /* 0xffffffffff007424 */ /* 0x000fd800078e00ff */
[----:B------:R-:W-:Y:S05]  /*5fe0*/  WARPSYNC.COLLECTIVE R0, `(.L_x_299) ;  /* 0x0000000000087348 */ /* 0x000fea0003c00000 */
[----:B------:R-:W-:Y:S01]  /*5ff0*/  VOTE.ANY P0, P0 ;  /* 0x0000000000ff7806 */ /* 0x000fe20000000100 */
[----:B------:R-:W-:-:S12]  /*6000*/  ENDCOLLECTIVE ;  /* 0x000000000000791b */ /* 0x000fd80003800000 */
.L_x_299:
[----:B------:R-:W-:Y:S05]  /*6010*/  BSYNC B0 ;  /* 0x0000000000007941 */ /* 0x000fea0003800000 */
.L_x_298:
[----:B------:R-:W-:Y:S05]  /*6020*/  BRA `(.L_x_300) ;  /* 0xffffffdc00407947 */ /* 0x000fea000383ffff */
.L_x_232:
[----:B------:R-:W-:Y:S01]  /*6030*/  BSSY B0, `(.L_x_301) ;  /* 0x0000006000007945 */ /* 0x000fe20003800000 */
[----:B------:R-:W-:Y:S01]  /*6040*/  PLOP3.LUT P0, PT, P0, PT, PT, 0x8, 0x80 ;  /* 0x000000000080781c */ /* 0x000fe2000070e170 */
[----:B------:R-:W-:-:S12]  /*6050*/  IMAD.MOV.U32 R0, RZ, RZ, -0x1 ;  /* 0xffffffffff007424 */ /* 0x000fd800078e00ff */
[----:B------:R-:W-:Y:S05]  /*6060*/  WARPSYNC.COLLECTIVE R0, `(.L_x_302) ;  /* 0x0000000000087348 */ /* 0x000fea0003c00000 */
[----:B------:R-:W-:Y:S01]  /*6070*/  VOTE.ANY P0, P0 ;  /* 0x0000000000ff7806 */ /* 0x000fe20000000100 */
[----:B------:R-:W-:-:S12]  /*6080*/  ENDCOLLECTIVE ;  /* 0x000000000000791b */ /* 0x000fd80003800000 */
.L_x_302:
[----:B------:R-:W-:Y:S05]  /*6090*/  BSYNC B0 ;  /* 0x0000000000007941 */ /* 0x000fea0003800000 */
.L_x_301:
[----:B------:R-:W-:Y:S05]  /*60a0*/  BRA `(.L_x_303) ;  /* 0xffffffdc00487947 */ /* 0x000fea000383ffff */
.L_x_234:
[----:B------:R-:W-:Y:S01]  /*60b0*/  BSSY B0, `(.L_x_304) ;  /* 0x0000006000007945 */ /* 0x000fe20003800000 */
[----:B------:R-:W-:Y:S01]  /*60c0*/  PLOP3.LUT P2, PT, P0, PT, PT, 0x8, 0x80 ;  /* 0x000000000080781c */ /* 0x000fe2000074e170 */
[----:B------:R-:W-:-:S12]  /*60d0*/  IMAD.MOV.U32 R0, RZ, RZ, -0x1 ;  /* 0xffffffffff007424 */ /* 0x000fd800078e00ff */
[----:B------:R-:W-:Y:S05]  /*60e0*/  WARPSYNC.COLLECTIVE R0, `(.L_x_305) ;  /* 0x0000000000087348 */ /* 0x000fea0003c00000 */
[----:B------:R-:W-:Y:S01]  /*60f0*/  VOTE.ANY R0, PT, P2 ;  /* 0x0000000000007806 */ /* 0x000fe200010e0100 */
[----:B------:R-:W-:Y:S06]  /*6100*/  ENDCOLLECTIVE ;  /* 0x000000000000791b */ /* 0x000fec0003800000 */
.L_x_305:
[----:B------:R-:W-:Y:S05]  /*6110*/  BSYNC B0 ;  /* 0x0000000000007941 */ /* 0x000fea0003800000 */
.L_x_304:
        /* <DEDUP_REMOVED lines=12> */
.L_x_306:
[----:B------:R-:W-:Y:S01]  /*61e0*/  ISETP.GE.AND P0, PT, R45, R2, PT ;  /* 0x000000022d00720c */ /* 0x000fe20003f06270 */
[----:B------:R-:W-:Y:S02]  /*61f0*/  IMAD.MOV.U32 R5, RZ, RZ, R19 ;  /* 0x000000ffff057224 */ /* 0x000fe400078e0013 */
[----:B------:R-:W-:-:S10]  /*6200*/  IMAD.MOV.U32 R44, RZ, RZ, R4 ;  /* 0x000000ffff2c7224 */ /* 0x000fd400078e0004 */
[----:B------:R-:W-:Y:S05]  /*6210*/  WARPSYNC.COLLECTIVE R0, `(.L_x_307) ;  /* 0x0000000000087348 */ /* 0x000fea0003c00000 */
[----:B------:R0:W1:Y:S02]  /*6220*/  SHFL.DOWN P2, R4, R5, R3, R2 ;  /* 0x0800000305047389 */ /* 0x0000640000040002 */
[----:B01----:R-:W-:Y:S05]  /*6230*/  ENDCOLLECTIVE ;  /* 0x000000000000791b */ /* 0x003fea0003800000 */
.L_x_307:
[----:B------:R-:W-:Y:S01]  /*6240*/  SEL R44, R44, RZ, !P0 ;  /* 0x000000ff2c2c7207 */ /* 0x000fe20004000000 */
[----:B------:R-:W-:Y:S01]  /*6250*/  IMAD.MOV.U32 R3, RZ, RZ, 0x2 ;  /* 0x00000002ff037424 */ /* 0x000fe200078e00ff */
[----:B------:R-:W-:Y:S02]  /*6260*/  SEL R4, R4, RZ, !P0 ;  /* 0x000000ff04047207 */ /* 0x000fe40004000000 */
[----:B------:R-:W-:-:S05]  /*6270*/  IADD3 R5, P0, PT, R18, R44, RZ ;  /* 0x0000002c12057210 */ /* 0x000fca0007f1e0ff */
[----:B------:R-:W-:Y:S01]  /*6280*/  IMAD.X R18, R19, 0x1, R4, P0 ;  /* 0x0000000113127824 */ /* 0x000fe200000e0604 */
[----:B------:R-:W-:-:S13]  /*6290*/  ISETP.GT.AND P0, PT, R26, R2, PT ;  /* 0x000000021a00720c */ /* 0x000fda0003f04270 */
[----:B------:R-:W-:Y:S05]  /*62a0*/  WARPSYNC.COLLECTIVE R0, `(.L_x_308) ;  /* 0x0000000000087348 */ /* 0x000fea0003c00000 */
[----:B------:R0:W1:Y:S02]  /*62b0*/  SHFL.DOWN P2, R4, R5, R3, R2 ;  /* 0x0800000305047389 */ /* 0x0000640000040002 */
[----:B01----:R-:W-:Y:S05]  /*62c0*/  ENDCOLLECTIVE ;  /* 0x000000000000791b */ /* 0x003fea0003800000 */
.L_x_308:
[----:B------:R-:W-:-:S04]  /*62d0*/  SEL R4, R4, RZ, !P0 ;  /* 0x000000ff04047207 */ /* 0x000fc80004000000 */
[----:B------:R-:W-:Y:S01]  /*62e0*/  IADD3 R19, P3, PT, R4, R5, RZ ;  /* 0x0000000504137210 */ /* 0x000fe20007f7e0ff */
[----:B------:R-:W-:-:S12]  /*62f0*/  IMAD.MOV.U32 R5, RZ, RZ, R18 ;  /* 0x000000ffff057224 */ /* 0x000fd800078e0012 */
[----:B------:R-:W-:Y:S05]  /*6300*/  WARPSYNC.COLLECTIVE R0, `(.L_x_309) ;  /* 0x0000000000087348 */ /* 0x000fea0003c00000 */
[----:B------:R0:W1:Y:S02]  /*6310*/  SHFL.DOWN P2, R4, R5, R3, R2 ;  /* 0x0800000305047389 */ /* 0x0000640000040002 */
[----:B01----:R-:W-:Y:S05]  /*6320*/  ENDCOLLECTIVE ;  /* 0x000000000000791b */ /* 0x003fea0003800000 */
.L_x_309:
[----:B------:R-:W-:Y:S02]  /*6330*/  IMAD.MOV.U32 R5, RZ, RZ, R19 ;  /* 0x000000ffff057224 */ /* 0x000fe400078e0013 */
[----:B------:R-:W-:Y:S02]  /*6340*/  IMAD.MOV.U32 R3, RZ, RZ, 0x4 ;  /* 0x00000004ff037424 */ /* 0x000fe400078e00ff */
[----:B------:R-:W-:-:S07]  /*6350*/  IMAD.MOV.U32 R44, RZ, RZ, R4 ;  /* 0x000000ffff2c7224 */ /* 0x000fce00078e0004 */
[----:B------:R-:W-:Y:S05]  /*6360*/  WARPSYNC.COLLECTIVE R0, `(.L_x_310) ;  /* 0x0000000000087348 */ /* 0x000fea0003c00000 */
[----:B------:R0:W1:Y:S02]  /*6370*/  SHFL.DOWN P2, R4, R5, R3, R2 ;  /* 0x0800000305047389 */ /* 0x0000640000040002 */
[----:B01----:R-:W-:Y:S05]  /*6380*/  ENDCOLLECTIVE ;  /* 0x000000000000791b */ /* 0x003fea0003800000 */
.L_x_310:
[----:B------:R-:W-:Y:S02]  /*6390*/  SEL R44, R44, RZ, !P0 ;  /* 0x000000ff2c2c7207 */ /* 0x000fe40004000000 */
[----:B------:R-:W-:-:S03]  /*63a0*/  ISETP.GT.AND P0, PT, R25, R2, PT ;  /* 0x000000021900720c */ /* 0x000fc60003f04270 */
[----:B------:R-:W-:-:S04]  /*63b0*/  IMAD.X R18, R44, 0x1, R18, P3 ;  /* 0x000000012c127824 */ /* 0x000fc800018e0612 */
[----:B------:R-:W-:Y:S01]  /*63c0*/  IMAD.MOV.U32 R5, RZ, RZ, R18 ;  /* 0x000000ffff057224 */ /* 0x000fe200078e0012 */
[----:B------:R-:W-:-:S04]  /*63d0*/  SEL R4, R4, RZ, !P0 ;  /* 0x000000ff04047207 */ /* 0x000fc80004000000 */
[----:B------:R-:W-:-:S13]  /*63e0*/  IADD3 R19, P3, PT, R4, R19, RZ ;  /* 0x0000001304137210 */ /* 0x000fda0007f7e0ff */
[----:B------:R-:W-:Y:S05]  /*63f0*/  WARPSYNC.COLLECTIVE R0, `(.L_x_311) ;  /* 0x0000000000087348 */ /* 0x000fea0003c00000 */
[----:B------:R0:W1:Y:S02]  /*6400*/  SHFL.DOWN P2, R4, R5, R3, R2 ;  /* 0x0800000305047389 */ /* 0x0000640000040002 */
[----:B01----:R-:W-:Y:S05]  /*6410*/  ENDCOLLECTIVE ;  /* 0x000000000000791b */ /* 0x003fea0003800000 */
.L_x_311:
[----:B------:R-:W-:Y:S02]  /*6420*/  IMAD.MOV.U32 R5, RZ, RZ, R19 ;  /* 0x000000ffff057224 */ /* 0x000fe400078e0013 */
[----:B------:R-:W-:Y:S02]  /*6430*/  IMAD.MOV.U32 R3, RZ, RZ, 0x8 ;  /* 0x00000008ff037424 */ /* 0x000fe400078e00ff */
[----:B------:R-:W-:Y:S02]  /*6440*/  IMAD.MOV.U32 R44, RZ, RZ, R4 ;  /* 0x000000ffff2c7224 */ /* 0x000fe400078e0004 */
[----:B------:R-:W-:-:S03]  /*6450*/  VIADD R4, R45, 0x8 ;  /* 0x000000082d047836 */ /* 0x000fc60000000000 */
[----:B------:R-:W-:Y:S02]  /*6460*/  SEL R44, R44, RZ, !P0 ;  /* 0x000000ff2c2c7207 */ /* 0x000fe40004000000 */
[----:B------:R-:W-:-:S13]  /*6470*/  ISETP.GT.AND P0, PT, R4, R2, PT ;  /* 0x000000020400720c */ /* 0x000fda0003f04270 */
[----:B------:R-:W-:Y:S05]  /*6480*/  WARPSYNC.COLLECTIVE R0, `(.L_x_312) ;  /* 0x0000000000087348 */ /* 0x000fea0003c00000 */
[----:B------:R0:W1:Y:S02]  /*6490*/  SHFL.DOWN P2, R4, R5, R3, R2 ;  /* 0x0800000305047389 */ /* 0x0000640000040002 */
[----:B01----:R-:W-:Y:S05]  /*64a0*/  ENDCOLLECTIVE ;  /* 0x000000000000791b */ /* 0x003fea0003800000 */
.L_x_312:
[----:B------:R-:W-:-:S04]  /*64b0*/  IMAD.X R18, R44, 0x1, R18, P3 ;  /* 0x000000012c127824 */ /* 0x000fc800018e0612 */
[----:B------:R-:W-:Y:S02]  /*64c0*/  IMAD.MOV.U32 R5, RZ, RZ, R18 ;  /* 0x000000ffff057224 */ /* 0x000fe400078e0012 */
[----:B------:R-:W-:-:S07]  /*64d0*/  IMAD.MOV.U32 R44, RZ, RZ, R4 ;  /* 0x000000ffff2c7224 */ /* 0x000fce00078e0004 */
[----:B------:R-:W-:Y:S05]  /*64e0*/  WARPSYNC.COLLECTIVE R0, `(.L_x_313) ;  /* 0x0000000000087348 */ /* 0x000fea0003c00000 */
[----:B------:R0:W1:Y:S02]  /*64f0*/  SHFL.DOWN P2, R4, R5, R3, R2 ;  /* 0x0800000305047389 */ /* 0x0000640000040002 */
[----:B01----:R-:W-:Y:S05]  /*6500*/  ENDCOLLECTIVE ;  /* 0x000000000000791b */ /* 0x003fea0003800000 */
.L_x_313:
        /* <DEDUP_REMOVED lines=10> */
.L_x_314:
[----:B------:R-:W-:Y:S02]  /*65b0*/  IMAD.MOV.U32 R5, RZ, RZ, R18 ;  /* 0x000000ffff057224 */ /* 0x000fe400078e0012 */
[----:B------:R-:W-:-:S07]  /*65c0*/  IMAD.MOV.U32 R44, RZ, RZ, R4 ;  /* 0x000000ffff2c7224 */ /* 0x000fce00078e0004 */
[----:B------:R-:W-:Y:S05]  /*65d0*/  WARPSYNC.COLLECTIVE R0, `(.L_x_315) ;  /* 0x0000000000087348 */ /* 0x000fea0003c00000 */
[----:B------:R0:W1:Y:S02]  /*65e0*/  SHFL.DOWN P2, R4, R5, R3, R2 ;  /* 0x0800000305047389 */ /* 0x0000640000040002 */
[----:B01----:R-:W-:Y:S05]  /*65f0*/  ENDCOLLECTIVE ;  /* 0x000000000000791b */ /* 0x003fea0003800000 */
.L_x_315:
[----:B------:R-:W-:Y:S02]  /*6600*/  SEL R44, R44, RZ, !P0 ;  /* 0x000000ff2c2c7207 */ /* 0x000fe40004000000 */
[----:B------:R-:W-:Y:S02]  /*6610*/  SEL R4, R4, RZ, !P0 ;  /* 0x000000ff04047207 */ /* 0x000fe40004000000 */
[----:B------:R-:W-:Y:S02]  /*6620*/  ISETP.NE.U32.AND P0, PT, R16, 0x65, PT ;  /* 0x000000651000780c */ /* 0x000fe40003f05070 */
[----:B------:R-:W-:Y:S02]  /*6630*/  IADD3 R28, P3, P2, R44, R19, R28 ;  /* 0x000000132c1c7210 */ /* 0x000fe40007a7e01c */
[----:B------:R-:W-:Y:S02]  /*6640*/  ISETP.NE.AND.EX P0, PT, R17, RZ, PT, P0 ;  /* 0x000000ff1100720c */ /* 0x000fe40003f05300 */
[----:B------:R-:W-:-:S11]  /*6650*/  IADD3.X R29, PT, PT, R4, R18, R29, P3, P2 ;  /* 0x00000012041d7210 */ /* 0x000fd60001fe441d */
[----:B------:R-:W-:Y:S05]  /*6660*/  WARPSYNC.COLLECTIVE R0, `(.L_x_316) ;  /* 0x0000000000087348 */ /* 0x000fea0003c00000 */
[----:B------:R-:W-:Y:S01]  /*6670*/  VOTE.ALL P0, P0 ;  /* 0x0000000000ff7806 */ /* 0x000fe20000000000 */
[----:B------:R-:W-:-:S12]  /*6680*/  ENDCOLLECTIVE ;  /* 0x000000000000791b */ /* 0x000fd80003800000 */
.L_x_316:
[----:B------:R-:W-:Y:S05]  /*6690*/  BRA `(.L_x_317) ;  /* 0xffffffd800987947 */ /* 0x000fea000383ffff */
.L_x_318:
        /* <DEDUP_REMOVED lines=14> */
.L_x_764:


//--------------------- .text._ZN3cub18CUB_300001_SM_10006detail4scan16DeviceScanKernelINS2_10policy_hubIllljN4cuda3std3__44plusIvEEE10Policy1000EPlSC_NS0_13ScanTileStateIlLb1EEES9_NS1_10InputValueIlSC_EEjlLb0ElEEvT0_T1_T2_iT3_T4_T5_ --------------------------
	.section	.text._ZN3cub18CUB_300001_SM_10006detail4scan16DeviceScanKernelINS2_10policy_hubIllljN4cuda3std3__44plusIvEEE10Policy1000EPlSC_NS0_13ScanTileStateIlLb1EEES9_NS1_10InputValueIlSC_EEjlLb0ElEEvT0_T1_T2_iT3_T4_T5_,"ax",@progbits
	.align	128
        .global         _ZN3cub18CUB_300001_SM_10006detail4scan16DeviceScanKernelINS2_10policy_hubIllljN4cuda3std3__44plusIvEEE10Policy1000EPlSC_NS0_13ScanTileStateIlLb1EEES9_NS1_10InputValueIlSC_EEjlLb0ElEEvT0_T1_T2_iT3_T4_T5_
        .type           _ZN3cub18CUB_300001_SM_10006detail4scan16DeviceScanKernelINS2_10policy_hubIllljN4cuda3std3__44plusIvEEE10Policy1000EPlSC_NS0_13ScanTileStateIlLb1EEES9_NS1_10InputValueIlSC_EEjlLb0ElEEvT0_T1_T2_iT3_T4_T5_,@function
        .size           _ZN3cub18CUB_300001_SM_10006detail4scan16DeviceScanKernelINS2_10policy_hubIllljN4cuda3std3__44plusIvEEE10Policy1000EPlSC_NS0_13ScanTileStateIlLb1EEES9_NS1_10InputValueIlSC_EEjlLb0ElEEvT0_T1_T2_iT3_T4_T5_,(.L_x_765 - _ZN3cub18CUB_300001_SM_10006detail4scan16DeviceScanKernelINS2_10policy_hubIllljN4cuda3std3__44plusIvEEE10Policy1000EPlSC_NS0_13ScanTileStateIlLb1EEES9_NS1_10InputValueIlSC_EEjlLb0ElEEvT0_T1_T2_iT3_T4_T5_)
        .other          _ZN3cub18CUB_300001_SM_10006detail4scan16DeviceScanKernelINS2_10policy_hubIllljN4cuda3std3__44plusIvEEE10Policy1000EPlSC_NS0_13ScanTileStateIlLb1EEES9_NS1_10InputValueIlSC_EEjlLb0ElEEvT0_T1_T2_iT3_T4_T5_,@"STO_CUDA_ENTRY STV_DEFAULT"
_ZN3cub18CUB_300001_SM_10006detail4scan16DeviceScanKernelINS2_10policy_hubIllljN4cuda3std3__44plusIvEEE10Policy1000EPlSC_NS0_13ScanTileStateIlLb1EEES9_NS1_10InputValueIlSC_EEjlLb0ElEEvT0_T1_T2_iT3_T4_T5_:
.text._ZN3cub18CUB_300001_SM_10006detail4scan16DeviceScanKernelINS2_10policy_hubIllljN4cuda3std3__44plusIvEEE10Policy1000EPlSC_NS0_13ScanTileStateIlLb1EEES9_NS1_10InputValueIlSC_EEjlLb0ElEEvT0_T1_T2_iT3_T4_T5_:
        /* <DEDUP_REMOVED lines=10> */
[----:B------:R-:W0:Y:S01]  /*00a0*/  LDCU UR4, c[0x0][0x3b0] ;  /* 0x00007600ff0477ac */ /* 0x000e220008000800 */
[----:B-1----:R-:W-:-:S04]  /*00b0*/  VIADD R6, R44, UR10 ;  /* 0x0000000a2c067c36 */ /* 0x002fc80008000000 */
[----:B------:R-:W-:-:S03]  /*00c0*/  IMAD R9, R6, 0x11e0, RZ ;  /* 0x000011e006097824 */ /* 0x000fc600078e02ff */
[----:B---3--:R-:W5:Y:S02]  /*00d0*/  @P0 LDG.E.64 R46, desc[UR8][R46.64] ;  /* 0x000000082e2e0981 */ /* 0x008f64000c1e1b00 */
[----:B0-----:R-:W-:-:S04]  /*00e0*/  IADD3 R7, PT, PT, -R9, UR4, RZ ;  /* 0x0000000409077c10 */ /* 0x001fc8000fffe1ff */
[----:B------:R-:W-:-:S13]  /*00f0*/  ISETP.GE.U32.AND P0, PT, R7, 0x11e1, PT ;  /* 0x000011e10700780c */ /* 0x000fda0003f06070 */
[----:B------:R-:W-:Y:S05]  /*0100*/  @!P0 BRA `(.L_x_319) ;  /* 0x0000002400bc8947 */ /* 0x000fea0003800000 */
[----:B------:R-:W0:Y:S01]  /*0110*/  S2R R5, SR_TID.X ;  /* 0x0000000000057919 */ /* 0x000e220000002100 */
[----:B------:R-:W1:Y:S01]  /*0120*/  LDCU.64 UR4, c[0x0][0x380] ;  /* 0x00007000ff0477ac */ /* 0x000e620008000a00 */
[C---:B0-----:R-:W-:Y:S02]  /*0130*/  LOP3.LUT R0, R5.reuse, 0x1f, RZ, 0xc0, !PT ;  /* 0x0000001f05007812 */ /* 0x041fe400078ec0ff */
[----:B------:R-:W-:-:S05]  /*0140*/  LOP3.LUT R3, R5, 0x3e0, RZ, 0xc0, !PT ;  /* 0x000003e005037812 */ /* 0x000fca00078ec0ff */
[----:B------:R-:W-:-:S05]  /*0150*/  IMAD R0, R3, 0xb, R0 ;  /* 0x0000000b03007824 */ /* 0x000fca00078e0200 */
[----:B------:R-:W-:-:S05]  /*0160*/  IADD3 R0, P0, PT, R9, R0, RZ ;  /* 0x0000000009007210 */ /* 0x000fca0007f1e0ff */
[----:B------:R-:W-:Y:S01]  /*0170*/  IMAD.X R3, RZ, RZ, RZ, P0 ;  /* 0x000000ffff037224 */ /* 0x000fe200000e06ff */
[----:B-1----:R-:W-:-:S04]  /*0180*/  LEA R8, P0, R0, UR4, 0x3 ;  /* 0x0000000400087c11 */ /* 0x002fc8000f8018ff */
[----:B------:R-:W-:-:S05]  /*0190*/  LEA.HI.X R9, R0, UR5, R3, 0x3, P0 ;  /* 0x0000000500097c11 */ /* 0x000fca00080f1c03 */
        /* <DEDUP_REMOVED lines=46> */
[----:B--23--:R-:W-:Y:S02]  /*0480*/  IADD3 R7, P0, P1, R38, R40, R42 ;  /* 0x0000002826077210 */ /* 0x00cfe4000791e02a */
        /* <DEDUP_REMOVED lines=47> */
[----:B-1----:R-:W-:-:S05]  /*0780*/  SEL R21, R21, RZ, P0 ;  /* 0x000000ff15157207 */ /* 0x002fca0000000000 */
[----:B------:R-:W-:Y:S01]  /*0790*/  IMAD.X R45, R21, 0x1, R22, P2 ;  /* 0x00000001152d7824 */ /* 0x000fe200010e0616 */
[----:B------:R-:W-:-:S04]  /*07a0*/  ISETP.NE.AND P2, PT, R3, 0xc, PT ;  /* 0x0000000c0300780c */ /* 0x000fc80003f45270 */
[----:B------:R-:W-:Y:S01]  /*07b0*/  @!P1 STS.64 [R49+0x20], R44 ;  /* 0x0000202c31009388 */ /* 0x000fe20000000a00 */
[----:B------:R-:W-:Y:S06]  /*07c0*/  BAR.SYNC.DEFER_BLOCKING 0x0 ;  /* 0x0000000000007b1d */ /* 0x000fec0000010000 */
[----:B------:R-:W0:Y:S04]  /*07d0*/  LDS.128 R28, [UR4+0x20] ;  /* 0x00002004ff1c7984 */ /* 0x000e280008000c00 */
[----:B------:R-:W1:Y:S04]  /*07e0*/  LDS.128 R32, [UR4+0x30] ;  /* 0x00003004ff207984 */ /* 0x000e680008000c00 */
[----:B------:R-:W2:Y:S04]  /*07f0*/  LDS.128 R20, [UR4+0x40] ;  /* 0x00004004ff147984 */ /* 0x000ea80008000c00 */
[----:B------:R-:W3:Y:S01]  /*0800*/  LDS.128 R24, [UR4+0x50] ;  /* 0x00005004ff187984 */ /* 0x000ee20008000c00 */
[----:B0-----:R-:W-:-:S05]  /*0810*/  IADD3 R51, P0, PT, R28, R30, RZ ;  /* 0x0000001e1c337210 */ /* 0x001fca0007f1e0ff */
[----:B------:R-:W-:Y:S01]  /*0820*/  IMAD.X R53, R29, 0x1, R31, P0 ;  /* 0x000000011d357824 */ /* 0x000fe200000e061f */
[----:B------:R-:W-:Y:S02]  /*0830*/  ISETP.NE.AND P0, PT, R3, 0x2, PT ;  /* 0x000000020300780c */ /* 0x000fe40003f05270 */
[----:B-1----:R-:W-:Y:S02]  /*0840*/  IADD3 R31, P1, PT, R32, R51, RZ ;  /* 0x00000033201f7210 */ /* 0x002fe40007f3e0ff */
[----:B------:R-:W-:Y:S02]  /*0850*/  SEL R48, R53, R29, !P0 ;  /* 0x0000001d35307207 */ /* 0x000fe40004000000 */
[----:B------:R-:W-:Y:S01]  /*0860*/  SEL R32, R51, R28, !P0 ;  /* 0x0000001c33207207 */ /* 0x000fe20004000000 */
[----:B------:R-:W-:Y:S01]  /*0870*/  IMAD.X R29, R33, 0x1, R53, P1 ;  /* 0x00000001211d7824 */ /* 0x000fe200008e0635 */
[----:B------:R-:W-:Y:S02]  /*0880*/  IADD3 R33, P1, PT, R34, R31, RZ ;  /* 0x0000001f22217210 */ /* 0x000fe40007f3e0ff */
[----:B------:R-:W-:-:S03]  /*0890*/  ISETP.NE.AND P0, PT, R3, 0x3, PT ;  /* 0x000000030300780c */ /* 0x000fc60003f05270 */
[----:B------:R-:W-:Y:S01]  /*08a0*/  IMAD.X R35, R35, 0x1, R29, P1 ;  /* 0x0000000123237824 */ /* 0x000fe200008e061d */
[----:B------:R-:W-:Y:S02]  /*08b0*/  SEL R32, R31, R32, !P0 ;  /* 0x000000201f207207 */ /* 0x000fe40004000000 */
[----:B------:R-:W-:Y:S02]  /*08c0*/  SEL R48, R29, R48, !P0 ;  /* 0x000000301d307207 */ /* 0x000fe40004000000 */
[----:B------:R-:W0:Y:S01]  /*08d0*/  LDS.128 R28, [UR4+0x60] ;  /* 0x00006004ff1c7984 */ /* 0x000e220008000c00 */
[----:B--2---:R-:W-:Y:S02]  /*08e0*/  IADD3 R49, P1, PT, R20, R33, RZ ;  /* 0x0000002114317210 */ /* 0x004fe40007f3e0ff */
[----:B------:R-:W-:-:S03]  /*08f0*/  ISETP.NE.AND P0, PT, R3, 0x4, PT ;  /* 0x000000040300780c */ /* 0x000fc60003f05270 */
[----:B------:R-:W-:Y:S01]  /*0900*/  IMAD.X R51, R21, 0x1, R35, P1 ;  /* 0x0000000115337824 */ /* 0x000fe200008e0623 */
[----:B------:R-:W-:Y:S02]  /*0910*/  SEL R20, R33, R32, !P0 ;  /* 0x0000002021147207 */ /* 0x000fe40004000000 */
[----:B------:R-:W-:Y:S02]  /*0920*/  SEL R48, R35, R48, !P0 ;  /* 0x0000003023307207 */ /* 0x000fe40004000000 */
[----:B------:R-:W1:Y:S01]  /*0930*/  LDS.128 R32, [UR4+0x70] ;  /* 0x00007004ff207984 */ /* 0x000e620008000c00 */
[----:B------:R-:W-:Y:S02]  /*0940*/  IADD3 R21, P1, PT, R22, R49, RZ ;  /* 0x0000003116157210 */ /* 0x000fe40007f3e0ff */
[----:B------:R-:W-:-:S03]  /*0950*/  ISETP.NE.AND P0, PT, R3, 0x5, PT ;  /* 0x000000050300780c */ /* 0x000fc60003f05270 */
[----:B------:R-:W-:Y:S01]  /*0960*/  IMAD.X R23, R23, 0x1, R51, P1 ;  /* 0x0000000117177824 */ /* 0x000fe200008e0633 */
[----:B------:R-:W-:Y:S02]  /*0970*/  SEL R22, R49, R20, !P0 ;  /* 0x0000001431167207 */ /* 0x000fe40004000000 */
[----:B------:R-:W-:Y:S02]  /*0980*/  SEL R20, R51, R48, !P0 ;  /* 0x0000003033147207 */ /* 0x000fe40004000000 */
[----:B---3--:R-:W-:Y:S02]  /*0990*/  IADD3 R49, P1, PT, R24, R21, RZ ;  /* 0x0000001518317210 */ /* 0x008fe40007f3e0ff */
[----:B------:R-:W-:-:S03]  /*09a0*/  ISETP.NE.AND P0, PT, R3, 0x6, PT ;  /* 0x000000060300780c */ /* 0x000fc60003f05270 */
[----:B------:R-:W-:Y:S01]  /*09b0*/  IMAD.X R25, R25, 0x1, R23, P1 ;  /* 0x0000000119197824 */ /* 0x000fe200008e0617 */
[----:B------:R-:W-:Y:S02]  /*09c0*/  SEL R22, R21, R22, !P0 ;  /* 0x0000001615167207 */ /* 0x000fe40004000000 */
[----:B------:R-:W-:Y:S02]  /*09d0*/  SEL R24, R23, R20, !P0 ;  /* 0x0000001417187207 */ /* 0x000fe40004000000 */
[----:B------:R-:W-:Y:S01]  /*09e0*/  IADD3 R23, P0, PT, R26, R49, RZ ;  /* 0x000000311a177210 */ /* 0x000fe20007f1e0ff */
[----:B------:R-:W2:Y:S01]  /*09f0*/  LDS.64 R20, [UR4+0x80] ;  /* 0x00008004ff147984 */ /* 0x000ea20008000a00 */
[----:B------:R-:W-:-:S03]  /*0a00*/  ISETP.NE.AND P1, PT, R3, 0x7, PT ;  /* 0x000000070300780c */ /* 0x000fc60003f25270 */
[----:B------:R-:W-:Y:S01]  /*0a10*/  IMAD.X R27, R27, 0x1, R25, P0 ;  /* 0x000000011b1b7824 */ /* 0x000fe200000e0619 */
[----:B------:R-:W-:Y:S02]  /*0a20*/  SEL R22, R49, R22, !P1 ;  /* 0x0000001631167207 */ /* 0x000fe40004800000 */
[----:B------:R-:W-:Y:S02]  /*0a30*/  ISETP.NE.AND P0, PT, R3, 0x8, PT ;  /* 0x000000080300780c */ /* 0x000fe40003f05270 */
[----:B------:R-:W-:Y:S02]  /*0a40*/  SEL R24, R25, R24, !P1 ;  /* 0x0000001819187207 */ /* 0x000fe40004800000 */
[----:B------:R-:W-:Y:S02]  /*0a50*/  SEL R22, R23, R22, !P0 ;  /* 0x0000001617167207 */ /* 0x000fe40004000000 */
[----:B0-----:R-:W-:Y:S02]  /*0a60*/  IADD3 R23, P1, PT, R28, R23, RZ ;  /* 0x000000171c177210 */ /* 0x001fe40007f3e0ff */
[----:B------:R-:W-:-:S02]  /*0a70*/  SEL R24, R27, R24, !P0 ;  /* 0x000000181b187207 */ /* 0x000fc40004000000 */
[----:B------:R-:W-:Y:S01]  /*0a80*/  SEL R22, R23, R22, !P5 ;  /* 0x0000001617167207 */ /* 0x000fe20006800000 */
[----:B------:R-:W-:Y:S01]  /*0a90*/  IMAD.X R29, R29, 0x1, R27, P1 ;  /* 0x000000011d1d7824 */ /* 0x000fe200008e061b */
[----:B------:R-:W-:Y:S02]  /*0aa0*/  IADD3 R23, P6, PT, R30, R23, RZ ;  /* 0x000000171e177210 */ /* 0x000fe40007fde0ff */
[----:B------:R-:W-:Y:S02]  /*0ab0*/  ISETP.NE.AND P1, PT, R4, RZ, PT ;  /* 0x000000ff0400720c */ /* 0x000fe40003f25270 */
[----:B------:R-:W-:Y:S01]  /*0ac0*/  SEL R4, R23, R22, !P4 ;  /* 0x0000001617047207 */ /* 0x000fe20006000000 */
[----:B------:R-:W-:Y:S01]  /*0ad0*/  IMAD.X R31, R31, 0x1, R29, P6 ;  /* 0x000000011f1f7824 */ /* 0x000fe200030e061d */
[----:B-1----:R-:W-:Y:S02]  /*0ae0*/  IADD3 R23, P0, PT, R32, R23, RZ ;  /* 0x0000001720177210 */ /* 0x002fe40007f1e0ff */
[----:B------:R-:W-:-:S02]  /*0af0*/  SEL R22, R29, R24, !P5 ;  /* 0x000000181d167207 */ /* 0x000fc40006800000 */
[----:B------:R-:W-:Y:S01]  /*0b00*/  IADD3 R3, P5, PT, R44, -R6, RZ ;  /* 0x800000062c037210 */ /* 0x000fe20007fbe0ff */
[----:B------:R-:W-:Y:S01]  /*0b10*/  IMAD.X R33, R33, 0x1, R31, P0 ;  /* 0x0000000121217824 */ /* 0x000fe200000e061f */
[----:B------:R-:W-:Y:S02]  /*0b20*/  SEL R6, R31, R22, !P4 ;  /* 0x000000161f067207 */ /* 0x000fe40006000000 */
[----:B------:R-:W-:Y:S01]  /*0b30*/  SEL R4, R23, R4, !P3 ;  /* 0x0000000417047207 */ /* 0x000fe20005800000 */
[----:B------:R-:W-:Y:S01]  /*0b40*/  IMAD.X R7, R45, 0x1, ~R7, P5 ;  /* 0x000000012d077824 */ /* 0x000fe200028e0e07 */
[----:B------:R-:W-:Y:S02]  /*0b50*/  IADD3 R23, P6, PT, R34, R23, RZ ;  /* 0x0000001722177210 */ /* 0x000fe40007fde0ff */
[----:B------:R-:W-:Y:S02]  /*0b60*/  SEL R6, R33, R6, !P3 ;  /* 0x0000000621067207 */ /* 0x000fe40005800000 */
[----:B------:R-:W-:Y:S01]  /*0b70*/  ISETP.NE.AND P3, PT, R5, RZ, PT ;  /* 0x000000ff0500720c */ /* 0x000fe20003f65270 */
[----:B------:R-:W-:Y:S01]  /*0b80*/  IMAD.X R35, R35, 0x1, R33, P6 ;  /* 0x0000000123237824 */ /* 0x000fe200030e0621 */
[----:B------:R-:W-:-:S02]  /*0b90*/  ISETP.GE.U32.AND P0, PT, R5, 0x20, PT ;  /* 0x000000200500780c */ /* 0x000fc40003f06070 */
[----:B------:R-:W-:Y:S02]  /*0ba0*/  SEL R4, R23, R4, !P2 ;  /* 0x0000000417047207 */ /* 0x000fe40005000000 */
[----:B------:R-:W-:Y:S02]  /*0bb0*/  SEL R3, R3, RZ, P1 ;  /* 0x000000ff03037207 */ /* 0x000fe40000800000 */
[----:B------:R-:W-:Y:S02]  /*0bc0*/  SEL R4, R4, RZ, P0 ;  /* 0x000000ff04047207 */ /* 0x000fe40000000000 */
[----:B------:R-:W-:Y:S02]  /*0bd0*/  SEL R5, R35, R6, !P2 ;  /* 0x0000000623057207 */ /* 0x000fe40005000000 */
[--C-:B-----5:R-:W-:Y:S02]  /*0be0*/  IADD3 R3, P2, P4, R4, R3, R46.reuse ;  /* 0x0000000304037210 */ /* 0x120fe40007c5e02e */
[----:B--2---:R-:W-:-:S02]  /*0bf0*/  IADD3 R6, P5, P6, R23, R20, R46 ;  /* 0x0000001417067210 */ /* 0x004fc40007ebe02e */
[----:B------:R-:W-:Y:S02]  /*0c00*/  SEL R46, R7, RZ, P1 ;  /* 0x000000ff072e7207 */ /* 0x000fe40000800000 */
[----:B------:R-:W-:Y:S02]  /*0c10*/  SEL R5, R5, RZ, P0 ;  /* 0x000000ff05057207 */ /* 0x000fe40000000000 */
[--C-:B------:R-:W-:Y:S02]  /*0c20*/  IADD3.X R7, PT, PT, R35, R21, R47.reuse, P5, P6 ;  /* 0x0000001523077210 */ /* 0x100fe40002fec42f */
[----:B------:R-:W-:Y:S01]  /*0c30*/  IADD3.X R46, PT, PT, R5, R46, R47, P2, P4 ;  /* 0x0000002e052e7210 */ /* 0x000fe200017e842f */
[----:B------:R-:W-:Y:S06]  /*0c40*/  @P3 BRA `(.L_x_322) ;  /* 0x0000001400cc3947 */ /* 0x000fec0003800000 */
[----:B------:R-:W0:Y:S01]  /*0c50*/  LDC.64 R20, c[0x0][0x390] ;  /* 0x0000e400ff147b82 */ /* 0x000e220000000a00 */
[----:B------:R-:W-:Y:S02]  /*0c60*/  IMAD.MOV.U32 R4, RZ, RZ, 0x65 ;  /* 0x00000065ff047424 */ /* 0x000fe400078e00ff */
[----:B------:R-:W-:-:S05]  /*0c70*/  IMAD.MOV.U32 R5, RZ, RZ, 0x0 ;  /* 0x00000000ff057424 */ /* 0x000fca00078e00ff */
[----:B0-----:R0:W-:Y:S01]  /*0c80*/  ST.E.128.STRONG.GPU desc[UR8][R20.64+0x200], R4 ;  /* 0x0002000414007985 */ /* 0x0011e2000c10fd08 */
[----:B------:R-:W-:Y:S05]  /*0c90*/  BRA `(.L_x_322) ;  /* 0x0000001400b87947 */ /* 0x000fea0003800000 */
.L_x_321:
        /* <DEDUP_REMOVED lines=46> */
[----:B-----5:R-:W-:Y:S02]  /*0f80*/  IADD3 R46, P0, PT, R20, R23, RZ ;  /* 0x00000017142e7210 */ /* 0x020fe40007f1e0ff */
        /* <DEDUP_REMOVED lines=8> */
[----:B------:R-:W2:Y:S04]  /*1010*/  LDS.128 R20, [UR4+0x40] ;  /* 0x00004004ff147984 */ /* 0x000ea80008000c00 */
[----:B------:R-:W3:Y:S01]  /*1020*/  LDS.128 R24, [UR4+0x50] ;  /* 0x00005004ff187984 */ /* 0x000ee20008000c00 */
[----:B0-----:R-:W-:-:S05]  /*1030*/  IADD3 R49, P0, PT, R28, R30, RZ ;  /* 0x0000001e1c317210 */ /* 0x001fca0007f1e0ff */
[----:B------:R-:W-:Y:S01]  /*1040*/  IMAD.X R51, R29, 0x1, R31, P0 ;  /* 0x000000011d337824 */ /* 0x000fe200000e061f */
        /* <DEDUP_REMOVED lines=21> */
[----:B------:R-:W-:Y:S02]  /*11a0*/  ISETP.NE.AND P1, PT, R3, 0x6, PT ;  /* 0x000000060300780c */ /* 0x000fe40003f25270 */
[----:B---3--:R-:W-:Y:S02]  /*11b0*/  IADD3 R23, P0, PT, R24, R21, RZ ;  /* 0x0000001518177210 */ /* 0x008fe40007f1e0ff */
[----:B------:R-:W-:Y:S02]  /*11c0*/  SEL R24, R21, R20, !P1 ;  /* 0x0000001415187207 */ /* 0x000fe40004800000 */
[----:B------:R-:W-:Y:S01]  /*11d0*/  SEL R22, R51, R22, !P1 ;  /* 0x0000001633167207 */ /* 0x000fe20004800000 */
[----:B------:R-:W-:Y:S01]  /*11e0*/  IMAD.X R49, R25, 0x1, R51, P0 ;  /* 0x0000000119317824 */ /* 0x000fe200000e0633 */
[----:B------:R-:W-:Y:S01]  /*11f0*/  ISETP.NE.AND P1, PT, R3, 0x7, PT ;  /* 0x000000070300780c */ /* 0x000fe20003f25270 */
[----:B------:R-:W2:Y:S01]  /*1200*/  LDS.64 R20, [UR4+0x80] ;  /* 0x00008004ff147984 */ /* 0x000ea20008000a00 */
[----:B------:R-:W-:-:S02]  /*1210*/  IADD3 R25, P0, PT, R26, R23, RZ ;  /* 0x000000171a197210 */ /* 0x000fc40007f1e0ff */
[----:B------:R-:W-:Y:S02]  /*1220*/  SEL R24, R23, R24, !P1 ;  /* 0x0000001817187207 */ /* 0x000fe40004800000 */
[----:B------:R-:W-:Y:S01]  /*1230*/  SEL R26, R49, R22, !P1 ;  /* 0x00000016311a7207 */ /* 0x000fe20004800000 */
[----:B------:R-:W-:Y:S01]  /*1240*/  IMAD.X R27, R27, 0x1, R49, P0 ;  /* 0x000000011b1b7824 */ /* 0x000fe200000e0631 */
[----:B------:R-:W-:Y:S02]  /*1250*/  SEL R24, R25, R24, !P3 ;  /* 0x0000001819187207 */ /* 0x000fe40005800000 */
[----:B0-----:R-:W-:Y:S02]  /*1260*/  IADD3 R25, P4, PT, R28, R25, RZ ;  /* 0x000000191c197210 */ /* 0x001fe40007f9e0ff */
[----:B------:R-:W-:Y:S02]  /*1270*/  SEL R26, R27, R26, !P3 ;  /* 0x0000001a1b1a7207 */ /* 0x000fe40005800000 */
[----:B------:R-:W-:Y:S01]  /*1280*/  SEL R24, R25, R24, !P5 ;  /* 0x0000001819187207 */ /* 0x000fe20006800000 */
[----:B------:R-:W-:Y:S01]  /*1290*/  IMAD.X R29, R29, 0x1, R27, P4 ;  /* 0x000000011d1d7824 */ /* 0x000fe200020e061b */
[----:B------:R-:W-:-:S02]  /*12a0*/  IADD3 R25, P6, PT, R30, R25, RZ ;  /* 0x000000191e197210 */ /* 0x000fc40007fde0ff */
[----:B------:R-:W-:Y:S02]  /*12b0*/  ISETP.NE.AND P1, PT, R3, 0xb, PT ;  /* 0x0000000b0300780c */ /* 0x000fe40003f25270 */
[----:B------:R-:W-:Y:S01]  /*12c0*/  SEL R24, R25, R24, !P2 ;  /* 0x0000001819187207 */ /* 0x000fe20005000000 */
[----:B------:R-:W-:Y:S01]  /*12d0*/  IMAD.X R31, R31, 0x1, R29, P6 ;  /* 0x000000011f1f7824 */ /* 0x000fe200030e061d */
[----:B-1----:R-:W-:Y:S02]  /*12e0*/  IADD3 R25, P4, PT, R32, R25, RZ ;  /* 0x0000001920197210 */ /* 0x002fe40007f9e0ff */
[----:B------:R-:W-:Y:S02]  /*12f0*/  SEL R26, R29, R26, !P5 ;  /* 0x0000001a1d1a7207 */ /* 0x000fe40006800000 */
[----:B------:R-:W-:Y:S01]  /*1300*/  SEL R24, R25, R24, !P1 ;  /* 0x0000001819187207 */ /* 0x000fe20004800000 */
[----:B------:R-:W-:Y:S01]  /*1310*/  IMAD.X R33, R33, 0x1, R31, P4 ;  /* 0x0000000121217824 */ /* 0x000fe200020e061f */
[----:B------:R-:W-:-:S02]  /*1320*/  IADD3 R25, P6, PT, R34, R25, RZ ;  /* 0x0000001922197210 */ /* 0x000fc40007fde0ff */
[----:B------:R-:W-:Y:S02]  /*1330*/  ISETP.NE.AND P0, PT, R3, 0xc, PT ;  /* 0x0000000c0300780c */ /* 0x000fe40003f05270 */
[----:B------:R-:W-:Y:S01]  /*1340*/  SEL R26, R31, R26, !P2 ;  /* 0x0000001a1f1a7207 */ /* 0x000fe20005000000 */
[----:B------:R-:W-:Y:S01]  /*1350*/  IMAD.X R35, R35, 0x1, R33, P6 ;  /* 0x0000000123237824 */ /* 0x000fe200030e0621 */
[----:B------:R-:W-:Y:S02]  /*1360*/  SEL R3, R25, R24, !P0 ;  /* 0x0000001819037207 */ /* 0x000fe40004000000 */
[----:B------:R-:W-:Y:S02]  /*1370*/  IADD3 R45, P3, PT, R46, -R45, RZ ;  /* 0x8000002d2e2d7210 */ /* 0x000fe40007f7e0ff */
[----:B------:R-:W-:Y:S02]  /*1380*/  SEL R24, R33, R26, !P1 ;  /* 0x0000001a21187207 */ /* 0x000fe40004800000 */
[----:B------:R-:W-:Y:S01]  /*1390*/  ISETP.NE.AND P5, PT, R4, RZ, PT ;  /* 0x000000ff0400720c */ /* 0x000fe20003fa5270 */
[----:B------:R-:W-:Y:S01]  /*13a0*/  IMAD.X R46, R47, 0x1, ~R7, P3 ;  /* 0x000000012f2e7824 */ /* 0x000fe200018e0e07 */
[----:B------:R-:W-:-:S02]  /*13b0*/  SEL R24, R35, R24, !P0 ;  /* 0x0000001823187207 */ /* 0x000fc40004000000 */
[----:B------:R-:W-:Y:S02]  /*13c0*/  ISETP.GT.U32.AND P0, PT, R5, 0x1f, PT ;  /* 0x0000001f0500780c */ /* 0x000fe40003f04070 */
[----:B------:R-:W-:Y:S02]  /*13d0*/  SEL R22, R45, RZ, P5 ;  /* 0x000000ff2d167207 */ /* 0x000fe40002800000 */
[----:B------:R-:W-:Y:S02]  /*13e0*/  SEL R23, R46, RZ, P5 ;  /* 0x000000ff2e177207 */ /* 0x000fe40002800000 */
[----:B------:R-:W-:Y:S02]  /*13f0*/  IADD3 R22, P2, PT, R22, R3, RZ ;  /* 0x0000000316167210 */ /* 0x000fe40007f5e0ff */
[----:B--2---:R-:W-:Y:S02]  /*1400*/  IADD3 R33, P1, PT, R20, R25, RZ ;  /* 0x0000001914217210 */ /* 0x004fe40007f3e0ff */
[----:B------:R-:W-:Y:S01]  /*1410*/  ISETP.GE.U32.AND P3, PT, R5, 0x20, PT ;  /* 0x000000200500780c */ /* 0x000fe20003f66070 */
[----:B------:R-:W-:-:S02]  /*1420*/  IMAD.X R23, R23, 0x1, R24, P2 ;  /* 0x0000000117177824 */ /* 0x000fc400010e0618 */
[----:B------:R-:W-:Y:S01]  /*1430*/  IMAD.X R32, R21, 0x1, R35, P1 ;  /* 0x0000000115207824 */ /* 0x000fe200008e0623 */
[----:B------:R-:W-:Y:S02]  /*1440*/  SEL R7, R45, R22, !P3 ;  /* 0x000000162d077207 */ /* 0x000fe40005800000 */
        /* <DEDUP_REMOVED lines=10> */
[----:B------:R1:W-:Y:S01]  /*14f0*/  @!P1 STS.64 [UR4+0x18], R26 ;  /* 0x0000181aff009988 */ /* 0x0003e20008000a04 */
[----:B0-----:R-:W-:-:S04]  /*1500*/  IMAD.WIDE R28, R6, 0x10, R30 ;  /* 0x00000010061c7825 */ /* 0x001fc800078e021e */
[----:B------:R-:W-:Y:S01]  /*1510*/  IMAD.WIDE R30, R5, 0x10, R30 ;  /* 0x00000010051e7825 */ /* 0x000fe200078e021e */
[----:B------:R1:W-:Y:S01]  /*1520*/  @!P1 ST.E.128.STRONG.GPU desc[UR8][R28.64+0x200], R24 ;  /* 0x000200181c009985 */ /* 0x0003e2000c10fd08 */
[----:B------:R-:W-:Y:S05]  /*1530*/  NANOSLEEP 0x2c6 ;  /* 0x000002c60000795d */ /* 0x000fea0003800000 */
[----:B------:R-:W2:Y:S01]  /*1540*/  LD.E.128.STRONG.GPU R20, desc[UR8][R30.64+0x200] ;  /* 0x000200081e147980 */ /* 0x000ea2000c10fd00 */
[----:B------:R-:W-:Y:S01]  /*1550*/  UMOV UR5, 0xffffffff ;  /* 0xffffffff00057882 */ /* 0x000fe20000000000 */
[----:B--2---:R-:W-:-:S04]  /*1560*/  ISETP.NE.U32.AND P0, PT, R20, 0x63, PT ;  /* 0x000000631400780c */ /* 0x004fc80003f05070 */
[----:B------:R-:W-:Y:S01]  /*1570*/  ISETP.NE.AND.EX P0, PT, R21, RZ, PT, P0 ;  /* 0x000000ff1500720c */ /* 0x000fe20003f05300 */
[----:B-1----:R-:W-:-:S12]  /*1580*/  BRA.DIV UR5, `(.L_x_324) ;  /* 0x0000003e05447947 */ /* 0x002fd8000b800000 */
[----:B------:R-:W-:-:S13]  /*1590*/  VOTE.ANY P0, !P0 ;  /* 0x0000000000ff7806 */ /* 0x000fda0004000100 */
.L_x_357:
[----:B------:R-:W-:Y:S05]  /*15a0*/  @!P0 BRA `(.L_x_325) ;  /* 0x0000000000808947 */ /* 0x000fea0003800000 */
[----:B------:R-:W-:-:S07]  /*15b0*/  IMAD.MOV.U32 R24, RZ, RZ, 0x182 ;  /* 0x00000182ff187424 */ /* 0x000fce00078e00ff */
.L_x_327:
[----:B------:R-:W-:Y:S01]  /*15c0*/  SHF.R.U32.HI R5, RZ, 0x1, R24 ;  /* 0x00000001ff057819 */ /* 0x000fe20000011618 */
[----:B------:R-:W-:-:S03]  /*15d0*/  IMAD R6, R6, 0x41a7, RZ ;  /* 0x000041a706067824 */ /* 0x000fc600078e02ff */
[----:B------:R-:W-:Y:S02]  /*15e0*/  IADD3 R23, PT, PT, R24, 0x1, -R5 ;  /* 0x0000000118177810 */ /* 0x000fe40007ffe805 */
[----:B------:R-:W-:Y:S02]  /*15f0*/  LOP3.LUT R6, R6, 0x7fffffff, RZ, 0xc0, !PT ;  /* 0x7fffffff06067812 */ /* 0x000fe400078ec0ff */
[----:B------:R-:W0:Y:S01]  /*1600*/  I2F.U32.RP R22, R23 ;  /* 0x0000001700167306 */ /* 0x000e220000209000 */
[----:B------:R-:W-:Y:S01]  /*1610*/  IMAD.MOV R25, RZ, RZ, -R23 ;  /* 0x000000ffff197224 */ /* 0x000fe200078e0a17 */
[----:B------:R-:W-:-:S06]  /*1620*/  ISETP.NE.U32.AND P2, PT, R23, RZ, PT ;  /* 0x000000ff1700720c */ /* 0x000fcc0003f45070 */
[----:B0-----:R-:W0:Y:S02]  /*1630*/  MUFU.RCP R22, R22 ;  /* 0x0000001600167308 */ /* 0x001e240000001000 */
[----:B0-----:R-:W-:-:S06]  /*1640*/  VIADD R20, R22, 0xffffffe ;  /* 0x0ffffffe16147836 */ /* 0x001fcc0000000000 */
[----:B------:R0:W1:Y:S02]  /*1650*/  F2I.FTZ.U32.TRUNC.NTZ R21, R20 ;  /* 0x0000001400157305 */ /* 0x000064000021f000 */
[----:B0-----:R-:W-:Y:S02]  /*1660*/  IMAD.MOV.U32 R20, RZ, RZ, RZ ;  /* 0x000000ffff147224 */ /* 0x001fe400078e00ff */
[----:B-1----:R-:W-:-:S04]  /*1670*/  IMAD R25, R25, R21, RZ ;  /* 0x0000001519197224 */ /* 0x002fc800078e02ff */
[----:B------:R-:W-:-:S06]  /*1680*/  IMAD.HI.U32 R21, R21, R25, R20 ;  /* 0x0000001915157227 */ /* 0x000fcc00078e0014 */
[----:B------:R-:W-:-:S04]  /*1690*/  IMAD.HI.U32 R21, R21, R6, RZ ;  /* 0x0000000615157227 */ /* 0x000fc800078e00ff */
[----:B------:R-:W-:-:S04]  /*16a0*/  IMAD.MOV R21, RZ, RZ, -R21 ;  /* 0x000000ffff157224 */ /* 0x000fc800078e0a15 */
[----:B------:R-:W-:-:S05]  /*16b0*/  IMAD R22, R23, R21, R6 ;  /* 0x0000001517167224 */ /* 0x000fca00078e0206 */
[----:B------:R-:W-:-:S13]  /*16c0*/  ISETP.GE.U32.AND P0, PT, R22, R23, PT ;  /* 0x000000171600720c */ /* 0x000fda0003f06070 */
[----:B------:R-:W-:-:S05]  /*16d0*/  @P0 IMAD.IADD R22, R22, 0x1, -R23 ;  /* 0x0000000116160824 */ /* 0x000fca00078e0a17 */
[----:B------:R-:W-:-:S13]  /*16e0*/  ISETP.GE.U32.AND P0, PT, R22, R23, PT ;  /* 0x000000171600720c */ /* 0x000fda0003f06070 */
[----:B------:R-:W-:Y:S01]  /*16f0*/  @P0 IMAD.IADD R22, R22, 0x1, -R23 ;  /* 0x0000000116160824 */ /* 0x000fe200078e0a17 */
[----:B------:R-:W-:-:S05]  /*1700*/  @!P2 LOP3.LUT R22, RZ, R23, RZ, 0x33, !PT ;  /* 0x00000017ff16a212 */ /* 0x000fca00078e33ff */
[----:B------:R-:W-:-:S04]  /*1710*/  IMAD.IADD R22, R5, 0x1, R22 ;  /* 0x0000000105167824 */ /* 0x000fc800078e0216 */
[----:B------:R-:W-:Y:S05]  /*1720*/  NANOSLEEP R22 ;  /* 0x000000160000735d */ /* 0x000fea0003800000 */
[----:B------:R-:W2:Y:S01]  /*1730*/  LD.E.128.STRONG.GPU R20, desc[UR8][R30.64+0x200] ;  /* 0x000200081e147980 */ /* 0x000ea2000c10fd00 */
[----:B------:R-:W-:Y:S01]  /*1740*/  UMOV UR5, 0xffffffff ;  /* 0xffffffff00057882 */ /* 0x000fe20000000000 */
[----:B------:R-:W-:Y:S01]  /*1750*/  IMAD.MOV.U32 R24, RZ, RZ, R5 ;  /* 0x000000ffff187224 */ /* 0x000fe200078e0005 */
[----:B--2---:R-:W-:-:S04]  /*1760*/  ISETP.NE.U32.AND P0, PT, R20, 0x63, PT ;  /* 0x000000631400780c */ /* 0x004fc80003f05070 */
[----:B------:R-:W-:Y:S01]  /*1770*/  ISETP.NE.AND.EX P0, PT, R21, RZ, PT, P0 ;  /* 0x000000ff1500720c */ /* 0x000fe20003f05300 */
[----:B------:R-:W-:-:S12]  /*1780*/  BRA.DIV UR5, `(.L_x_326) ;  /* 0x0000003a05e47947 */ /* 0x000fd8000b800000 */
[----:B------:R-:W-:-:S13]  /*1790*/  VOTE.ANY P0, !P0 ;  /* 0x0000000000ff7806 */ /* 0x000fda0004000100 */
.L_x_360:
[----:B------:R-:W-:Y:S05]  /*17a0*/  @P0 BRA `(.L_x_327) ;  /* 0xfffffffc00840947 */ /* 0x000fea000383ffff */
.L_x_325:
[----:B------:R-:W-:Y:S01]  /*17b0*/  UMOV UR5, 0xffffffff ;  /* 0xffffffff00057882 */ /* 0x000fe20000000000 */
[----:B------:R-:W-:Y:S02]  /*17c0*/  ISETP.NE.U32.AND P0, PT, R20, 0x65, PT ;  /* 0x000000651400780c */ /* 0x000fe40003f05070 */
[----:B------:R-:W-:Y:S02]  /*17d0*/  IADD3 R35, PT, PT, R35, UR10, R44 ;  /* 0x0000000a23237c10 */ /* 0x000fe4000fffe02c */
[----:B------:R-:W-:Y:S01]  /*17e0*/  ISETP.NE.AND.EX P0, PT, R21, RZ, PT, P0 ;  /* 0x000000ff1500720c */ /* 0x000fe20003f05300 */
[----:B------:R-:W-:-:S12]  /*17f0*/  BRA.DIV UR5, `(.L_x_328) ;  /* 0x0000003a05e87947 */ /* 0x000fd8000b800000 */
[----:B------:R-:W0:Y:S01]  /*1800*/  S2R R34, SR_GEMASK ;  /* 0x0000000000227919 */ /* 0x000e220000003c00 */
[----:B------:R-:W-:Y:S01]  /*1810*/  VOTE.ANY R5, PT, !P0 ;  /* 0x0000000000057806 */ /* 0x000fe200040e0100 */
[----:B------:R-:W1:Y:S02]  /*1820*/  LDCU.64 UR6, c[0x0][0x390] ;  /* 0x00007200ff0677ac */ /* 0x000e640008000a00 */
[----:B-1----:R-:W-:-:S04]  /*1830*/  UIADD3 UR5, UP0, UPT, UR6, 0x200, URZ ;  /* 0x0000020006057890 */ /* 0x002fc8000ff1e0ff */
[----:B------:R-:W-:Y:S01]  /*1840*/  UIADD3.X UR6, UPT, UPT, URZ, UR7, URZ, UP0, !UPT ;  /* 0x00000007ff067290 */ /* 0x000fe200087fe4ff */
[----:B0-----:R-:W-:-:S05]  /*1850*/  LOP3.LUT R5, R5, 0x80000000, R34, 0xec, !PT ;  /* 0x8000000005057812 */ /* 0x001fca00078eec22 */
[----:B------:R-:W-:-:S05]  /*1860*/  VIADD R24, R5, 0xffffffff ;  /* 0xffffffff05187836 */ /* 0x000fca0000000000 */
[----:B------:R-:W-:Y:S01]  /*1870*/  LOP3.LUT R24, R5, R24, RZ, 0xc, !PT ;  /* 0x0000001805187212 */ /* 0x000fe200078e0cff */
[----:B------:R-:W-:-:S05]  /*1880*/  VIADD R5, R4, 0x2 ;  /* 0x0000000204057836 */ /* 0x000fca0000000000 */
[----:B------:R-:W0:Y:S02]  /*1890*/  POPC R24, R24 ;  /* 0x0000001800187309 */ /* 0x000e240000000000 */
[----:B0-----:R-:W0:Y:S01]  /*18a0*/  SHFL.DOWN PT, R30, R22, 0x1, R24 ;  /* 0x08200000161e7989 */ /* 0x001e2200000e0018 */
[----:B------:R-:W-:-:S03]  /*18b0*/  ISETP.GE.AND P0, PT, R4, R24, PT ;  /* 0x000000180400720c */ /* 0x000fc60003f06270 */
[----:B------:R-:W1:Y:S01]  /*18c0*/  SHFL.DOWN PT, R27, R23, 0x1, R24 ;  /* 0x08200000171b7989 */ /* 0x000e6200000e0018 */
[----:B0-----:R-:W-:-:S04]  /*18d0*/  SEL R31, R30, RZ, !P0 ;  /* 0x000000ff1e1f7207 */ /* 0x001fc80004000000 */
[----:B------:R-:W-:Y:S02]  /*18e0*/  IADD3 R31, P2, PT, R22, R31, RZ ;  /* 0x0000001f161f7210 */ /* 0x000fe40007f5e0ff */
[----:B-1----:R-:W-:Y:S02]  /*18f0*/  SEL R27, R27, RZ, !P0 ;  /* 0x000000ff1b1b7207 */ /* 0x002fe40004000000 */
[----:B------:R-:W-:Y:S01]  /*1900*/  ISETP.GT.AND P0, PT, R5, R24, PT ;  /* 0x000000180500720c */ /* 0x000fe20003f04270 */
[----:B------:R-:W0:Y:S01]  /*1910*/  SHFL.DOWN PT, R30, R31, 0x2, R24 ;  /* 0x084000001f1e7989 */ /* 0x000e2200000e0018 */
[----:B------:R-:W-:Y:S02]  /*1920*/  VIADD R5, R4, 0x4 ;  /* 0x0000000404057836 */ /* 0x000fe40000000000 */
[----:B------:R-:W-:-:S05]  /*1930*/  IMAD.X R45, R23, 0x1, R27, P2 ;  /* 0x00000001172d7824 */ /* 0x000fca00010e061b */
[----:B------:R-:W1:Y:S01]  /*1940*/  SHFL.DOWN PT, R27, R45, 0x2, R24 ;  /* 0x084000002d1b7989 */ /* 0x000e6200000e0018 */
[----:B0-----:R-:W-:-:S04]  /*1950*/  SEL R30, R30, RZ, !P0 ;  /* 0x000000ff1e1e7207 */ /* 0x001fc80004000000 */
[----:B------:R-:W-:Y:S02]  /*1960*/  IADD3 R23, P2, PT, R30, R31, RZ ;  /* 0x0000001f1e177210 */ /* 0x000fe40007f5e0ff */
[----:B-1----:R-:W-:-:S03]  /*1970*/  SEL R27, R27, RZ, !P0 ;  /* 0x000000ff1b1b7207 */ /* 0x002fc60004000000 */
[----:B------:R-:W0:Y:S01]  /*1980*/  SHFL.DOWN PT, R22, R23, 0x4, R24 ;  /* 0x0880000017167989 */ /* 0x000e2200000e0018 */
[----:B------:R-:W-:Y:S01]  /*1990*/  ISETP.GT.AND P0, PT, R5, R24, PT ;  /* 0x000000180500720c */ /* 0x000fe20003f04270 */
        /* <DEDUP_REMOVED lines=12> */
[----:B------:R-:W-:Y:S01]  /*1a60*/  IADD3 R23, P2, PT, R22, R31, RZ ;  /* 0x0000001f16177210 */ /* 0x000fe20007f5e0ff */
[----:B------:R-:W-:Y:S01]  /*1a70*/  IMAD.U32 R31, RZ, RZ, UR6 ;  /* 0x00000006ff1f7e24 */ /* 0x000fe2000f8e00ff */
[----:B-1----:R-:W-:-:S03]  /*1a80*/  SEL R27, R27, RZ, !P0 ;  /* 0x000000ff1b1b7207 */ /* 0x002fc60004000000 */
[----:B------:R-:W0:Y:S01]  /*1a90*/  SHFL.DOWN PT, R22, R23, 0x10, R24 ;  /* 0x0a00000017167989 */ /* 0x000e2200000e0018 */
[----:B------:R-:W-:Y:S01]  /*1aa0*/  ISETP.NE.U32.AND P0, PT, R20, 0x65, PT ;  /* 0x000000651400780c */ /* 0x000fe20003f05070 */
[----:B------:R-:W-:-:S03]  /*1ab0*/  IMAD.X R45, R27, 0x1, R30, P2 ;  /* 0x000000011b2d7824 */ /* 0x000fc600010e061e */
[----:B------:R-:W-:Y:S01]  /*1ac0*/  ISETP.NE.AND.EX P0, PT, R21, RZ, PT, P0 ;  /* 0x000000ff1500720c */ /* 0x000fe20003f05300 */
[----:B------:R-:W-:Y:S01]  /*1ad0*/  IMAD.U32 R30, RZ, RZ, UR5 ;  /* 0x00000005ff1e7e24 */ /* 0x000fe2000f8e00ff */
[----:B------:R-:W-:Y:S01]  /*1ae0*/  ISETP.GT.AND P2, PT, R5, R24, PT ;  /* 0x000000180500720c */ /* 0x000fe20003f44270 */
[----:B------:R-:W1:Y:S10]  /*1af0*/  SHFL.DOWN PT, R27, R45, 0x10, R24 ;  /* 0x0a0000002d1b7989 */ /* 0x000e7400000e0018 */
[----:B------:R-:W-:-:S02]  /*1b00*/  VOTE.ALL P0, P0 ;  /* 0x0000000000ff7806 */ /* 0x000fc40000000000 */
[----:B0-----:R-:W-:-:S04]  /*1b10*/  SEL R22, R22, RZ, !P2 ;  /* 0x000000ff16167207 */ /* 0x001fc80005000000 */
[----:B------:R-:W-:Y:S02]  /*1b20*/  IADD3 R44, P3, PT, R22, R23, RZ ;  /* 0x00000017162c7210 */ /* 0x000fe40007f7e0ff */
[----:B-1----:R-:W-:-:S05]  /*1b30*/  SEL R27, R27, RZ, !P2 ;  /* 0x000000ff1b1b7207 */ /* 0x002fca0005000000 */
[----:B------:R-:W-:-:S07]  /*1b40*/  IMAD.X R45, R27, 0x1, R45, P3 ;  /* 0x000000011b2d7824 */ /* 0x000fce00018e062d */
.L_x_374:
[----:B------:R-:W-:Y:S05]  /*1b50*/  @!P0 BRA `(.L_x_329) ;  /* 0x0000000400808947 */ /* 0x000fea0003800000 */
[----:B------:R-:W-:-:S07]  /*1b60*/  IMAD.MOV.U32 R46, RZ, RZ, 0x182 ;  /* 0x00000182ff2e7424 */ /* 0x000fce00078e00ff */
.L_x_335:
[----:B------:R-:W-:-:S05]  /*1b70*/  IMAD.WIDE R24, R35, 0x10, R30 ;  /* 0x0000001023187825 */ /* 0x000fca00078e021e */
[----:B------:R-:W2:Y:S01]  /*1b80*/  LD.E.128.STRONG.GPU R20, desc[UR8][R24.64+-0x200] ;  /* 0xfffe000818147980 */ /* 0x000ea2000c10fd00 */
[----:B------:R-:W-:Y:S05]  /*1b90*/  YIELD ;  /* 0x0000000000007946 */ /* 0x000fea0003800000 */
[----:B------:R-:W-:Y:S01]  /*1ba0*/  UMOV UR5, 0xffffffff ;  /* 0xffffffff00057882 */ /* 0x000fe20000000000 */
[----:B------:R-:W-:Y:S02]  /*1bb0*/  SHF.R.U32.HI R46, RZ, 0x1, R46 ;  /* 0x00000001ff2e7819 */ /* 0x000fe4000001162e */
[----:B--2---:R-:W-:-:S04]  /*1bc0*/  ISETP.NE.U32.AND P0, PT, R20, 0x63, PT ;  /* 0x000000631400780c */ /* 0x004fc80003f05070 */
[----:B------:R-:W-:Y:S01]  /*1bd0*/  ISETP.NE.AND.EX P0, PT, R21, RZ, PT, P0 ;  /* 0x000000ff1500720c */ /* 0x000fe20003f05300 */
[----:B------:R-:W-:-:S12]  /*1be0*/  BRA.DIV UR5, `(.L_x_330) ;  /* 0x0000003e05887947 */ /* 0x000fd8000b800000 */
[----:B------:R-:W-:-:S13]  /*1bf0*/  VOTE.ANY P0, !P0 ;  /* 0x0000000000ff7806 */ /* 0x000fda0004000100 */
.L_x_377:
[----:B------:R-:W-:Y:S05]  /*1c00*/  @!P0 BRA `(.L_x_331) ;  /* 0x0000000000808947 */ /* 0x000fea0003800000 */
[----:B------:R-:W-:-:S07]  /*1c10*/  IMAD.MOV.U32 R26, RZ, RZ, R46 ;  /* 0x000000ffff1a7224 */ /* 0x000fce00078e002e */
.L_x_333:
        /* <DEDUP_REMOVED lines=30> */
.L_x_380:
[----:B------:R-:W-:Y:S05]  /*1e00*/  @P0 BRA `(.L_x_333) ;  /* 0xfffffffc00840947 */ /* 0x000fea000383ffff */
.L_x_331:
[----:B------:R-:W-:Y:S01]  /*1e10*/  UMOV UR5, 0xffffffff ;  /* 0xffffffff00057882 */ /* 0x000fe20000000000 */
[----:B------:R-:W-:-:S04]  /*1e20*/  ISETP.NE.U32.AND P0, PT, R20, 0x65, PT ;  /* 0x000000651400780c */ /* 0x000fc80003f05070 */
[----:B------:R-:W-:Y:S01]  /*1e30*/  ISETP.NE.AND.EX P0, PT, R21, RZ, PT, P0 ;  /* 0x000000ff1500720c */ /* 0x000fe20003f05300 */
[----:B------:R-:W-:-:S12]  /*1e40*/  BRA.DIV UR5, `(.L_x_334) ;  /* 0x0000003e05307947 */ /* 0x000fd8000b800000 */
[----:B------:R-:W-:Y:S01]  /*1e50*/  VOTE.ANY R5, PT, !P0 ;  /* 0x0000000000057806 */ /* 0x000fe200040e0100 */
[----:B------:R-:W-:-:S03]  /*1e60*/  VIADD R35, R35, 0xffffffe0 ;  /* 0xffffffe023237836 */ /* 0x000fc60000000000 */
[----:B------:R-:W-:-:S05]  /*1e70*/  LOP3.LUT R5, R5, 0x80000000, R34, 0xec, !PT ;  /* 0x8000000005057812 */ /* 0x000fca00078eec22 */
        /* <DEDUP_REMOVED lines=35> */
[----:B------:R-:W-:Y:S01]  /*20b0*/  ISETP.NE.U32.AND P0, PT, R20, 0x65, PT ;  /* 0x000000651400780c */ /* 0x000fe20003f05070 */
[----:B------:R-:W-:-:S03]  /*20c0*/  IMAD.X R47, R27, 0x1, R48, P2 ;  /* 0x000000011b2f7824 */ /* 0x000fc600010e0630 */
[----:B------:R-:W-:Y:S02]  /*20d0*/  ISETP.NE.AND.EX P0, PT, R21, RZ, PT, P0 ;  /* 0x000000ff1500720c */ /* 0x000fe40003f05300 */
[----:B------:R-:W-:Y:S01]  /*20e0*/  ISETP.GT.AND P2, PT, R5, R24, PT ;  /* 0x000000180500720c */ /* 0x000fe20003f44270 */
[----:B------:R-:W1:Y:S10]  /*20f0*/  SHFL.DOWN PT, R27, R47, 0x10, R24 ;  /* 0x0a0000002f1b7989 */ /* 0x000e7400000e0018 */
[----:B------:R-:W-:-:S02]  /*2100*/  VOTE.ALL P0, P0 ;  /* 0x0000000000ff7806 */ /* 0x000fc40000000000 */
[----:B0-----:R-:W-:-:S04]  /*2110*/  SEL R5, R22, RZ, !P2 ;  /* 0x000000ff16057207 */ /* 0x001fc80005000000 */
[----:B------:R-:W-:Y:S02]  /*2120*/  IADD3 R44, P3, P4, R5, R23, R44 ;  /* 0x00000017052c7210 */ /* 0x000fe40007c7e02c */
[----:B-1----:R-:W-:-:S04]  /*2130*/  SEL R20, R27, RZ, !P2 ;  /* 0x000000ff1b147207 */ /* 0x002fc80005000000 */
[----:B------:R-:W-:-:S07]  /*2140*/  IADD3.X R45, PT, PT, R20, R47, R45, P3, P4 ;  /* 0x0000002f142d7210 */ /* 0x000fce0001fe842d */
.L_x_394:
[----:B------:R-:W-:Y:S05]  /*2150*/  @P0 BRA `(.L_x_335) ;  /* 0xfffffff800840947 */ /* 0x000fea000383ffff */
.L_x_329:
        /* <DEDUP_REMOVED lines=16> */
.L_x_337:
[----:B------:R-:W-:Y:S05]  /*2260*/  BSYNC.RECONVERGENT B1 ;  /* 0x0000000000017941 */ /* 0x000fea0003800200 */
.L_x_336:
[----:B------:R0:W-:Y:S01]  /*2270*/  @!P0 STS.64 [R5+0x98], R44 ;  /* 0x0000982c05008388 */ /* 0x0001e20000000a00 */
[----:B-1----:R-:W-:Y:S02]  /*2280*/  IMAD.MOV.U32 R22, RZ, RZ, R7 ;  /* 0x000000ffff167224 */ /* 0x002fe400078e0007 */
[----:B------:R-:W-:Y:S02]  /*2290*/  IMAD.MOV.U32 R23, RZ, RZ, R3 ;  /* 0x000000ffff177224 */ /* 0x000fe400078e0003 */
[----:B------:R-:W-:Y:S02]  /*22a0*/  @!P0 IMAD.MOV.U32 R22, RZ, RZ, R44 ;  /* 0x000000ffff168224 */ /* 0x000fe400078e002c */
[----:B------:R-:W-:-:S07]  /*22b0*/  @!P0 IMAD.MOV.U32 R23, RZ, RZ, R45 ;  /* 0x000000ffff178224 */ /* 0x000fce00078e002d */
.L_x_323:
[----:B------:R-:W-:Y:S05]  /*22c0*/  WARPSYNC.ALL ;  /* 0x0000000000007948 */ /* 0x000fea0003800000 */
[----:B------:R-:W1:Y:S08]  /*22d0*/  S2UR UR6, SR_CgaCtaId ;  /* 0x00000000000679c3 */ /* 0x000e700000008800 */
[----:B------:R-:W-:Y:S06]  /*22e0*/  BAR.SYNC.DEFER_BLOCKING 0x0 ;  /* 0x0000000000007b1d */ /* 0x000fec0000010000 */
[----:B------:R-:W-:Y:S01]  /*22f0*/  UMOV UR5, 0x400 ;  /* 0x0000040000057882 */ /* 0x000fe20000000000 */
[----:B------:R-:W2:Y:S01]  /*2300*/  S2R R3, SR_TID.X ;  /* 0x0000000000037919 */ /* 0x000ea20000002100 */
[----:B-1----:R-:W-:-:S09]  /*2310*/  ULEA UR5, UR6, UR5, 0x18 ;  /* 0x0000000506057291 */ /* 0x002fd2000f8ec0ff */
[----:B0-----:R-:W0:Y:S01]  /*2320*/  LDS.64 R4, [UR5+0x98] ;  /* 0x00009805ff047984 */ /* 0x001e220008000a00 */
[----:B--2---:R-:W-:-:S04]  /*2330*/  ISETP.NE.AND P0, PT, R3, RZ, PT ;  /* 0x000000ff0300720c */ /* 0x004fc80003f05270 */
[----:B0-----:R-:W-:Y:S02]  /*2340*/  SEL R3, R4, RZ, P0 ;  /* 0x000000ff04037207 */ /* 0x001fe40000000000 */
[----:B------:R-:W-:Y:S02]  /*2350*/  SEL R4, R5, RZ, P0 ;  /* 0x000000ff05047207 */ /* 0x000fe40000000000 */
[----:B------:R-:W-:-:S05]  /*2360*/  IADD3 R3, P1, PT, R22, R3, RZ ;  /* 0x0000000316037210 */ /* 0x000fca0007f3e0ff */
[----:B------:R-:W-:-:S08]  /*2370*/  IMAD.X R46, R23, 0x1, R4, P1 ;  /* 0x00000001172e7824 */ /* 0x000fd000008e0604 */
.L_x_322:
[----:B------:R-:W-:Y:S05]  /*2380*/  BSYNC.RECONVERGENT B0 ;  /* 0x0000000000007941 */ /* 0x000fea0003800200 */
.L_x_320:
[----:B------:R-:W-:Y:S01]  /*2390*/  BAR.SYNC.DEFER_BLOCKING 0x0 ;  /* 0x0000000000007b1d */ /* 0x000fe20000010000 */
[----:B0-----:R-:W-:Y:S01]  /*23a0*/  IADD3 R6, P0, PT, R42, R3, RZ ;  /* 0x000000032a067210 */ /* 0x001fe20007f1e0ff */
[----:B------:R-:W-:Y:S02]  /*23b0*/  IMAD.MOV.U32 R4, RZ, RZ, R3 ;  /* 0x000000ffff047224 */ /* 0x000fe400078e0003 */
[--C-:B------:R-:W-:Y:S02]  /*23c0*/  IMAD.MOV.U32 R5, RZ, RZ, R46.reuse ;  /* 0x000000ffff057224 */ /* 0x100fe400078e002e */
[----:B------:R-:W-:Y:S01]  /*23d0*/  IMAD.X R7, R43, 0x1, R46, P0 ;  /* 0x000000012b077824 */ /* 0x000fe200000e062e */
[----:B------:R-:W-:Y:S01]  /*23e0*/  IADD3 R20, P0, PT, R40, R6, RZ ;  /* 0x0000000628147210 */ /* 0x000fe20007f1e0ff */
[----:B------:R-:W0:Y:S01]  /*23f0*/  S2R R3, SR_TID.X ;  /* 0x0000000000037919 */ /* 0x000e220000002100 */
[----:B------:R-:W1:Y:S01]  /*2400*/  S2UR UR5, SR_CTAID.X ;  /* 0x00000000000579c3 */ /* 0x000e620000002500 */
[----:B------:R-:W2:Y:S02]  /*2410*/  LDCU.64 UR6, c[0x0][0x388] ;  /* 0x00007100ff0677ac */ /* 0x000ea40008000a00 */
[----:B------:R-:W-:Y:S01]  /*2420*/  IMAD.X R21, R41, 0x1, R7, P0 ;  /* 0x0000000129157824 */ /* 0x000fe200000e0607 */
[----:B------:R-:W-:-:S04]  /*2430*/  IADD3 R22, P0, PT, R38, R20, RZ ;  /* 0x0000001426167210 */ /* 0x000fc80007f1e0ff */
[----:B------:R-:W1:Y:S01]  /*2440*/  LDC R28, c[0x0][0x398] ;  /* 0x0000e600ff1c7b82 */ /* 0x000e620000000800 */
[----:B------:R-:W-:Y:S01]  /*2450*/  IMAD.X R23, R39, 0x1, R21, P0 ;  /* 0x0000000127177824 */ /* 0x000fe200000e0615 */
[----:B------:R-:W-:-:S05]  /*2460*/  IADD3 R24, P0, PT, R36, R22, RZ ;  /* 0x0000001624187210 */ /* 0x000fca0007f1e0ff */
[----:B------:R-:W-:Y:S01]  /*2470*/  IMAD.X R25, R37, 0x1, R23, P0 ;  /* 0x0000000125197824 */ /* 0x000fe200000e0617 */
[----:B------:R-:W-:Y:S01]  /*2480*/  IADD3 R8, P0, PT, R8, R24, RZ ;  /* 0x0000001808087210 */ /* 0x000fe20007f1e0ff */
[----:B------:R-:W-:Y:S04]  /*2490*/  STS.64 [R0], R4 ;  /* 0x0000000400007388 */ /* 0x000fe80000000a00 */
[----:B------:R-:W-:Y:S01]  /*24a0*/  IMAD.X R9, R9, 0x1, R25, P0 ;  /* 0x0000000109097824 */ /* 0x000fe200000e0619 */
[----:B------:R-:W-:Y:S01]  /*24b0*/  IADD3 R10, P0, PT, R10, R8, RZ ;  /* 0x000000080a0a7210 */ /* 0x000fe20007f1e0ff */
[----:B------:R-:W-:Y:S04]  /*24c0*/  STS.64 [R0+0x8], R6 ;  /* 0x0000080600007388 */ /* 0x000fe80000000a00 */
[----:B------:R-:W-:Y:S01]  /*24d0*/  IMAD.X R11, R11, 0x1, R9, P0 ;  /* 0x000000010b0b7824 */ /* 0x000fe200000e0609 */
[----:B------:R-:W-:Y:S01]  /*24e0*/  IADD3 R12, P0, PT, R12, R10, RZ ;  /* 0x0000000a0c0c7210 */ /* 0x000fe20007f1e0ff */
[----:B------:R-:W-:Y:S01]  /*24f0*/  STS.64 [R0+0x10], R20 ;  /* 0x0000101400007388 */ /* 0x000fe20000000a00 */
[----:B-1----:R-:W-:-:S03]  /*2500*/  VIADD R28, R28, UR5 ;  /* 0x000000051c1c7c36 */ /* 0x002fc60008000000 */
[----:B------:R-:W-:Y:S01]  /*2510*/  STS.64 [R0+0x18], R22 ;  /* 0x0000181600007388 */ /* 0x000fe20000000a00 */
[----:B------:R-:W-:Y:S01]  /*2520*/  IMAD.X R13, R13, 0x1, R11, P0 ;  /* 0x000000010d0d7824 */ /* 0x000fe200000e060b */
[----:B------:R-:W-:Y:S02]  /*2530*/  IADD3 R14, P0, PT, R14, R12, RZ ;  /* 0x0000000c0e0e7210 */ /* 0x000fe40007f1e0ff */
[----:B------:R-:W-:Y:S03]  /*2540*/  STS.64 [R0+0x20], R24 ;  /* 0x0000201800007388 */ /* 0x000fe60000000a00 */
[----:B------:R-:W-:Y:S01]  /*2550*/  IMAD.X R15, R15, 0x1, R13, P0 ;  /* 0x000000010f0f7824 */ /* 0x000fe200000e060d */
[----:B------:R-:W-:Y:S01]  /*2560*/  IADD3 R16, P0, PT, R16, R14, RZ ;  /* 0x0000000e10107210 */ /* 0x000fe20007f1e0ff */
[----:B------:R-:W-:Y:S04]  /*2570*/  STS.64 [R0+0x28], R8 ;  /* 0x0000280800007388 */ /* 0x000fe80000000a00 */
[----:B------:R-:W-:Y:S01]  /*2580*/  IMAD.X R17, R17, 0x1, R15, P0 ;  /* 0x0000000111117824 */ /* 0x000fe200000e060f */
[----:B------:R-:W-:Y:S01]  /*2590*/  IADD3 R26, P0, PT, R18, R16, RZ ;  /* 0x00000010121a7210 */ /* 0x000fe20007f1e0ff */
[----:B------:R-:W-:Y:S04]  /*25a0*/  STS.64 [R0+0x30], R10 ;  /* 0x0000300a00007388 */ /* 0x000fe80000000a00 */
[----:B------:R-:W-:Y:S01]  /*25b0*/  IMAD.X R27, R19, 0x1, R17, P0 ;  /* 0x00000001131b7824 */ /* 0x000fe200000e0611 */
[----:B------:R-:W-:Y:S04]  /*25c0*/  STS.64 [R0+0x38], R12 ;  /* 0x0000380c00007388 */ /* 0x000fe80000000a00 */
[----:B------:R-:W-:Y:S04]  /*25d0*/  STS.64 [R0+0x40], R14 ;  /* 0x0000400e00007388 */ /* 0x000fe80000000a00 */
[----:B------:R-:W-:Y:S04]  /*25e0*/  STS.64 [R0+0x48], R16 ;  /* 0x0000481000007388 */ /* 0x000fe80000000a00 */
[----:B------:R0:W-:Y:S01]  /*25f0*/  STS.64 [R0+0x50], R26 ;  /* 0x0000501a00007388 */ /* 0x0001e20000000a00 */
[----:B------:R-:W-:-:S03]  /*2600*/  NOP ;  /* 0x0000000000007918 */ /* 0x000fc60000000000 */
[----:B------:R-:W1:Y:S04]  /*2610*/  LDS.64 R4, [R2] ;  /* 0x0000000002047984 */ /* 0x000e680000000a00 */
[----:B------:R-:W3:Y:S01]  /*2620*/  LDS.64 R6, [R2+0x100] ;  /* 0x0001000002067984 */ /* 0x000ee20000000a00 */
[C---:B0-----:R-:W-:Y:S02]  /*2630*/  LOP3.LUT R0, R3.reuse, 0x3e0, RZ, 0xc0, !PT ;  /* 0x000003e003007812 */ /* 0x041fe400078ec0ff */
[----:B------:R-:W-:Y:S01]  /*2640*/  LOP3.LUT R3, R3, 0x1f, RZ, 0xc0, !PT ;  /* 0x0000001f03037812 */ /* 0x000fe200078ec0ff */
[----:B------:R-:W0:Y:S04]  /*2650*/  LDS.64 R8, [R2+0x200] ;  /* 0x0002000002087984 */ /* 0x000e280000000a00 */
[----:B------:R-:W4:Y:S01]  /*2660*/  LDS.64 R10, [R2+0x300] ;  /* 0x00030000020a7984 */ /* 0x000f220000000a00 */
[----:B------:R-:W-:-:S02]  /*2670*/  IMAD R0, R0, 0xb, R3 ;  /* 0x0000000b00007824 */ /* 0x000fc400078e0203 */
[----:B------:R-:W-:Y:S01]  /*2680*/  IMAD R3, R28, 0x11e0, RZ ;  /* 0x000011e01c037824 */ /* 0x000fe200078e02ff */
[----:B------:R-:W5:Y:S04]  /*2690*/  LDS.64 R12, [R2+0x400] ;  /* 0x00040000020c7984 */ /* 0x000f680000000a00 */
[----:B------:R-:W5:Y:S01]  /*26a0*/  LDS.64 R14, [R2+0x500] ;  /* 0x00050000020e7984 */ /* 0x000f620000000a00 */
[----:B------:R-:W-:-:S03]  /*26b0*/  IADD3 R0, P0, PT, R3, R0, RZ ;  /* 0x0000000003007210 */ /* 0x000fc60007f1e0ff */
[----:B------:R-:W5:Y:S02]  /*26c0*/  LDS.64 R16, [R2+0x600] ;  /* 0x0006000002107984 */ /* 0x000f640000000a00 */
[----:B------:R-:W-:Y:S01]  /*26d0*/  IMAD.X R3, RZ, RZ, RZ, P0 ;  /* 0x000000ffff037224 */ /* 0x000fe200000e06ff */
[C---:B--2---:R-:W-:Y:S01]  /*26e0*/  LEA R26, P0, R0.reuse, UR6, 0x3 ;  /* 0x00000006001a7c11 */ /* 0x044fe2000f8018ff */
[----:B------:R-:W2:Y:S03]  /*26f0*/  LDS.64 R18, [R2+0x700] ;  /* 0x0007000002127984 */ /* 0x000ea60000000a00 */
[----:B------:R-:W-:Y:S01]  /*2700*/  LEA.HI.X R27, R0, UR7, R3, 0x3, P0 ;  /* 0x00000007001b7c11 */ /* 0x000fe200080f1c03 */
[----:B------:R-:W2:Y:S04]  /*2710*/  LDS.64 R20, [R2+0x800] ;  /* 0x0008000002147984 */ /* 0x000ea80000000a00 */
[----:B------:R-:W2:Y:S04]  /*2720*/  LDS.64 R22, [R2+0x900] ;  /* 0x0009000002167984 */ /* 0x000ea80000000a00 */
[----:B------:R-:W2:Y:S04]  /*2730*/  LDS.64 R24, [R2+0xa00] ;  /* 0x000a000002187984 */ /* 0x000ea80000000a00 */
[----:B-1----:R-:W-:Y:S04]  /*2740*/  STG.E.64 desc[UR8][R26.64], R4 ;  /* 0x000000041a007986 */ /* 0x002fe8000c101b08 */
[----:B---3--:R-:W-:Y:S04]  /*2750*/  STG.E.64 desc[UR8][R26.64+0x100], R6 ;  /* 0x000100061a007986 */ /* 0x008fe8000c101b08 */
[----:B0-----:R-:W-:Y:S04]  /*2760*/  STG.E.64 desc[UR8][R26.64+0x200], R8 ;  /* 0x000200081a007986 */ /* 0x001fe8000c101b08 */
[----:B----4-:R-:W-:Y:S04]  /*2770*/  STG.E.64 desc[UR8][R26.64+0x300], R10 ;  /* 0x0003000a1a007986 */ /* 0x010fe8000c101b08 */
[----:B-----5:R-:W-:Y:S04]  /*2780*/  STG.E.64 desc[UR8][R26.64+0x400], R12 ;  /* 0x0004000c1a007986 */ /* 0x020fe8000c101b08 */
[----:B------:R-:W-:Y:S04]  /*2790*/  STG.E.64 desc[UR8][R26.64+0x500], R14 ;  /* 0x0005000e1a007986 */ /* 0x000fe8000c101b08 */
[----:B------:R-:W-:Y:S04]  /*27a0*/  STG.E.64 desc[UR8][R26.64+0x600], R16 ;  /* 0x000600101a007986 */ /* 0x000fe8000c101b08 */
[----:B--2---:R-:W-:Y:S04]  /*27b0*/  STG.E.64 desc[UR8][R26.64+0x700], R18 ;  /* 0x000700121a007986 */ /* 0x004fe8000c101b08 */
[----:B------:R-:W-:Y:S04]  /*27c0*/  STG.E.64 desc[UR8][R26.64+0x800], R20 ;  /* 0x000800141a007986 */ /* 0x000fe8000c101b08 */
[----:B------:R-:W-:Y:S04]  /*27d0*/  STG.E.64 desc[UR8][R26.64+0x900], R22 ;  /* 0x000900161a007986 */ /* 0x000fe8000c101b08 */
[----:B------:R-:W-:Y:S01]  /*27e0*/  STG.E.64 desc[UR8][R26.64+0xa00], R24 ;  /* 0x000a00181a007986 */ /* 0x000fe2000c101b08 */
[----:B------:R-:W-:Y:S05]  /*27f0*/  EXIT ;  /* 0x000000000000794d */ /* 0x000fea0003800000 */
.L_x_319:
[----:B------:R-:W-:-:S13]  /*2800*/  ISETP.NE.AND P0, PT, R7, RZ, PT ;  /* 0x000000ff0700720c */ /* 0x000fda0003f05270 */
[----:B------:R-:W-:Y:S05]  /*2810*/  @!P0 EXIT ;  /* 0x000000000000894d */ /* 0x000fea0003800000 */
[----:B------:R-:W0:Y:S02]  /*2820*/  LDC.64 R2, c[0x0][0x380] ;  /* 0x0000e000ff027b82 */ /* 0x000e240000000a00 */
[----:B0-----:R-:W-:-:S05]  /*2830*/  IMAD.WIDE.U32 R2, R9, 0x8, R2 ;  /* 0x0000000809027825 */ /* 0x001fca00078e0002 */
        /* <DEDUP_REMOVED lines=10> */
[----:B------:R-:W-:Y:S01]  /*28e0*/  VIADD R0, R4, 0x80 ;  /* 0x0000008004007836 */ /* 0x000fe20000000000 */
[-C--:B------:R-:W-:Y:S02]  /*28f0*/  ISETP.GE.U32.AND P0, PT, R10, R7.reuse, PT ;  /* 0x000000070a00720c */ /* 0x080fe40003f06070 */
[C---:B------:R-:W-:Y:S01]  /*2900*/  LEA R10, P3, R4.reuse, R2, 0x3 ;  /* 0x00000002040a7211 */ /* 0x040fe200078618ff */
[----:B0-----:R-:W-:Y:S01]  /*2910*/  VIADD R2, R4, 0xa0 ;  /* 0x000000a004027836 */ /* 0x001fe20000000000 */
[-C--:B------:R-:W-:Y:S01]  /*2920*/  ISETP.GE.U32.AND P1, PT, R12, R7.reuse, PT ;  /* 0x000000070c00720c */ /* 0x080fe20003f26070 */
[----:B------:R-:W-:Y:S01]  /*2930*/  VIADD R12, R4, 0xc0 ;  /* 0x000000c0040c7836 */ /* 0x000fe20000000000 */
[-C--:B------:R-:W-:Y:S01]  /*2940*/  ISETP.GE.U32.AND P2, PT, R0, R7.reuse, PT ;  /* 0x000000070000720c */ /* 0x080fe20003f46070 */
[----:B------:R-:W-:Y:S01]  /*2950*/  IMAD.X R11, RZ, RZ, R3, P3 ;  /* 0x000000ffff0b7224 */ /* 0x000fe200018e0603 */
[-C--:B------:R-:W-:Y:S01]  /*2960*/  ISETP.GE.U32.AND P3, PT, R2, R7.reuse, PT ;  /* 0x000000070200720c */ /* 0x080fe20003f66070 */
[----:B------:R-:W-:Y:S01]  /*2970*/  VIADD R0, R4, 0xe0 ;  /* 0x000000e004007836 */ /* 0x000fe20000000000 */
[----:B------:R-:W-:Y:S01]  /*2980*/  ISETP.GE.U32.AND P4, PT, R12, R7, PT ;  /* 0x000000070c00720c */ /* 0x000fe20003f86070 */
[----:B------:R-:W-:-:S02]  /*2990*/  VIADD R2, R4, 0x120 ;  /* 0x0000012004027836 */ /* 0x000fc40000000000 */
[----:B--2---:R-:W-:Y:S02]  /*29a0*/  IMAD.MOV.U32 R18, RZ, RZ, R8 ;  /* 0x000000ffff127224 */ /* 0x004fe400078e0008 */
[----:B------:R-:W-:Y:S02]  /*29b0*/  IMAD.MOV.U32 R19, RZ, RZ, R9 ;  /* 0x000000ffff137224 */ /* 0x000fe400078e0009 */
[----:B------:R-:W2:Y:S01]  /*29c0*/  @!P5 LDG.E.64 R8, desc[UR8][R10.64] ;  /* 0x000000080a08d981 */ /* 0x000ea2000c1e1b00 */
[--C-:B------:R-:W-:Y:S01]  /*29d0*/  IMAD.MOV.U32 R12, RZ, RZ, R18.reuse ;  /* 0x000000ffff0c7224 */ /* 0x100fe200078e0012 */
[----:B------:R-:W-:Y:S01]  /*29e0*/  ISETP.GE.U32.AND P5, PT, R0, R7, PT ;  /* 0x000000070000720c */ /* 0x000fe20003fa6070 */
[----:B------:R-:W-:Y:S02]  /*29f0*/  IMAD.MOV.U32 R13, RZ, RZ, R19 ;  /* 0x000000ffff0d7224 */ /* 0x000fe400078e0013 */
[----:B------:R-:W-:Y:S02]  /*2a00*/  VIADD R0, R4, 0x100 ;  /* 0x0000010004007836 */ /* 0x000fe40000000000 */
[----:B------:R-:W-:-:S02]  /*2a10*/  IMAD.MOV.U32 R14, RZ, RZ, R18 ;  /* 0x000000ffff0e7224 */ /* 0x000fc400078e0012 */
        /* <DEDUP_REMOVED lines=125> */
[----:B------:R-:W-:Y:S01]  /*31f0*/  ISETP.NE.AND P1, PT, R2, 0x3, PT ;  /* 0x000000030200780c */ /* 0x000fe20003f25270 */
[----:B------:R-:W0:Y:S03]  /*3200*/  LDS.128 R24, [UR4+0x50] ;  /* 0x00005004ff187984 */ /* 0x000e260008000c00 */
[----:B------:R-:W-:Y:S02]  /*3210*/  SEL R6, R53, R6, !P1 ;  /* 0x0000000635067207 */ /* 0x000fe40004800000 */
[----:B------:R-:W-:Y:S02]  /*3220*/  IADD3 R53, P0, PT, R30, R53, RZ ;  /* 0x000000351e357210 */ /* 0x000fe40007f1e0ff */
[----:B------:R-:W-:-:S02]  /*3230*/  SEL R32, R29, R32, !P1 ;  /* 0x000000201d207207 */ /* 0x000fc40004800000 */
[----:B------:R-:W-:Y:S01]  /*3240*/  SEL R6, R53, R6, !P2 ;  /* 0x0000000635067207 */ /* 0x000fe20005000000 */
[----:B------:R-:W-:Y:S01]  /*3250*/  IMAD.X R33, R31, 0x1, R29, P0 ;  /* 0x000000011f217824 */ /* 0x000fe200000e061d */
[----:B--2---:R-:W-:Y:S01]  /*3260*/  IADD3 R53, P0, PT, R20, R53, RZ ;  /* 0x0000003514357210 */ /* 0x004fe20007f1e0ff */
[----:B------:R-:W1:Y:S01]  /*3270*/  LDS.128 R28, [UR4+0x60] ;  /* 0x00006004ff1c7984 */ /* 0x000e620008000c00 */
[----:B------:R-:W-:Y:S02]  /*3280*/  ISETP.NE.AND P1, PT, R2, 0x5, PT ;  /* 0x000000050200780c */ /* 0x000fe40003f25270 */
[----:B------:R-:W-:Y:S01]  /*3290*/  SEL R20, R33, R32, !P2 ;  /* 0x0000002021147207 */ /* 0x000fe20005000000 */
[----:B------:R-:W-:Y:S01]  /*32a0*/  IMAD.X R55, R21, 0x1, R33, P0 ;  /* 0x0000000115377824 */ /* 0x000fe200000e0621 */
[----:B------:R-:W-:Y:S01]  /*32b0*/  IADD3 R21, P0, PT, R22, R53, RZ ;  /* 0x0000003516157210 */ /* 0x000fe20007f1e0ff */
[----:B------:R-:W2:Y:S01]  /*32c0*/  LDS.128 R32, [UR4+0x70] ;  /* 0x00007004ff207984 */ /* 0x000ea20008000c00 */
[----:B------:R-:W-:-:S02]  /*32d0*/  SEL R6, R53, R6, !P1 ;  /* 0x0000000635067207 */ /* 0x000fc40004800000 */
[----:B------:R-:W-:Y:S01]  /*32e0*/  SEL R20, R55, R20, !P1 ;  /* 0x0000001437147207 */ /* 0x000fe20004800000 */
[----:B------:R-:W-:Y:S01]  /*32f0*/  IMAD.X R53, R23, 0x1, R55, P0 ;  /* 0x0000000117357824 */ /* 0x000fe200000e0637 */
[C---:B------:R-:W-:Y:S02]  /*3300*/  ISETP.NE.AND P1, PT, R2.reuse, 0x6, PT ;  /* 0x000000060200780c */ /* 0x040fe40003f25270 */
[C---:B------:R-:W-:Y:S02]  /*3310*/  ISETP.NE.AND P2, PT, R2.reuse, 0xc, PT ;  /* 0x0000000c0200780c */ /* 0x040fe40003f45270 */
[----:B------:R-:W-:Y:S02]  /*3320*/  SEL R6, R21, R6, !P1 ;  /* 0x0000000615067207 */ /* 0x000fe40004800000 */
[----:B------:R-:W-:Y:S02]  /*3330*/  SEL R20, R53, R20, !P1 ;  /* 0x0000001435147207 */ /* 0x000fe40004800000 */
[----:B------:R-:W-:-:S02]  /*3340*/  ISETP.NE.AND P1, PT, R2, 0x7, PT ;  /* 0x000000070200780c */ /* 0x000fc40003f25270 */
[----:B0-----:R-:W-:-:S04]  /*3350*/  IADD3 R23, P0, PT, R24, R21, RZ ;  /* 0x0000001518177210 */ /* 0x001fc80007f1e0ff */
[----:B------:R-:W-:Y:S01]  /*3360*/  SEL R6, R23, R6, !P1 ;  /* 0x0000000617067207 */ /* 0x000fe20004800000 */
[----:B------:R-:W-:Y:S01]  /*3370*/  IMAD.X R25, R25, 0x1, R53, P0 ;  /* 0x0000000119197824 */ /* 0x000fe200000e0635 */
[----:B------:R-:W-:-:S04]  /*3380*/  IADD3 R21, P0, PT, R26, R23, RZ ;  /* 0x000000171a157210 */ /* 0x000fc80007f1e0ff */
[----:B------:R-:W-:Y:S01]  /*3390*/  SEL R20, R25, R20, !P1 ;  /* 0x0000001419147207 */ /* 0x000fe20004800000 */
[----:B------:R-:W-:Y:S01]  /*33a0*/  IMAD.X R27, R27, 0x1, R25, P0 ;  /* 0x000000011b1b7824 */ /* 0x000fe200000e0619 */
[----:B-1----:R-:W-:Y:S02]  /*33b0*/  IADD3 R23, P3, PT, R28, R21, RZ ;  /* 0x000000151c177210 */ /* 0x002fe40007f7e0ff */
[----:B------:R-:W-:Y:S02]  /*33c0*/  SEL R6, R21, R6, !P4 ;  /* 0x0000000615067207 */ /* 0x000fe40006000000 */
[----:B------:R-:W-:Y:S01]  /*33d0*/  IADD3 R21, P6, PT, R30, R23, RZ ;  /* 0x000000171e157210 */ /* 0x000fe20007fde0ff */
[----:B------:R-:W-:Y:S01]  /*33e0*/  IMAD.X R29, R29, 0x1, R27, P3 ;  /* 0x000000011d1d7824 */ /* 0x000fe200018e061b */
[----:B------:R-:W-:Y:S02]  /*33f0*/  SEL R20, R27, R20, !P4 ;  /* 0x000000141b147207 */ /* 0x000fe40006000000 */
[----:B------:R-:W-:Y:S01]  /*3400*/  ISETP.NE.AND P0, PT, R2, 0xa, PT ;  /* 0x0000000a0200780c */ /* 0x000fe20003f05270 */
[----:B------:R-:W-:Y:S01]  /*3410*/  IMAD.X R31, R31, 0x1, R29, P6 ;  /* 0x000000011f1f7824 */ /* 0x000fe200030e061d */
[----:B------:R-:W-:-:S02]  /*3420*/  SEL R6, R23, R6, !P5 ;  /* 0x0000000617067207 */ /* 0x000fc40006800000 */
[----:B------:R-:W-:Y:S02]  /*3430*/  ISETP.NE.AND P3, PT, R3, RZ, PT ;  /* 0x000000ff0300720c */ /* 0x000fe40003f65270 */
[----:B--2---:R-:W-:Y:S02]  /*3440*/  IADD3 R3, P4, PT, R32, R21, RZ ;  /* 0x0000001520037210 */ /* 0x004fe40007f9e0ff */
[----:B------:R-:W-:Y:S02]  /*3450*/  SEL R20, R29, R20, !P5 ;  /* 0x000000141d147207 */ /* 0x000fe40006800000 */
[----:B------:R-:W-:Y:S01]  /*3460*/  ISETP.NE.AND P1, PT, R2, 0xb, PT ;  /* 0x0000000b0200780c */ /* 0x000fe20003f25270 */
[----:B------:R-:W-:Y:S01]  /*3470*/  IMAD.X R33, R33, 0x1, R31, P4 ;  /* 0x0000000121217824 */ /* 0x000fe200020e061f */
[----:B------:R-:W-:Y:S02]  /*3480*/  SEL R6, R21, R6, !P0 ;  /* 0x0000000615067207 */ /* 0x000fe40004000000 */
[----:B------:R-:W-:-:S02]  /*3490*/  IADD3 R2, P6, PT, R34, R3, RZ ;  /* 0x0000000322027210 */ /* 0x000fc40007fde0ff */
[----:B------:R-:W-:Y:S02]  /*34a0*/  IADD3 R27, P5, PT, R44, -R51, RZ ;  /* 0x800000332c1b7210 */ /* 0x000fe40007fbe0ff */
[----:B------:R-:W-:Y:S01]  /*34b0*/  SEL R20, R31, R20, !P0 ;  /* 0x000000141f147207 */ /* 0x000fe20004000000 */
[----:B------:R-:W-:Y:S01]  /*34c0*/  IMAD.X R34, R35, 0x1, R33, P6 ;  /* 0x0000000123227824 */ /* 0x000fe200030e0621 */
[----:B------:R-:W-:Y:S01]  /*34d0*/  @P2 SEL R2, R3, R6, !P1 ;  /* 0x0000000603022207 */ /* 0x000fe20004800000 */
[----:B------:R-:W-:Y:S01]  /*34e0*/  IMAD.X R3, R45, 0x1, ~R49, P5 ;  /* 0x000000012d037824 */ /* 0x000fe200028e0e31 */
[----:B------:R-:W-:Y:S02]  /*34f0*/  ISETP.GE.U32.AND P0, PT, R5, 0x20, PT ;  /* 0x000000200500780c */ /* 0x000fe40003f06070 */
[----:B------:R-:W-:Y:S02]  /*3500*/  SEL R27, R27, RZ, P3 ;  /* 0x000000ff1b1b7207 */ /* 0x000fe40001800000 */
[----:B------:R-:W-:-:S02]  /*3510*/  SEL R2, R2, RZ, P0 ;  /* 0x000000ff02027207 */ /* 0x000fc40000000000 */
[----:B------:R-:W-:Y:S02]  /*3520*/  @P2 SEL R34, R33, R20, !P1 ;  /* 0x0000001421222207 */ /* 0x000fe40004800000 */
[----:B-----5:R-:W-:Y:S02]  /*3530*/  IADD3 R27, P1, P2, R2, R27, R46 ;  /* 0x0000001b021b7210 */ /* 0x020fe40007a3e02e */
[----:B------:R-:W-:Y:S02]  /*3540*/  SEL R3, R3, RZ, P3 ;  /* 0x000000ff03037207 */ /* 0x000fe40001800000 */
[----:B------:R-:W-:-:S04]  /*3550*/  SEL R46, R34, RZ, P0 ;  /* 0x000000ff222e7207 */ /* 0x000fc80000000000 */
[----:B------:R-:W-:Y:S01]  /*3560*/  IADD3.X R3, PT, PT, R46, R3, R47, P1, P2 ;  /* 0x000000032e037210 */ /* 0x000fe20000fe442f */
[----:B------:R-:W-:Y:S06]  /*3570*/  BRA `(.L_x_339) ;  /* 0x0000001400c47947 */ /* 0x000fec0003800000 */
.L_x_338:
        /* <DEDUP_REMOVED lines=63> */
[----:B------:R-:W-:Y:S02]  /*3970*/  ISETP.NE.AND P1, PT, R2, 0x3, PT ;  /* 0x000000030200780c */ /* 0x000fe40003f25270 */
[----:B------:R-:W-:Y:S02]  /*3980*/  IADD3 R21, P0, PT, R26, R23, RZ ;  /* 0x000000171a157210 */ /* 0x000fe40007f1e0ff */
[----:B------:R-:W-:-:S03]  /*3990*/  SEL R24, R23, R24, !P1 ;  /* 0x0000001817187207 */ /* 0x000fc60004800000 */
[----:B------:R-:W-:Y:S01]  /*39a0*/  IMAD.X R51, R27, 0x1, R53, P0 ;  /* 0x000000011b337824 */ /* 0x000fe200000e0635 */
[----:B--2---:R-:W-:Y:S02]  /*39b0*/  IADD3 R25, P0, PT, R28, R21, RZ ;  /* 0x000000151c197210 */ /* 0x004fe40007f1e0ff */
[----:B------:R-:W-:Y:S02]  /*39c0*/  SEL R28, R53, R20, !P1 ;  /* 0x00000014351c7207 */ /* 0x000fe40004800000 */
[----:B------:R-:W-:Y:S01]  /*39d0*/  SEL R24, R21, R24, !P2 ;  /* 0x0000001815187207 */ /* 0x000fe20005000000 */
[----:B------:R-:W-:Y:S01]  /*39e0*/  IMAD.X R27, R29, 0x1, R51, P0 ;  /* 0x000000011d1b7824 */ /* 0x000fe200000e0633 */
[----:B------:R-:W0:Y:S01]  /*39f0*/  LDS.128 R20, [UR4+0x60] ;  /* 0x00006004ff147984 */ /* 0x000e220008000c00 */
[----:B------:R-:W-:Y:S02]  /*3a00*/  IADD3 R29, P0, PT, R30, R25, RZ ;  /* 0x000000191e1d7210 */ /* 0x000fe40007f1e0ff */
[----:B------:R-:W-:-:S02]  /*3a10*/  SEL R28, R51, R28, !P2 ;  /* 0x0000001c331c7207 */ /* 0x000fc40005000000 */
[----:B------:R-:W-:Y:S01]  /*3a20*/  ISETP.NE.AND P1, PT, R2, 0x5, PT ;  /* 0x000000050200780c */ /* 0x000fe20003f25270 */
[----:B------:R-:W-:Y:S01]  /*3a30*/  IMAD.X R51, R31, 0x1, R27, P0 ;  /* 0x000000011f337824 */ /* 0x000fe200000e061b */
[----:B---3--:R-:W-:Y:S02]  /*3a40*/  IADD3 R31, P0, PT, R32, R29, RZ ;  /* 0x0000001d201f7210 */ /* 0x008fe40007f1e0ff */
[----:B------:R-:W-:Y:S02]  /*3a50*/  SEL R30, R25, R24, !P1 ;  /* 0x00000018191e7207 */ /* 0x000fe40004800000 */
[----:B------:R-:W-:Y:S01]  /*3a60*/  SEL R28, R27, R28, !P1 ;  /* 0x0000001c1b1c7207 */ /* 0x000fe20004800000 */
[----:B------:R-:W-:Y:S01]  /*3a70*/  IMAD.X R33, R33, 0x1, R51, P0 ;  /* 0x0000000121217824 */ /* 0x000fe200000e0633 */
[----:B------:R-:W1:Y:S01]  /*3a80*/  LDS.128 R24, [UR4+0x70] ;  /* 0x00007004ff187984 */ /* 0x000e620008000c00 */
[C---:B------:R-:W-:Y:S02]  /*3a90*/  ISETP.NE.AND P1, PT, R2.reuse, 0x6, PT ;  /* 0x000000060200780c */ /* 0x040fe40003f25270 */
[----:B------:R-:W-:-:S02]  /*3aa0*/  ISETP.NE.AND P2, PT, R2, 0x7, PT ;  /* 0x000000070200780c */ /* 0x000fc40003f45270 */
[----:B------:R-:W-:Y:S02]  /*3ab0*/  SEL R30, R29, R30, !P1 ;  /* 0x0000001e1d1e7207 */ /* 0x000fe40004800000 */
[----:B------:R-:W-:Y:S02]  /*3ac0*/  SEL R32, R51, R28, !P1 ;  /* 0x0000001c33207207 */ /* 0x000fe40004800000 */
[----:B------:R-:W2:Y:S01]  /*3ad0*/  LDS.64 R28, [UR4+0x80] ;  /* 0x00008004ff1c7984 */ /* 0x000ea20008000a00 */
[----:B------:R-:W-:Y:S02]  /*3ae0*/  SEL R30, R31, R30, !P2 ;  /* 0x0000001e1f1e7207 */ /* 0x000fe40005000000 */
[----:B------:R-:W-:Y:S02]  /*3af0*/  IADD3 R31, P0, PT, R34, R31, RZ ;  /* 0x0000001f221f7210 */ /* 0x000fe40007f1e0ff */
[----:B------:R-:W-:Y:S02]  /*3b00*/  SEL R32, R33, R32, !P2 ;  /* 0x0000002021207207 */ /* 0x000fe40005000000 */
[----:B------:R-:W-:Y:S01]  /*3b10*/  SEL R30, R31, R30, !P3 ;  /* 0x0000001e1f1e7207 */ /* 0x000fe20005800000 */
[----:B------:R-:W-:Y:S01]  /*3b20*/  IMAD.X R35, R35, 0x1, R33, P0 ;  /* 0x0000000123237824 */ /* 0x000fe200000e0621 */
[----:B------:R-:W-:-:S02]  /*3b30*/  ISETP.NE.AND P2, PT, R2, 0xa, PT ;  /* 0x0000000a0200780c */ /* 0x000fc40003f45270 */
[C---:B------:R-:W-:Y:S02]  /*3b40*/  ISETP.NE.AND P1, PT, R2.reuse, 0xb, PT ;  /* 0x0000000b0200780c */ /* 0x040fe40003f25270 */
[----:B------:R-:W-:Y:S02]  /*3b50*/  ISETP.NE.AND P0, PT, R2, 0xc, PT ;  /* 0x0000000c0200780c */ /* 0x000fe40003f05270 */
[----:B0-----:R-:W-:Y:S02]  /*3b60*/  IADD3 R31, P4, PT, R20, R31, RZ ;  /* 0x0000001f141f7210 */ /* 0x001fe40007f9e0ff */
[----:B------:R-:W-:Y:S02]  /*3b70*/  SEL R20, R35, R32, !P3 ;  /* 0x0000002023147207 */ /* 0x000fe40005800000 */
[----:B------:R-:W-:Y:S01]  /*3b80*/  SEL R2, R31, R30, !P5 ;  /* 0x0000001e1f027207 */ /* 0x000fe20006800000 */
[----:B------:R-:W-:Y:S01]  /*3b90*/  IMAD.X R21, R21, 0x1, R35, P4 ;  /* 0x0000000115157824 */ /* 0x000fe200020e0623 */
[----:B------:R-:W-:-:S02]  /*3ba0*/  IADD3 R31, P6, PT, R22, R31, RZ ;  /* 0x0000001f161f7210 */ /* 0x000fc40007fde0ff */
[----:B------:R-:W-:Y:S02]  /*3bb0*/  IADD3 R30, P3, PT, R46, -R45, RZ ;  /* 0x8000002d2e1e7210 */ /* 0x000fe40007f7e0ff */
[----:B------:R-:W-:Y:S01]  /*3bc0*/  SEL R2, R31, R2, !P2 ;  /* 0x000000021f027207 */ /* 0x000fe20005000000 */
[----:B------:R-:W-:Y:S01]  /*3bd0*/  IMAD.X R23, R23, 0x1, R21, P6 ;  /* 0x0000000117177824 */ /* 0x000fe200030e0615 */
[----:B------:R-:W-:Y:S01]  /*3be0*/  SEL R20, R21, R20, !P5 ;  /* 0x0000001415147207 */ /* 0x000fe20006800000 */
[----:B------:R-:W-:Y:S01]  /*3bf0*/  IMAD.X R46, R47, 0x1, ~R49, P3 ;  /* 0x000000012f2e7824 */ /* 0x000fe200018e0e31 */
[----:B-1----:R-:W-:Y:S02]  /*3c00*/  IADD3 R31, P4, PT, R24, R31, RZ ;  /* 0x0000001f181f7210 */ /* 0x002fe40007f9e0ff */
[----:B------:R-:W-:Y:S02]  /*3c10*/  ISETP.NE.AND P5, PT, R3, RZ, PT ;  /* 0x000000ff0300720c */ /* 0x000fe40003fa5270 */
[----:B------:R-:W-:Y:S01]  /*3c20*/  SEL R2, R31, R2, !P1 ;  /* 0x000000021f027207 */ /* 0x000fe20004800000 */
[----:B------:R-:W-:Y:S01]  /*3c30*/  IMAD.X R25, R25, 0x1, R23, P4 ;  /* 0x0000000119197824 */ /* 0x000fe200020e0617 */
[----:B------:R-:W-:-:S02]  /*3c40*/  IADD3 R31, P6, PT, R26, R31, RZ ;  /* 0x0000001f1a1f7210 */ /* 0x000fc40007fde0ff */
[----:B------:R-:W-:Y:S02]  /*3c50*/  SEL R20, R23, R20, !P2 ;  /* 0x0000001417147207 */ /* 0x000fe40005000000 */
[----:B------:R-:W-:Y:S01]  /*3c60*/  SEL R21, R30, RZ, P5 ;  /* 0x000000ff1e157207 */ /* 0x000fe20002800000 */
[----:B------:R-:W-:Y:S01]  /*3c70*/  IMAD.X R27, R27, 0x1, R25, P6 ;  /* 0x000000011b1b7824 */ /* 0x000fe200030e0619 */
[----:B------:R-:W-:Y:S02]  /*3c80*/  SEL R2, R31, R2, !P0 ;  /* 0x000000021f027207 */ /* 0x000fe40004000000 */
[----:B------:R-:W-:Y:S02]  /*3c90*/  ISETP.GT.U32.AND P2, PT, R5, 0x1f, PT ;  /* 0x0000001f0500780c */ /* 0x000fe40003f44070 */
[----:B------:R-:W-:Y:S02]  /*3ca0*/  SEL R20, R25, R20, !P1 ;  /* 0x0000001419147207 */ /* 0x000fe40004800000 */
[----:B------:R-:W-:-:S02]  /*3cb0*/  IADD3 R21, P1, PT, R21, R2, RZ ;  /* 0x0000000215157210 */ /* 0x000fc40007f3e0ff */
[----:B------:R-:W-:Y:S02]  /*3cc0*/  SEL R23, R46, RZ, P5 ;  /* 0x000000ff2e177207 */ /* 0x000fe40002800000 */
[----:B------:R-:W-:Y:S02]  /*3cd0*/  SEL R2, R27, R20, !P0 ;  /* 0x000000141b027207 */ /* 0x000fe40004000000 */
[----:B--2---:R-:W-:Y:S02]  /*3ce0*/  IADD3 R34, P0, PT, R28, R31, RZ ;  /* 0x0000001f1c227210 */ /* 0x004fe40007f1e0ff */
        /* <DEDUP_REMOVED lines=25> */
.L_x_397:
[----:B------:R-:W-:Y:S05]  /*3e80*/  @!P0 BRA `(.L_x_342) ;  /* 0x0000000000888947 */ /* 0x000fea0003800000 */
[----:B------:R-:W-:Y:S01]  /*3e90*/  IADD3 R25, PT, PT, R47, UR10, R44 ;  /* 0x0000000a2f197c10 */ /* 0x000fe2000fffe02c */
[----:B------:R-:W-:-:S04]  /*3ea0*/  IMAD.MOV.U32 R26, RZ, RZ, 0x182 ;  /* 0x00000182ff1a7424 */ /* 0x000fc800078e00ff */
[----:B------:R-:W-:-:S07]  /*3eb0*/  IMAD.WIDE R24, R25, 0x10, R32 ;  /* 0x0000001019187825 */ /* 0x000fce00078e0220 */
.L_x_344:
        /* <DEDUP_REMOVED lines=30> */
.L_x_400:
[----:B------:R-:W-:Y:S05]  /*40a0*/  @P0 BRA `(.L_x_344) ;  /* 0xfffffffc00840947 */ /* 0x000fea000383ffff */
.L_x_342:
        /* <DEDUP_REMOVED lines=58> */
.L_x_414:
[----:B------:R-:W-:Y:S05]  /*4450*/  @!P0 BRA `(.L_x_346) ;  /* 0x0000000400808947 */ /* 0x000fea0003800000 */
[----:B------:R-:W-:-:S07]  /*4460*/  IMAD.MOV.U32 R46, RZ, RZ, 0x182 ;  /* 0x00000182ff2e7424 */ /* 0x000fce00078e00ff */
.L_x_352:
        /* <DEDUP_REMOVED lines=9> */
.L_x_417:
[----:B------:R-:W-:Y:S05]  /*4500*/  @!P0 BRA `(.L_x_348) ;  /* 0x0000000000808947 */ /* 0x000fea0003800000 */
[----:B------:R-:W-:-:S07]  /*4510*/  IMAD.MOV.U32 R26, RZ, RZ, R46 ;  /* 0x000000ffff1a7224 */ /* 0x000fce00078e002e */
.L_x_350:
        /* <DEDUP_REMOVED lines=30> */
.L_x_420:
[----:B------:R-:W-:Y:S05]  /*4700*/  @P0 BRA `(.L_x_350) ;  /* 0xfffffffc00840947 */ /* 0x000fea000383ffff */
.L_x_348:
        /* <DEDUP_REMOVED lines=52> */
.L_x_434:
[----:B------:R-:W-:Y:S05]  /*4a50*/  @P0 BRA `(.L_x_352) ;  /* 0xfffffff800840947 */ /* 0x000fea000383ffff */
.L_x_346:
[----:B------:R-:W0:Y:S01]  /*4a60*/  S2R R5, SR_TID.X ;  /* 0x0000000000057919 */ /* 0x000e220000002100 */
[----:B------:R-:W-:Y:S01]  /*4a70*/  ISETP.NE.AND P1, PT, R3, RZ, PT ;  /* 0x000000ff0300720c */ /* 0x000fe20003f25270 */
[----:B------:R-:W-:-:S12]  /*4a80*/  BSSY.RECONVERGENT B0, `(.L_x_353) ;  /* 0x0000010000007945 */ /* 0x000fd80003800200 */
[----:B------:R-:W1:Y:S01]  /*4a90*/  @!P1 S2R R6, SR_CgaCtaId ;  /* 0x0000000000069919 */ /* 0x000e620000008800 */
[----:B------:R-:W-:Y:S02]  /*4aa0*/  @!P1 MOV R3, 0x400 ;  /* 0x0000040000039802 */ /* 0x000fe40000000f00 */
[----:B0-----:R-:W-:Y:S02]  /*4ab0*/  ISETP.NE.AND P0, PT, R5, RZ, PT ;  /* 0x000000ff0500720c */ /* 0x001fe40003f05270 */
[----:B-1----:R-:W-:-:S11]  /*4ac0*/  @!P1 LEA R3, R6, R3, 0x18 ;  /* 0x0000000306039211 */ /* 0x002fd600078ec0ff */
[----:B------:R-:W-:Y:S05]  /*4ad0*/  @P0 BRA `(.L_x_354) ;  /* 0x0000000000280947 */ /* 0x000fea0003800000 */
        /* <DEDUP_REMOVED lines=10> */
.L_x_354:
[----:B------:R-:W-:Y:S05]  /*4b80*/  BSYNC.RECONVERGENT B0 ;  /* 0x0000000000007941 */ /* 0x000fea0003800200 */
.L_x_353:
[----:B------:R0:W-:Y:S01]  /*4b90*/  @!P1 STS.64 [R3+0x98], R44 ;  /* 0x0000982c03009388 */ /* 0x0001e20000000a00 */
[----:B-1----:R-:W-:Y:S02]  /*4ba0*/  IMAD.MOV.U32 R21, RZ, RZ, R30 ;  /* 0x000000ffff157224 */ /* 0x002fe400078e001e */
[----:B------:R-:W-:Y:S02]  /*4bb0*/  IMAD.MOV.U32 R23, RZ, RZ, R2 ;  /* 0x000000ffff177224 */ /* 0x000fe400078e0002 */
[----:B------:R-:W-:Y:S02]  /*4bc0*/  @!P1 IMAD.MOV.U32 R21, RZ, RZ, R44 ;  /* 0x000000ffff159224 */ /* 0x000fe400078e002c */
[----:B------:R-:W-:-:S07]  /*4bd0*/  @!P1 IMAD.MOV.U32 R23, RZ, RZ, R45 ;  /* 0x000000ffff179224 */ /* 0x000fce00078e002d */
.L_x_340:
[----:B------:R-:W-:Y:S05]  /*4be0*/  WARPSYNC.ALL ;  /* 0x0000000000007948 */ /* 0x000fea0003800000 */
[----:B------:R-:W1:Y:S08]  /*4bf0*/  S2UR UR5, SR_CgaCtaId ;  /* 0x00000000000579c3 */ /* 0x000e700000008800 */
[----:B------:R-:W-:Y:S01]  /*4c00*/  BAR.SYNC.DEFER_BLOCKING 0x0 ;  /* 0x0000000000007b1d */ /* 0x000fe20000010000 */
[----:B------:R-:W-:-:S05]  /*4c10*/  ISETP.NE.AND P1, PT, R5, RZ, PT ;  /* 0x000000ff0500720c */ /* 0x000fca0003f25270 */
[----:B------:R-:W-:Y:S02]  /*4c20*/  UMOV UR4, 0x400 ;  /* 0x0000040000047882 */ /* 0x000fe40000000000 */
[----:B-1----:R-:W-:-:S09]  /*4c30*/  ULEA UR4, UR5, UR4, 0x18 ;  /* 0x0000000405047291 */ /* 0x002fd2000f8ec0ff */
[----:B0-----:R-:W0:Y:S02]  /*4c40*/  LDS.64 R2, [UR4+0x98] ;  /* 0x00009804ff027984 */ /* 0x001e240008000a00 */
[----:B0-----:R-:W-:-:S04]  /*4c50*/  SEL R2, R2, RZ, P1 ;  /* 0x000000ff02027207 */ /* 0x001fc80000800000 */
[----:B------:R-:W-:Y:S02]  /*4c60*/  IADD3 R27, P0, PT, R21, R2, RZ ;  /* 0x00000002151b7210 */ /* 0x000fe40007f1e0ff */
[----:B------:R-:W-:-:S05]  /*4c70*/  SEL R2, R3, RZ, P1 ;  /* 0x000000ff03027207 */ /* 0x000fca0000800000 */
[----:B------:R-:W-:-:S07]  /*4c80*/  IMAD.X R3, R23, 0x1, R2, P0 ;  /* 0x0000000117037824 */ /* 0x000fce00000e0602 */
.L_x_339:
[----:B------:R-:W-:Y:S01]  /*4c90*/  BAR.SYNC.DEFER_BLOCKING 0x0 ;  /* 0x0000000000007b1d */ /* 0x000fe20000010000 */
[----:B------:R-:W-:Y:S01]  /*4ca0*/  IADD3 R20, P0, PT, R42, R27, RZ ;  /* 0x0000001b2a147210 */ /* 0x000fe20007f1e0ff */
[----:B------:R-:W-:Y:S01]  /*4cb0*/  IMAD.MOV.U32 R2, RZ, RZ, R27 ;  /* 0x000000ffff027224 */ /* 0x000fe200078e001b */
[----:B------:R-:W-:-:S03]  /*4cc0*/  LOP3.LUT R31, R5, 0x1f, RZ, 0xc0, !PT ;  /* 0x0000001f051f7812 */ /* 0x000fc600078ec0ff */
[----:B------:R-:W-:Y:S01]  /*4cd0*/  IMAD.X R21, R43, 0x1, R3, P0 ;  /* 0x000000012b157824 */ /* 0x000fe200000e0603 */
[----:B------:R-:W-:Y:S01]  /*4ce0*/  IADD3 R22, P0, PT, R40, R20, RZ ;  /* 0x0000001428167210 */ /* 0x000fe20007f1e0ff */
[----:B------:R-:W0:Y:S01]  /*4cf0*/  S2R R29, SR_LANEID ;  /* 0x00000000001d7919 */ /* 0x000e220000000000 */
        /* <DEDUP_REMOVED lines=13> */
[----:B0-----:R-:W-:-:S04]  /*4dd0*/  IMAD R29, R29, 0x50, R0 ;  /* 0x000000501d1d7824 */ /* 0x001fc800078e0200 */
[----:B------:R-:W-:Y:S01]  /*4de0*/  IMAD.X R15, R15, 0x1, R13, P0 ;  /* 0x000000010f0f7824 */ /* 0x000fe200000e060d */
[----:B------:R-:W-:Y:S01]  /*4df0*/  IADD3 R16, P0, PT, R16, R14, RZ ;  /* 0x0000000e10107210 */ /* 0x000fe20007f1e0ff */
[----:B-1----:R-:W-:Y:S01]  /*4e00*/  VIADD R6, R6, UR5 ;  /* 0x0000000506067c36 */ /* 0x002fe20008000000 */
[----:B------:R0:W-:Y:S03]  /*4e10*/  STS.64 [R29], R2 ;  /* 0x000000021d007388 */ /* 0x0001e60000000a00 */
[----:B------:R-:W-:Y:S01]  /*4e20*/  IMAD.X R17, R17, 0x1, R15, P0 ;  /* 0x0000000111117824 */ /* 0x000fe200000e060f */
[----:B------:R-:W-:Y:S01]  /*4e30*/  IADD3 R26, P0, PT, R18, R16, RZ ;  /* 0x00000010121a7210 */ /* 0x000fe20007f1e0ff */
[----:B------:R-:W-:Y:S01]  /*4e40*/  STS.64 [R29+0x8], R20 ;  /* 0x000008141d007388 */ /* 0x000fe20000000a00 */
[----:B------:R-:W-:Y:S01]  /*4e50*/  IMAD R33, R6, 0x11e0, RZ ;  /* 0x000011e006217824 */ /* 0x000fe200078e02ff */
[----:B------:R-:W-:-:S02]  /*4e60*/  LOP3.LUT R6, R5, 0x3e0, RZ, 0xc0, !PT ;  /* 0x000003e005067812 */ /* 0x000fc400078ec0ff */
[----:B------:R-:W-:Y:S01]  /*4e70*/  IMAD.X R27, R19, 0x1, R17, P0 ;  /* 0x00000001131b7824 */ /* 0x000fe200000e0611 */
[----:B------:R-:W-:Y:S01]  /*4e80*/  STS.64 [R29+0x10], R22 ;  /* 0x000010161d007388 */ /* 0x000fe20000000a00 */
[----:B0-----:R-:W-:Y:S01]  /*4e90*/  IADD3 R2, P0, PT, R36, R26, RZ ;  /* 0x0000001a24027210 */ /* 0x001fe20007f1e0ff */
[----:B------:R-:W-:Y:S02]  /*4ea0*/  IMAD R31, R6, 0xb, R31 ;  /* 0x0000000b061f7824 */ /* 0x000fe400078e021f */
[----:B------:R-:W-:Y:S02]  /*4eb0*/  STS.64 [R29+0x18], R24 ;  /* 0x000018181d007388 */ /* 0x000fe40000000a00 */
[----:B------:R-:W-:Y:S01]  /*4ec0*/  IMAD.X R3, R37, 0x1, R27, P0 ;  /* 0x0000000125037824 */ /* 0x000fe200000e061b */
[----:B------:R-:W-:Y:S01]  /*4ed0*/  ISETP.NE.AND P0, PT, R5, RZ, PT ;  /* 0x000000ff0500720c */ /* 0x000fe20003f05270 */
[----:B------:R-:W-:Y:S01]  /*4ee0*/  STS.64 [R29+0x20], R8 ;  /* 0x000020081d007388 */ /* 0x000fe20000000a00 */
[----:B------:R-:W-:-:S02]  /*4ef0*/  VIADD R30, R31, 0x40 ;  /* 0x000000401f1e7836 */ /* 0x000fc40000000000 */
[----:B------:R-:W-:Y:S01]  /*4f00*/  VIADD R28, R31, 0x20 ;  /* 0x000000201f1c7836 */ /* 0x000fe20000000000 */
[----:B------:R-:W-:Y:S04]  /*4f10*/  STS.64 [R29+0x28], R10 ;  /* 0x0000280a1d007388 */ /* 0x000fe80000000a00 */
[----:B------:R-:W-:Y:S04]  /*4f20*/  STS.64 [R29+0x30], R12 ;  /* 0x0000300c1d007388 */ /* 0x000fe80000000a00 */
[----:B------:R-:W-:Y:S04]  /*4f30*/  STS.64 [R29+0x38], R14 ;  /* 0x0000380e1d007388 */ /* 0x000fe80000000a00 */
[----:B------:R-:W-:Y:S04]  /*4f40*/  STS.64 [R29+0x40], R16 ;  /* 0x000040101d007388 */ /* 0x000fe80000000a00 */
[----:B------:R-:W-:Y:S04]  /*4f50*/  STS.64 [R29+0x48], R26 ;  /* 0x0000481a1d007388 */ /* 0x000fe80000000a00 */
[----:B------:R-:W-:Y:S01]  /*4f60*/  STS.64 [R29+0x50], R2 ;  /* 0x000050021d007388 */ /* 0x000fe20000000a00 */
[----:B------:R-:W-:-:S03]  /*4f70*/  NOP ;  /* 0x0000000000007918 */ /* 0x000fc60000000000 */
[----:B------:R-:W-:Y:S04]  /*4f80*/  LDS.64 R20, [R0] ;  /* 0x0000000000147984 */ /* 0x000fe80000000a00 */
[----:B------:R-:W-:Y:S04]  /*4f90*/  LDS.64 R22, [R0+0x100] ;  /* 0x0001000000167984 */ /* 0x000fe80000000a00 */
        /* <DEDUP_REMOVED lines=11> */
[----:B------:R-:W-:-:S05]  /*5050*/  IADD3 R5, P0, PT, R33, R4, RZ ;  /* 0x0000000421057210 */ /* 0x000fca0007f1e0ff */
[----:B0-----:R-:W-:Y:S01]  /*5060*/  IMAD.X R0, RZ, RZ, RZ, P0 ;  /* 0x000000ffff007224 */ /* 0x001fe200000e06ff */
[----:B--2---:R-:W-:-:S04]  /*5070*/  LEA R6, P0, R5, UR6, 0x3 ;  /* 0x0000000605067c11 */ /* 0x004fc8000f8018ff */
[----:B-1----:R-:W-:Y:S01]  /*5080*/  LEA.HI.X R7, R5, UR7, R0, 0x3, P0 ;  /* 0x0000000705077c11 */ /* 0x002fe200080f1c00 */
[C---:B------:R-:W-:Y:S01]  /*5090*/  VIADD R0, R31.reuse, 0x60 ;  /* 0x000000601f007836 */ /* 0x040fe20000000000 */
[----:B------:R-:W0:Y:S02]  /*50a0*/  LDS R29, [UR4+0x8f00] ;  /* 0x008f0004ff1d7984 */ /* 0x000e240008000800 */
[-C--:B0-----:R-:W-:Y:S01]  /*50b0*/  ISETP.GE.AND P5, PT, R4, R29.reuse, PT ;  /* 0x0000001d0400720c */ /* 0x081fe20003fa6270 */
[C---:B------:R-:W-:Y:S01]  /*50c0*/  VIADD R4, R31.reuse, 0x80 ;  /* 0x000000801f047836 */ /* 0x040fe20000000000 */
[-C--:B------:R-:W-:Y:S01]  /*50d0*/  ISETP.GE.AND P0, PT, R30, R29.reuse, PT ;  /* 0x0000001d1e00720c */ /* 0x080fe20003f06270 */
[C---:B------:R-:W-:Y:S01]  /*50e0*/  VIADD R30, R31.reuse, 0xc0 ;  /* 0x000000c01f1e7836 */ /* 0x040fe20000000000 */
[-C--:B------:R-:W-:Y:S01]  /*50f0*/  ISETP.GE.AND P1, PT, R0, R29.reuse, PT ;  /* 0x0000001d0000720c */ /* 0x080fe20003f26270 */
[C---:B------:R-:W-:Y:S01]  /*5100*/  VIADD R0, R31.reuse, 0xe0 ;  /* 0x000000e01f007836 */ /* 0x040fe20000000000 */
[-C--:B------:R-:W-:Y:S01]  /*5110*/  ISETP.GE.AND P6, PT, R28, R29.reuse, PT ;  /* 0x0000001d1c00720c */ /* 0x080fe20003fc6270 */
[C---:B------:R-:W-:Y:S01]  /*5120*/  VIADD R28, R31.reuse, 0xa0 ;  /* 0x000000a01f1c7836 */ /* 0x040fe20000000000 */
[-C--:B------:R-:W-:Y:S01]  /*5130*/  ISETP.GE.AND P2, PT, R4, R29.reuse, PT ;  /* 0x0000001d0400720c */ /* 0x080fe20003f46270 */
[----:B------:R-:W-:Y:S01]  /*5140*/  VIADD R4, R31, 0x100 ;  /* 0x000001001f047836 */ /* 0x000fe20000000000 */
[----:B------:R-:W-:-:S02]  /*5150*/  ISETP.GE.AND P4, PT, R30, R29, PT ;  /* 0x0000001d1e00720c */ /* 0x000fc40003f86270 */
[-C--:B------:R-:W-:Y:S01]  /*5160*/  ISETP.GE.AND P3, PT, R28, R29.reuse, PT ;  /* 0x0000001d1c00720c */ /* 0x080fe20003f66270 */
[----:B------:R0:W-:Y:S01]  /*5170*/  @!P5 STG.E.64 desc[UR8][R6.64], R20 ;  /* 0x000000140600d986 */ /* 0x0001e2000c101b08 */
[-C--:B------:R-:W-:Y:S01]  /*5180*/  ISETP.GE.AND P5, PT, R0, R29.reuse, PT ;  /* 0x0000001d0000720c */ /* 0x080fe20003fa6270 */
[C---:B------:R-:W-:Y:S02]  /*5190*/  VIADD R0, R31.reuse, 0x120 ;  /* 0x000001201f007836 */ /* 0x040fe40000000000 */
[----:B------:R0:W-:Y:S03]  /*51a0*/  @!P0 STG.E.64 desc[UR8][R6.64+0x200], R24 ;  /* 0x0002001806008986 */ /* 0x0001e6000c101b08 */
[-C--:B------:R-:W-:Y:S01]  /*51b0*/  ISETP.GE.AND P0, PT, R0, R29.reuse, PT ;  /* 0x0000001d0000720c */ /* 0x080fe20003f06270 */
[----:B------:R-:W-:Y:S01]  /*51c0*/  VIADD R0, R31, 0x140 ;  /* 0x000001401f007836 */ /* 0x000fe20000000000 */
        /* <DEDUP_REMOVED lines=13> */
.L_x_324:
[----:B------:R-:W-:Y:S01]  /*52a0*/  BSSY B1, `(.L_x_355) ;  /* 0x0000006000017945 */ /* 0x000fe20003800000 */
[----:B------:R-:W-:Y:S01]  /*52b0*/  PLOP3.LUT P0, PT, P0, PT, PT, 0x8, 0x80 ;  /* 0x000000000080781c */ /* 0x000fe2000070e170 */
[----:B------:R-:W-:-:S12]  /*52c0*/  IMAD.MOV.U32 R5, RZ, RZ, -0x1 ;  /* 0xffffffffff057424 */ /* 0x000fd800078e00ff */
[----:B------:R-:W-:Y:S05]  /*52d0*/  WARPSYNC.COLLECTIVE R5, `(.L_x_356) ;  /* 0x0000000005087348 */ /* 0x000fea0003c00000 */
[----:B------:R-:W-:Y:S01]  /*52e0*/  VOTE.ANY P0, P0 ;  /* 0x0000000000ff7806 */ /* 0x000fe20000000100 */
[----:B------:R-:W-:-:S12]  /*52f0*/  ENDCOLLECTIVE ;  /* 0x000000000000791b */ /* 0x000fd80003800000 */
.L_x_356:
[----:B------:R-:W-:Y:S05]  /*5300*/  BSYNC B1 ;  /* 0x0000000000017941 */ /* 0x000fea0003800000 */
.L_x_355:
[----:B------:R-:W-:Y:S05]  /*5310*/  BRA `(.L_x_357) ;  /* 0xffffffc000a07947 */ /* 0x000fea000383ffff */
.L_x_326:
[----:B------:R-:W-:Y:S01]  /*5320*/  BSSY B1, `(.L_x_358) ;  /* 0x0000006000017945 */ /* 0x000fe20003800000 */
[----:B------:R-:W-:Y:S01]  /*5330*/  PLOP3.LUT P0, PT, P0, PT, PT, 0x8, 0x80 ;  /* 0x000000000080781c */ /* 0x000fe2000070e170 */
[----:B------:R-:W-:-:S12]  /*5340*/  IMAD.MOV.U32 R5, RZ, RZ, -0x1 ;  /* 0xffffffffff057424 */ /* 0x000fd800078e00ff */
[----:B------:R-:W-:Y:S05]  /*5350*/  WARPSYNC.COLLECTIVE R5, `(.L_x_359) ;  /* 0x0000000005087348 */ /* 0x000fea0003c00000 */
[----:B------:R-:W-:Y:S01]  /*5360*/  VOTE.ANY P0, P0 ;  /* 0x0000000000ff7806 */ /* 0x000fe20000000100 */
[----:B------:R-:W-:-:S12]  /*5370*/  ENDCOLLECTIVE ;  /* 0x000000000000791b */ /* 0x000fd80003800000 */
.L_x_359:
[----:B------:R-:W-:Y:S05]  /*5380*/  BSYNC B1 ;  /* 0x0000000000017941 */ /* 0x000fea0003800000 */
.L_x_358:
[----:B------:R-:W-:Y:S05]  /*5390*/  BRA `(.L_x_360) ;  /* 0xffffffc400007947 */ /* 0x000fea000383ffff */
.L_x_328:
[----:B------:R-:W0:Y:S01]  /*53a0*/  S2R R34, SR_GEMASK ;  /* 0x0000000000227919 */ /* 0x000e220000003c00 */
[----:B------:R-:W-:Y:S01]  /*53b0*/  BSSY B1, `(.L_x_361) ;  /* 0x0000006000017945 */ /* 0x000fe20003800000 */
[----:B------:R-:W-:Y:S01]  /*53c0*/  PLOP3.LUT P0, PT, P0, PT, PT, 0x8, 0x80 ;  /* 0x000000000080781c */ /* 0x000fe2000070e170 */
[----:B------:R-:W-:-:S12]  /*53d0*/  IMAD.MOV.U32 R5, RZ, RZ, -0x1 ;  /* 0xffffffffff057424 */ /* 0x000fd800078e00ff */
[----:B0-----:R-:W-:Y:S05]  /*53e0*/  WARPSYNC.COLLECTIVE R5, `(.L_x_362) ;  /* 0x0000000005087348 */ /* 0x001fea0003c00000 */
[----:B------:R-:W-:Y:S01]  /*53f0*/  VOTE.ANY R5, PT, P0 ;  /* 0x0000000000057806 */ /* 0x000fe200000e0100 */
[----:B0-----:R-:W-:Y:S06]  /*5400*/  ENDCOLLECTIVE ;  /* 0x000000000000791b */ /* 0x001fec0003800000 */
.L_x_362:
[----:B------:R-:W-:Y:S05]  /*5410*/  BSYNC B1 ;  /* 0x0000000000017941 */ /* 0x000fea0003800000 */
.L_x_361:
[----:B------:R-:W-:Y:S01]  /*5420*/  LOP3.LUT R5, R5, 0x80000000, R34, 0xec, !PT ;  /* 0x8000000005057812 */ /* 0x000fe200078eec22 */
[----:B------:R-:W-:Y:S02]  /*5430*/  IMAD.MOV.U32 R26, RZ, RZ, R22 ;  /* 0x000000ffff1a7224 */ /* 0x000fe400078e0016 */
[----:B------:R-:W-:Y:S02]  /*5440*/  IMAD.MOV.U32 R25, RZ, RZ, 0x1 ;  /* 0x00000001ff197424 */ /* 0x000fe400078e00ff */
[----:B------:R-:W-:-:S05]  /*5450*/  VIADD R24, R5, 0xffffffff ;  /* 0xffffffff05187836 */ /* 0x000fca0000000000 */
[----:B------:R-:W-:Y:S01]  /*5460*/  LOP3.LUT R31, R5, R24, RZ, 0xc, !PT ;  /* 0x00000018051f7212 */ /* 0x000fe200078e0cff */
[----:B------:R-:W-:-:S03]  /*5470*/  IMAD.MOV.U32 R5, RZ, RZ, -0x1 ;  /* 0xffffffffff057424 */ /* 0x000fc600078e00ff */
[----:B------:R0:W1:Y:S04]  /*5480*/  POPC R24, R31 ;  /* 0x0000001f00187309 */ /* 0x0000680000000000 */
[----:B01----:R-:W-:Y:S05]  /*5490*/  WARPSYNC.COLLECTIVE R5, `(.L_x_363) ;  /* 0x0000000005087348 */ /* 0x003fea0003c00000 */
[----:B-1----:R1:W2:Y:S02]  /*54a0*/  SHFL.DOWN P0, R27, R26, R25, R24 ;  /* 0x080000191a1b7389 */ /* 0x0022a40000000018 */
[----:B012---:R-:W-:Y:S05]  /*54b0*/  ENDCOLLECTIVE ;  /* 0x000000000000791b */ /* 0x007fea0003800000 */
.L_x_363:
[----:B------:R-:W-:Y:S02]  /*54c0*/  IMAD.MOV.U32 R26, RZ, RZ, R23 ;  /* 0x000000ffff1a7224 */ /* 0x000fe400078e0017 */
[----:B------:R-:W-:-:S07]  /*54d0*/  IMAD.MOV.U32 R30, RZ, RZ, R27 ;  /* 0x000000ffff1e7224 */ /* 0x000fce00078e001b */
[----:B------:R-:W-:Y:S05]  /*54e0*/  WARPSYNC.COLLECTIVE R5, `(.L_x_364) ;  /* 0x0000000005087348 */ /* 0x000fea0003c00000 */
[----:B------:R0:W1:Y:S02]  /*54f0*/  SHFL.DOWN P0, R27, R26, R25, R24 ;  /* 0x080000191a1b7389 */ /* 0x0000640000000018 */
[----:B01----:R-:W-:Y:S05]  /*5500*/  ENDCOLLECTIVE ;  /* 0x000000000000791b */ /* 0x003fea0003800000 */
.L_x_364:
[----:B------:R-:W-:Y:S01]  /*5510*/  IMAD.MOV.U32 R25, RZ, RZ, 0x2 ;  /* 0x00000002ff197424 */ /* 0x000fe200078e00ff */
[----:B------:R-:W-:-:S04]  /*5520*/  ISETP.GE.AND P0, PT, R4, R24, PT ;  /* 0x000000180400720c */ /* 0x000fc80003f06270 */
[----:B------:R-:W-:Y:S02]  /*5530*/  SEL R31, R30, RZ, !P0 ;  /* 0x000000ff1e1f7207 */ /* 0x000fe40004000000 */
[----:B------:R-:W-:Y:S02]  /*5540*/  SEL R27, R27, RZ, !P0 ;  /* 0x000000ff1b1b7207 */ /* 0x000fe40004000000 */
[----:B------:R-:W-:-:S05]  /*5550*/  IADD3 R31, P0, PT, R22, R31, RZ ;  /* 0x0000001f161f7210 */ /* 0x000fca0007f1e0ff */
[----:B------:R-:W-:Y:S02]  /*5560*/  IMAD.MOV.U32 R26, RZ, RZ, R31 ;  /* 0x000000ffff1a7224 */ /* 0x000fe400078e001f */
[----:B------:R-:W-:Y:S02]  /*5570*/  IMAD.X R45, R23, 0x1, R27, P0 ;  /* 0x00000001172d7824 */ /* 0x000fe400000e061b */
[----:B------:R-:W-:-:S07]  /*5580*/  VIADD R23, R4, 0x2 ;  /* 0x0000000204177836 */ /* 0x000fce0000000000 */
[----:B------:R-:W-:Y:S05]  /*5590*/  WARPSYNC.COLLECTIVE R5, `(.L_x_365) ;  /* 0x0000000005087348 */ /* 0x000fea0003c00000 */
[----:B------:R0:W1:Y:S02]  /*55a0*/  SHFL.DOWN P0, R27, R26, R25, R24 ;  /* 0x080000191a1b7389 */ /* 0x0000640000000018 */
[----:B01----:R-:W-:Y:S05]  /*55b0*/  ENDCOLLECTIVE ;  /* 0x000000000000791b */ /* 0x003fea0003800000 */
.L_x_365:
[----:B------:R-:W-:Y:S02]  /*55c0*/  IMAD.MOV.U32 R26, RZ, RZ, R45 ;  /* 0x000000ffff1a7224 */ /* 0x000fe400078e002d */
[----:B------:R-:W-:-:S07]  /*55d0*/  IMAD.MOV.U32 R30, RZ, RZ, R27 ;  /* 0x000000ffff1e7224 */ /* 0x000fce00078e001b */
[----:B------:R-:W-:Y:S05]  /*55e0*/  WARPSYNC.COLLECTIVE R5, `(.L_x_366) ;  /* 0x0000000005087348 */ /* 0x000fea0003c00000 */
[----:B------:R0:W1:Y:S02]  /*55f0*/  SHFL.DOWN P0, R27, R26, R25, R24 ;  /* 0x080000191a1b7389 */ /* 0x0000640000000018 */
[----:B01----:R-:W-:Y:S05]  /*5600*/  ENDCOLLECTIVE ;  /* 0x000000000000791b */ /* 0x003fea0003800000 */
.L_x_366:
        /* <DEDUP_REMOVED lines=11> */
.L_x_367:
[----:B------:R-:W-:Y:S02]  /*56c0*/  IMAD.MOV.U32 R26, RZ, RZ, R44 ;  /* 0x000000ffff1a7224 */ /* 0x000fe400078e002c */
[----:B------:R-:W-:-:S07]  /*56d0*/  IMAD.MOV.U32 R22, RZ, RZ, R27 ;  /* 0x000000ffff167224 */ /* 0x000fce00078e001b */
[----:B------:R-:W-:Y:S05]  /*56e0*/  WARPSYNC.COLLECTIVE R5, `(.L_x_368) ;  /* 0x0000000005087348 */ /* 0x000fea0003c00000 */
[----:B------:R0:W1:Y:S02]  /*56f0*/  SHFL.DOWN P0, R27, R26, R25, R24 ;  /* 0x080000191a1b7389 */ /* 0x0000640000000018 */
[----:B01----:R-:W-:Y:S05]  /*5700*/  ENDCOLLECTIVE ;  /* 0x000000000000791b */ /* 0x003fea0003800000 */
.L_x_368:
        /* <DEDUP_REMOVED lines=11> */
.L_x_369:
[----:B------:R-:W-:Y:S02]  /*57c0*/  IMAD.MOV.U32 R26, RZ, RZ, R30 ;  /* 0x000000ffff1a7224 */ /* 0x000fe400078e001e */
[----:B------:R-:W-:-:S07]  /*57d0*/  IMAD.MOV.U32 R22, RZ, RZ, R27 ;  /* 0x000000ffff167224 */ /* 0x000fce00078e001b */
[----:B------:R-:W-:Y:S05]  /*57e0*/  WARPSYNC.COLLECTIVE R5, `(.L_x_370) ;  /* 0x0000000005087348 */ /* 0x000fea0003c00000 */
[----:B------:R0:W1:Y:S02]  /*57f0*/  SHFL.DOWN P0, R27, R26, R25, R24 ;  /* 0x080000191a1b7389 */ /* 0x0000640000000018 */
[----:B01----:R-:W-:Y:S05]  /*5800*/  ENDCOLLECTIVE ;  /* 0x000000000000791b */ /* 0x003fea0003800000 */
.L_x_370:
[----:B------:R-:W-:Y:S01]  /*5810*/  IMAD.MOV.U32 R25, RZ, RZ, 0x10 ;  /* 0x00000010ff197424 */ /* 0x000fe200078e00ff */
[----:B------:R-:W-:-:S04]  /*5820*/  ISETP.GT.AND P0, PT, R23, R24, PT ;  /* 0x000000181700720c */ /* 0x000fc80003f04270 */
        /* <DEDUP_REMOVED lines=8> */
.L_x_371:
[----:B------:R-:W-:Y:S02]  /*58b0*/  IMAD.MOV.U32 R26, RZ, RZ, R45 ;  /* 0x000000ffff1a7224 */ /* 0x000fe400078e002d */
[----:B------:R-:W-:-:S07]  /*58c0*/  IMAD.MOV.U32 R22, RZ, RZ, R27 ;  /* 0x000000ffff167224 */ /* 0x000fce00078e001b */
[----:B------:R-:W-:Y:S05]  /*58d0*/  WARPSYNC.COLLECTIVE R5, `(.L_x_372) ;  /* 0x0000000005087348 */ /* 0x000fea0003c00000 */
[----:B------:R0:W1:Y:S02]  /*58e0*/  SHFL.DOWN P0, R27, R26, R25, R24 ;  /* 0x080000191a1b7389 */ /* 0x0000640000000018 */
[----:B01----:R-:W-:Y:S05]  /*58f0*/  ENDCOLLECTIVE ;  /* 0x000000000000791b */ /* 0x003fea0003800000 */
.L_x_372:
[----:B------:R-:W0:Y:S02]  /*5900*/  LDCU.64 UR6, c[0x0][0x390] ;  /* 0x00007200ff0677ac */ /* 0x000e240008000a00 */
[----:B0-----:R-:W-:-:S04]  /*5910*/  UIADD3 UR6, UP0, UPT, UR6, 0x200, URZ ;  /* 0x0000020006067890 */ /* 0x001fc8000ff1e0ff */
[----:B------:R-:W-:Y:S01]  /*5920*/  UIADD3.X UR7, UPT, UPT, URZ, UR7, URZ, UP0, !UPT ;  /* 0x00000007ff077290 */ /* 0x000fe200087fe4ff */
[----:B------:R-:W-:Y:S01]  /*5930*/  ISETP.NE.U32.AND P0, PT, R20, 0x65, PT ;  /* 0x000000651400780c */ /* 0x000fe20003f05070 */
[----:B------:R-:W-:-:S03]  /*5940*/  IMAD.U32 R30, RZ, RZ, UR6 ;  /* 0x00000006ff1e7e24 */ /* 0x000fc6000f8e00ff */
[----:B------:R-:W-:Y:S01]  /*5950*/  ISETP.NE.AND.EX P0, PT, R21, RZ, PT, P0 ;  /* 0x000000ff1500720c */ /* 0x000fe20003f05300 */
[----:B------:R-:W-:Y:S02]  /*5960*/  VIADD R21, R4, 0x10 ;  /* 0x0000001004157836 */ /* 0x000fe40000000000 */
[----:B------:R-:W-:-:S03]  /*5970*/  IMAD.U32 R31, RZ, RZ, UR7 ;  /* 0x00000007ff1f7e24 */ /* 0x000fc6000f8e00ff */
[----:B------:R-:W-:-:S04]  /*5980*/  ISETP.GT.AND P2, PT, R21, R24, PT ;  /* 0x000000181500720c */ /* 0x000fc80003f44270 */
[----:B------:R-:W-:Y:S02]  /*5990*/  SEL R22, R22, RZ, !P2 ;  /* 0x000000ff16167207 */ /* 0x000fe40005000000 */
[----:B------:R-:W-:Y:S02]  /*59a0*/  SEL R20, R27, RZ, !P2 ;  /* 0x000000ff1b147207 */ /* 0x000fe40005000000 */
[----:B------:R-:W-:-:S13]  /*59b0*/  IADD3 R44, P3, PT, R22, R23, RZ ;  /* 0x00000017162c7210 */ /* 0x000fda0007f7e0ff */
[----:B------:R-:W-:Y:S05]  /*59c0*/  WARPSYNC.COLLECTIVE R5, `(.L_x_373) ;  /* 0x0000000005087348 */ /* 0x000fea0003c00000 */
[----:B------:R-:W-:Y:S01]  /*59d0*/  VOTE.ALL P0, P0 ;  /* 0x0000000000ff7806 */ /* 0x000fe20000000000 */
[----:B------:R-:W-:-:S12]  /*59e0*/  ENDCOLLECTIVE ;  /* 0x000000000000791b */ /* 0x000fd80003800000 */
.L_x_373:
[----:B------:R-:W-:Y:S01]  /*59f0*/  IMAD.X R45, R20, 0x1, R45, P3 ;  /* 0x00000001142d7824 */ /* 0x000fe200018e062d */
[----:B------:R-:W-:Y:S06]  /*5a00*/  BRA `(.L_x_374) ;  /* 0xffffffc000507947 */ /* 0x000fec000383ffff */
.L_x_330:
[----:B------:R-:W-:Y:S01]  /*5a10*/  BSSY B1, `(.L_x_375) ;  /* 0x0000006000017945 */ /* 0x000fe20003800000 */
[----:B------:R-:W-:Y:S01]  /*5a20*/  PLOP3.LUT P0, PT, P0, PT, PT, 0x8, 0x80 ;  /* 0x000000000080781c */ /* 0x000fe2000070e170 */
[----:B------:R-:W-:-:S12]  /*5a30*/  IMAD.MOV.U32 R5, RZ, RZ, -0x1 ;  /* 0xffffffffff057424 */ /* 0x000fd800078e00ff */
[----:B------:R-:W-:Y:S05]  /*5a40*/  WARPSYNC.COLLECTIVE R5, `(.L_x_376) ;  /* 0x0000000005087348 */ /* 0x000fea0003c00000 */
[----:B------:R-:W-:Y:S01]  /*5a50*/  VOTE.ANY P0, P0 ;  /* 0x0000000000ff7806 */ /* 0x000fe20000000100 */
[----:B------:R-:W-:-:S12]  /*5a60*/  ENDCOLLECTIVE ;  /* 0x000000000000791b */ /* 0x000fd80003800000 */
.L_x_376:
[----:B------:R-:W-:Y:S05]  /*5a70*/  BSYNC B1 ;  /* 0x0000000000017941 */ /* 0x000fea0003800000 */
.L_x_375:
[----:B------:R-:W-:Y:S05]  /*5a80*/  BRA `(.L_x_377) ;  /* 0xffffffc0005c7947 */ /* 0x000fea000383ffff */
.L_x_332:
[----:B------:R-:W-:Y:S01]  /*5a90*/  BSSY B1, `(.L_x_378) ;  /* 0x0000006000017945 */ /* 0x000fe20003800000 */
[----:B------:R-:W-:Y:S01]  /*5aa0*/  PLOP3.LUT P0, PT, P0, PT, PT, 0x8, 0x80 ;  /* 0x000000000080781c */ /* 0x000fe2000070e170 */
[----:B------:R-:W-:-:S12]  /*5ab0*/  IMAD.MOV.U32 R5, RZ, RZ, -0x1 ;  /* 0xffffffffff057424 */ /* 0x000fd800078e00ff */
[----:B------:R-:W-:Y:S05]  /*5ac0*/  WARPSYNC.COLLECTIVE R5, `(.L_x_379) ;  /* 0x0000000005087348 */ /* 0x000fea0003c00000 */
[----:B------:R-:W-:Y:S01]  /*5ad0*/  VOTE.ANY P0, P0 ;  /* 0x0000000000ff7806 */ /* 0x000fe20000000100 */
[----:B------:R-:W-:-:S12]  /*5ae0*/  ENDCOLLECTIVE ;  /* 0x000000000000791b */ /* 0x000fd80003800000 */
.L_x_379:
[----:B------:R-:W-:Y:S05]  /*5af0*/  BSYNC B1 ;  /* 0x0000000000017941 */ /* 0x000fea0003800000 */
.L_x_378:
[----:B------:R-:W-:Y:S05]  /*5b00*/  BRA `(.L_x_380) ;  /* 0xffffffc000bc7947 */ /* 0x000fea000383ffff */
.L_x_334:
[----:B------:R-:W-:Y:S01]  /*5b10*/  BSSY B1, `(.L_x_381) ;  /* 0x0000006000017945 */ /* 0x000fe20003800000 */
[----:B------:R-:W-:Y:S01]  /*5b20*/  PLOP3.LUT P0, PT, P0, PT, PT, 0x8, 0x80 ;  /* 0x000000000080781c */ /* 0x000fe2000070e170 */
[----:B------:R-:W-:-:S12]  /*5b30*/  IMAD.MOV.U32 R5, RZ, RZ, -0x1 ;  /* 0xffffffffff057424 */ /* 0x000fd800078e00ff */
[----:B------:R-:W-:Y:S05]  /*5b40*/  WARPSYNC.COLLECTIVE R5, `(.L_x_382) ;  /* 0x0000000005087348 */ /* 0x000fea0003c00000 */
[----:B------:R-:W-:Y:S01]  /*5b50*/  VOTE.ANY R5, PT, P0 ;  /* 0x0000000000057806 */ /* 0x000fe200000e0100 */
[----:B------:R-:W-:Y:S06]  /*5b60*/  ENDCOLLECTIVE ;  /* 0x000000000000791b */ /* 0x000fec0003800000 */
.L_x_382:
[----:B------:R-:W-:Y:S05]  /*5b70*/  BSYNC B1 ;  /* 0x0000000000017941 */ /* 0x000fea0003800000 */
.L_x_381:
[----:B------:R-:W-:Y:S01]  /*5b80*/  LOP3.LUT R5, R5, 0x80000000, R34, 0xec, !PT ;  /* 0x8000000005057812 */ /* 0x000fe200078eec22 */
[----:B------:R-:W-:Y:S02]  /*5b90*/  IMAD.MOV.U32 R26, RZ, RZ, R22 ;  /* 0x000000ffff1a7224 */ /* 0x000fe400078e0016 */
[----:B------:R-:W-:Y:S02]  /*5ba0*/  IMAD.MOV.U32 R25, RZ, RZ, 0x1 ;  /* 0x00000001ff197424 */ /* 0x000fe400078e00ff */
[----:B------:R-:W-:Y:S02]  /*5bb0*/  VIADD R24, R5, 0xffffffff ;  /* 0xffffffff05187836 */ /* 0x000fe40000000000 */
[----:B------:R-:W-:-:S03]  /*5bc0*/  VIADD R35, R35, 0xffffffe0 ;  /* 0xffffffe023237836 */ /* 0x000fc60000000000 */
[----:B------:R-:W-:Y:S01]  /*5bd0*/  LOP3.LUT R48, R5, R24, RZ, 0xc, !PT ;  /* 0x0000001805307212 */ /* 0x000fe200078e0cff */
[----:B------:R-:W-:-:S03]  /*5be0*/  IMAD.MOV.U32 R5, RZ, RZ, -0x1 ;  /* 0xffffffffff057424 */ /* 0x000fc600078e00ff */
[----:B------:R0:W1:Y:S04]  /*5bf0*/  POPC R24, R48 ;  /* 0x0000003000187309 */ /* 0x0000680000000000 */
[----:B01----:R-:W-:Y:S05]  /*5c00*/  WARPSYNC.COLLECTIVE R5, `(.L_x_383) ;  /* 0x0000000005087348 */ /* 0x003fea0003c00000 */
[----:B-1----:R1:W2:Y:S02]  /*5c10*/  SHFL.DOWN P0, R27, R26, R25, R24 ;  /* 0x080000191a1b7389 */ /* 0x0022a40000000018 */
[----:B012---:R-:W-:Y:S05]  /*5c20*/  ENDCOLLECTIVE ;  /* 0x000000000000791b */ /* 0x007fea0003800000 */
.L_x_383:
[----:B------:R-:W-:Y:S02]  /*5c30*/  IMAD.MOV.U32 R26, RZ, RZ, R23 ;  /* 0x000000ffff1a7224 */ /* 0x000fe400078e0017 */
[----:B------:R-:W-:-:S07]  /*5c40*/  IMAD.MOV.U32 R47, RZ, RZ, R27 ;  /* 0x000000ffff2f7224 */ /* 0x000fce00078e001b */
[----:B------:R-:W-:Y:S05]  /*5c50*/  WARPSYNC.COLLECTIVE R5, `(.L_x_384) ;  /* 0x0000000005087348 */ /* 0x000fea0003c00000 */
[----:B------:R0:W1:Y:S02]  /*5c60*/  SHFL.DOWN P0, R27, R26, R25, R24 ;  /* 0x080000191a1b7389 */ /* 0x0000640000000018 */
[----:B01----:R-:W-:Y:S05]  /*5c70*/  ENDCOLLECTIVE ;  /* 0x000000000000791b */ /* 0x003fea0003800000 */
.L_x_384:
        /* <DEDUP_REMOVED lines=11> */
.L_x_385:
[----:B------:R-:W-:Y:S01]  /*5d30*/  ISETP.GT.AND P2, PT, R23, R24, PT ;  /* 0x000000181700720c */ /* 0x000fe20003f44270 */
[----:B------:R-:W-:-:S03]  /*5d40*/  IMAD.MOV.U32 R26, RZ, RZ, R49 ;  /* 0x000000ffff1a7224 */ /* 0x000fc600078e0031 */
[----:B------:R-:W-:-:S09]  /*5d50*/  SEL R23, R27, RZ, !P2 ;  /* 0x000000ff1b177207 */ /* 0x000fd20005000000 */
[----:B------:R-:W-:Y:S05]  /*5d60*/  WARPSYNC.COLLECTIVE R5, `(.L_x_386) ;  /* 0x0000000005087348 */ /* 0x000fea0003c00000 */
[----:B------:R0:W1:Y:S02]  /*5d70*/  SHFL.DOWN P0, R27, R26, R25, R24 ;  /* 0x080000191a1b7389 */ /* 0x0000640000000018 */
[----:B01----:R-:W-:Y:S05]  /*5d80*/  ENDCOLLECTIVE ;  /* 0x000000000000791b */ /* 0x003fea0003800000 */
.L_x_386:
[----:B------:R-:W-:-:S05]  /*5d90*/  IADD3 R23, P3, PT, R23, R48, RZ ;  /* 0x0000003017177210 */ /* 0x000fca0007f7e0ff */
        /* <DEDUP_REMOVED lines=9> */
.L_x_387:
[----:B------:R-:W-:-:S04]  /*5e30*/  IMAD.X R47, R22, 0x1, R49, P3 ;  /* 0x00000001162f7824 */ /* 0x000fc800018e0631 */
[----:B------:R-:W-:Y:S01]  /*5e40*/  IMAD.MOV.U32 R26, RZ, RZ, R47 ;  /* 0x000000ffff1a7224 */ /* 0x000fe200078e002f */
[----:B------:R-:W-:-:S07]  /*5e50*/  SEL R22, R27, RZ, !P2 ;  /* 0x000000ff1b167207 */ /* 0x000fce0005000000 */
[----:B------:R-:W-:Y:S05]  /*5e60*/  WARPSYNC.COLLECTIVE R5, `(.L_x_388) ;  /* 0x0000000005087348 */ /* 0x000fea0003c00000 */
[----:B------:R0:W1:Y:S02]  /*5e70*/  SHFL.DOWN P0, R27, R26, R25, R24 ;  /* 0x080000191a1b7389 */ /* 0x0000640000000018 */
[----:B01----:R-:W-:Y:S05]  /*5e80*/  ENDCOLLECTIVE ;  /* 0x000000000000791b */ /* 0x003fea0003800000 */
.L_x_388:
[----:B------:R-:W-:Y:S01]  /*5e90*/  IADD3 R49, P3, PT, R22, R23, RZ ;  /* 0x0000001716317210 */ /* 0x000fe20007f7e0ff */
[----:B------:R-:W-:-:S04]  /*5ea0*/  VIADD R23, R4, 0x8 ;  /* 0x0000000804177836 */ /* 0x000fc80000000000 */
[----:B------:R-:W-:Y:S02]  /*5eb0*/  IMAD.MOV.U32 R26, RZ, RZ, R49 ;  /* 0x000000ffff1a7224 */ /* 0x000fe400078e0031 */
[----:B------:R-:W-:Y:S02]  /*5ec0*/  IMAD.MOV.U32 R25, RZ, RZ, 0x8 ;  /* 0x00000008ff197424 */ /* 0x000fe400078e00ff */
[----:B------:R-:W-:-:S07]  /*5ed0*/  IMAD.MOV.U32 R22, RZ, RZ, R27 ;  /* 0x000000ffff167224 */ /* 0x000fce00078e001b */
[----:B------:R-:W-:Y:S05]  /*5ee0*/  WARPSYNC.COLLECTIVE R5, `(.L_x_389) ;  /* 0x0000000005087348 */ /* 0x000fea0003c00000 */
[----:B------:R0:W1:Y:S02]  /*5ef0*/  SHFL.DOWN P0, R27, R26, R25, R24 ;  /* 0x080000191a1b7389 */ /* 0x0000640000000018 */
[----:B01----:R-:W-:Y:S05]  /*5f00*/  ENDCOLLECTIVE ;  /* 0x000000000000791b */ /* 0x003fea0003800000 */
.L_x_389:
[----:B------:R-:W-:Y:S02]  /*5f10*/  SEL R22, R22, RZ, !P2 ;  /* 0x000000ff16167207 */ /* 0x000fe40005000000 */
[----:B------:R-:W-:-:S03]  /*5f20*/  ISETP.GT.AND P2, PT, R23, R24, PT ;  /* 0x000000181700720c */ /* 0x000fc60003f44270 */
[----:B------:R-:W-:-:S04]  /*5f30*/  IMAD.X R48, R22, 0x1, R47, P3 ;  /* 0x0000000116307824 */ /* 0x000fc800018e062f */
[----:B------:R-:W-:Y:S02]  /*5f40*/  IMAD.MOV.U32 R26, RZ, RZ, R48 ;  /* 0x000000ffff1a7224 */ /* 0x000fe400078e0030 */
[----:B------:R-:W-:-:S07]  /*5f50*/  IMAD.MOV.U32 R22, RZ, RZ, R27 ;  /* 0x000000ffff167224 */ /* 0x000fce00078e001b */
[----:B------:R-:W-:Y:S05]  /*5f60*/  WARPSYNC.COLLECTIVE R5, `(.L_x_390) ;  /* 0x0000000005087348 */ /* 0x000fea0003c00000 */
[----:B------:R0:W1:Y:S02]  /*5f70*/  SHFL.DOWN P0, R27, R26, R25, R24 ;  /* 0x080000191a1b7389 */ /* 0x0000640000000018 */
[----:B01----:R-:W-:Y:S05]  /*5f80*/  ENDCOLLECTIVE ;  /* 0x000000000000791b */ /* 0x003fea0003800000 */
.L_x_390:
[----:B------:R-:W-:Y:S01]  /*5f90*/  SEL R22, R22, RZ, !P2 ;  /* 0x000000ff16167207 */ /* 0x000fe20005000000 */
[----:B------:R-:W-:-:S03]  /*5fa0*/  IMAD.MOV.U32 R25, RZ, RZ, 0x10 ;  /* 0x00000010ff197424 */ /* 0x000fc600078e00ff */
[----:B------:R-:W-:Y:S01]  /*5fb0*/  IADD3 R23, P0, PT, R22, R49, RZ ;  /* 0x0000003116177210 */ /* 0x000fe20007f1e0ff */
[----:B------:R-:W-:Y:S01]  /*5fc0*/  VIADD R49, R4, 0x10 ;  /* 0x0000001004317836 */ /* 0x000fe20000000000 */
[----:B------:R-:W-:-:S03]  /*5fd0*/  SEL R27, R27, RZ, !P2 ;  /* 0x000000ff1b1b7207 */ /* 0x000fc60005000000 */
[----:B------:R-:W-:Y:S02]  /*5fe0*/  IMAD.MOV.U32 R26, RZ, RZ, R23 ;  /* 0x000000ffff1a7224 */ /* 0x000fe400078e0017 */
[----:B------:R-:W-:-:S07]  /*5ff0*/  IMAD.X R47, R27, 0x1, R48, P0 ;  /* 0x000000011b2f7824 */ /* 0x000fce00000e0630 */
[----:B------:R-:W-:Y:S05]  /*6000*/  WARPSYNC.COLLECTIVE R5, `(.L_x_391) ;  /* 0x0000000005087348 */ /* 0x000fea0003c00000 */
[----:B------:R0:W1:Y:S02]  /*6010*/  SHFL.DOWN P0, R27, R26, R25, R24 ;  /* 0x080000191a1b7389 */ /* 0x0000640000000018 */
[----:B01----:R-:W-:Y:S05]  /*6020*/  ENDCOLLECTIVE ;  /* 0x000000000000791b */ /* 0x003fea0003800000 */
.L_x_391:
[----:B------:R-:W-:Y:S02]  /*6030*/  IMAD.MOV.U32 R26, RZ, RZ, R47 ;  /* 0x000000ffff1a7224 */ /* 0x000fe400078e002f */
[----:B------:R-:W-:-:S07]  /*6040*/  IMAD.MOV.U32 R22, RZ, RZ, R27 ;  /* 0x000000ffff167224 */ /* 0x000fce00078e001b */
[----:B------:R-:W-:Y:S05]  /*6050*/  WARPSYNC.COLLECTIVE R5, `(.L_x_392) ;  /* 0x0000000005087348 */ /* 0x000fea0003c00000 */
[----:B------:R0:W1:Y:S02]  /*6060*/  SHFL.DOWN P0, R27, R26, R25, R24 ;  /* 0x080000191a1b7389 */ /* 0x0000640000000018 */
[----:B01----:R-:W-:Y:S05]  /*6070*/  ENDCOLLECTIVE ;  /* 0x000000000000791b */ /* 0x003fea0003800000 */
.L_x_392:
[----:B------:R-:W-:-:S04]  /*6080*/  ISETP.GT.AND P0, PT, R49, R24, PT ;  /* 0x000000183100720c */ /* 0x000fc80003f04270 */
        /* <DEDUP_REMOVED lines=9> */
.L_x_393:
[----:B------:R-:W-:Y:S05]  /*6120*/  BRA `(.L_x_394) ;  /* 0xffffffc000087947 */ /* 0x000fea000383ffff */
.L_x_341:
[----:B------:R-:W-:Y:S01]  /*6130*/  BSSY B0, `(.L_x_395) ;  /* 0x0000006000007945 */ /* 0x000fe20003800000 */
[----:B------:R-:W-:Y:S01]  /*6140*/  PLOP3.LUT P0, PT, P0, PT, PT, 0x8, 0x80 ;  /* 0x000000000080781c */ /* 0x000fe2000070e170 */
[----:B------:R-:W-:-:S12]  /*6150*/  IMAD.MOV.U32 R5, RZ, RZ, -0x1 ;  /* 0xffffffffff057424 */ /* 0x000fd800078e00ff */
[----:B------:R-:W-:Y:S05]  /*6160*/  WARPSYNC.COLLECTIVE R5, `(.L_x_396) ;  /* 0x0000000005087348 */ /* 0x000fea0003c00000 */
[----:B------:R-:W-:Y:S01]  /*6170*/  VOTE.ANY P0, P0 ;  /* 0x0000000000ff7806 */ /* 0x000fe20000000100 */
[----:B------:R-:W-:-:S12]  /*6180*/  ENDCOLLECTIVE ;  /* 0x000000000000791b */ /* 0x000fd80003800000 */
.L_x_396:
[----:B------:R-:W-:Y:S05]  /*6190*/  BSYNC B0 ;  /* 0x0000000000007941 */ /* 0x000fea0003800000 */
.L_x_395:
[----:B------:R-:W-:Y:S05]  /*61a0*/  BRA `(.L_x_397) ;  /* 0xffffffdc00347947 */ /* 0x000fea000383ffff */
.L_x_343:
[----:B------:R-:W-:Y:S01]  /*61b0*/  BSSY B0, `(.L_x_398) ;  /* 0x0000006000007945 */ /* 0x000fe20003800000 */
[----:B------:R-:W-:Y:S01]  /*61c0*/  PLOP3.LUT P0, PT, P0, PT, PT, 0x8, 0x80 ;  /* 0x000000000080781c */ /* 0x000fe2000070e170 */
[----:B------:R-:W-:-:S12]  /*61d0*/  IMAD.MOV.U32 R5, RZ, RZ, -0x1 ;  /* 0xffffffffff057424 */ /* 0x000fd800078e00ff */
[----:B------:R-:W-:Y:S05]  /*61e0*/  WARPSYNC.COLLECTIVE R5, `(.L_x_399) ;  /* 0x0000000005087348 */ /* 0x000fea0003c00000 */
[----:B------:R-:W-:Y:S01]  /*61f0*/  VOTE.ANY P0, P0 ;  /* 0x0000000000ff7806 */ /* 0x000fe20000000100 */
[----:B------:R-:W-:-:S12]  /*6200*/  ENDCOLLECTIVE ;  /* 0x000000000000791b */ /* 0x000fd80003800000 */
.L_x_399:
[----:B------:R-:W-:Y:S05]  /*6210*/  BSYNC B0 ;  /* 0x0000000000007941 */ /* 0x000fea0003800000 */
.L_x_398:
[----:B------:R-:W-:Y:S05]  /*6220*/  BRA `(.L_x_400) ;  /* 0xffffffdc009c7947 */ /* 0x000fea000383ffff */
.L_x_345:
[----:B------:R-:W0:Y:S01]  /*6230*/  S2R R35, SR_GEMASK ;  /* 0x0000000000237919 */ /* 0x000e220000003c00 */
[----:B------:R-:W-:Y:S01]  /*6240*/  BSSY B0, `(.L_x_401) ;  /* 0x0000006000007945 */ /* 0x000fe20003800000 */
[----:B------:R-:W-:Y:S01]  /*6250*/  PLOP3.LUT P0, PT, P0, PT, PT, 0x8, 0x80 ;  /* 0x000000000080781c */ /* 0x000fe2000070e170 */
[----:B------:R-:W-:-:S12]  /*6260*/  IMAD.MOV.U32 R5, RZ, RZ, -0x1 ;  /* 0xffffffffff057424 */ /* 0x000fd800078e00ff */
[----:B0-----:R-:W-:Y:S05]  /*6270*/  WARPSYNC.COLLECTIVE R5, `(.L_x_402) ;  /* 0x0000000005087348 */ /* 0x001fea0003c00000 */
[----:B------:R-:W-:Y:S01]  /*6280*/  VOTE.ANY R5, PT, P0 ;  /* 0x0000000000057806 */ /* 0x000fe200000e0100 */
[----:B0-----:R-:W-:Y:S06]  /*6290*/  ENDCOLLECTIVE ;  /* 0x000000000000791b */ /* 0x001fec0003800000 */
.L_x_402:
[----:B------:R-:W-:Y:S05]  /*62a0*/  BSYNC B0 ;  /* 0x0000000000007941 */ /* 0x000fea0003800000 */
.L_x_401:
        /* <DEDUP_REMOVED lines=10> */
.L_x_403:
[----:B------:R-:W-:Y:S02]  /*6350*/  IMAD.MOV.U32 R26, RZ, RZ, R23 ;  /* 0x000000ffff1a7224 */ /* 0x000fe400078e0017 */
[----:B------:R-:W-:-:S07]  /*6360*/  IMAD.MOV.U32 R32, RZ, RZ, R27 ;  /* 0x000000ffff207224 */ /* 0x000fce00078e001b */
[----:B------:R-:W-:Y:S05]  /*6370*/  WARPSYNC.COLLECTIVE R5, `(.L_x_404) ;  /* 0x0000000005087348 */ /* 0x000fea0003c00000 */
[----:B------:R0:W1:Y:S02]  /*6380*/  SHFL.DOWN P0, R27, R26, R25, R24 ;  /* 0x080000191a1b7389 */ /* 0x0000640000000018 */
[----:B01----:R-:W-:Y:S05]  /*6390*/  ENDCOLLECTIVE ;  /* 0x000000000000791b */ /* 0x003fea0003800000 */
.L_x_404:
        /* <DEDUP_REMOVED lines=11> */
.L_x_405:
[----:B------:R-:W-:Y:S01]  /*6450*/  ISETP.GT.AND P1, PT, R23, R24, PT ;  /* 0x000000181700720c */ /* 0x000fe20003f24270 */
[----:B------:R-:W-:Y:S02]  /*6460*/  IMAD.MOV.U32 R26, RZ, RZ, R45 ;  /* 0x000000ffff1a7224 */ /* 0x000fe400078e002d */
[----:B------:R-:W-:-:S10]  /*6470*/  IMAD.MOV.U32 R32, RZ, RZ, R27 ;  /* 0x000000ffff207224 */ /* 0x000fd400078e001b */
[----:B------:R-:W-:Y:S05]  /*6480*/  WARPSYNC.COLLECTIVE R5, `(.L_x_406) ;  /* 0x0000000005087348 */ /* 0x000fea0003c00000 */
[----:B------:R0:W1:Y:S02]  /*6490*/  SHFL.DOWN P0, R27, R26, R25, R24 ;  /* 0x080000191a1b7389 */ /* 0x0000640000000018 */
[----:B01----:R-:W-:Y:S05]  /*64a0*/  ENDCOLLECTIVE ;  /* 0x000000000000791b */ /* 0x003fea0003800000 */
.L_x_406:
        /* <DEDUP_REMOVED lines=11> */
.L_x_407:
[----:B------:R-:W-:Y:S02]  /*6560*/  IMAD.MOV.U32 R26, RZ, RZ, R44 ;  /* 0x000000ffff1a7224 */ /* 0x000fe400078e002c */
[----:B------:R-:W-:-:S07]  /*6570*/  IMAD.MOV.U32 R22, RZ, RZ, R27 ;  /* 0x000000ffff167224 */ /* 0x000fce00078e001b */
[----:B------:R-:W-:Y:S05]  /*6580*/  WARPSYNC.COLLECTIVE R5, `(.L_x_408) ;  /* 0x0000000005087348 */ /* 0x000fea0003c00000 */
[----:B------:R0:W1:Y:S02]  /*6590*/  SHFL.DOWN P0, R27, R26, R25, R24 ;  /* 0x080000191a1b7389 */ /* 0x0000640000000018 */
[----:B01----:R-:W-:Y:S05]  /*65a0*/  ENDCOLLECTIVE ;  /* 0x000000000000791b */ /* 0x003fea0003800000 */
.L_x_408:
        /* <DEDUP_REMOVED lines=11> */
.L_x_409:
[----:B------:R-:W-:Y:S02]  /*6660*/  IMAD.MOV.U32 R26, RZ, RZ, R32 ;  /* 0x000000ffff1a7224 */ /* 0x000fe400078e0020 */
[----:B------:R-:W-:-:S07]  /*6670*/  IMAD.MOV.U32 R22, RZ, RZ, R27 ;  /* 0x000000ffff167224 */ /* 0x000fce00078e001b */
[----:B------:R-:W-:Y:S05]  /*6680*/  WARPSYNC.COLLECTIVE R5, `(.L_x_410) ;  /* 0x0000000005087348 */ /* 0x000fea0003c00000 */
[----:B------:R0:W1:Y:S02]  /*6690*/  SHFL.DOWN P0, R27, R26, R25, R24 ;  /* 0x080000191a1b7389 */ /* 0x0000640000000018 */
[----:B01----:R-:W-:Y:S05]  /*66a0*/  ENDCOLLECTIVE ;  /* 0x000000000000791b */ /* 0x003fea0003800000 */
.L_x_410:
[----:B------:R-:W-:Y:S01]  /*66b0*/  SEL R22, R22, RZ, !P1 ;  /* 0x000000ff16167207 */ /* 0x000fe20004800000 */
[----:B------:R-:W-:-:S03]  /*66c0*/  IMAD.MOV.U32 R25, RZ, RZ, 0x10 ;  /* 0x00000010ff197424 */ /* 0x000fc600078e00ff */
[----:B------:R-:W-:Y:S02]  /*66d0*/  IADD3 R23, P0, PT, R22, R33, RZ ;  /* 0x0000002116177210 */ /* 0x000fe40007f1e0ff */
[----:B------:R-:W-:-:S03]  /*66e0*/  SEL R27, R27, RZ, !P1 ;  /* 0x000000ff1b1b7207 */ /* 0x000fc60004800000 */
[----:B------:R-:W-:Y:S02]  /*66f0*/  IMAD.MOV.U32 R26, RZ, RZ, R23 ;  /* 0x000000ffff1a7224 */ /* 0x000fe400078e0017 */
[----:B------:R-:W-:Y:S02]  /*6700*/  IMAD.X R45, R27, 0x1, R32, P0 ;  /* 0x000000011b2d7824 */ /* 0x000fe400000e0620 */
[----:B------:R-:W-:-:S05]  /*6710*/  VIADD R27, R3, 0x10 ;  /* 0x00000010031b7836 */ /* 0x000fca0000000000 */
[----:B------:R-:W-:-:S13]  /*6720*/  ISETP.GT.AND P1, PT, R27, R24, PT ;  /* 0x000000181b00720c */ /* 0x000fda0003f24270 */
[----:B------:R-:W-:Y:S05]  /*6730*/  WARPSYNC.COLLECTIVE R5, `(.L_x_411) ;  /* 0x0000000005087348 */ /* 0x000fea0003c00000 */
[----:B------:R0:W1:Y:S02]  /*6740*/  SHFL.DOWN P0, R27, R26, R25, R24 ;  /* 0x080000191a1b7389 */ /* 0x0000640000000018 */
[----:B01----:R-:W-:Y:S05]  /*6750*/  ENDCOLLECTIVE ;  /* 0x000000000000791b */ /* 0x003fea0003800000 */
.L_x_411:
[----:B------:R-:W-:Y:S02]  /*6760*/  IMAD.MOV.U32 R26, RZ, RZ, R45 ;  /* 0x000000ffff1a7224 */ /* 0x000fe400078e002d */
[----:B------:R-:W-:-:S07]  /*6770*/  IMAD.MOV.U32 R22, RZ, RZ, R27 ;  /* 0x000000ffff167224 */ /* 0x000fce00078e001b */
[----:B------:R-:W-:Y:S05]  /*6780*/  WARPSYNC.COLLECTIVE R5, `(.L_x_412) ;  /* 0x0000000005087348 */ /* 0x000fea0003c00000 */
[----:B------:R0:W1:Y:S02]  /*6790*/  SHFL.DOWN P0, R27, R26, R25, R24 ;  /* 0x080000191a1b7389 */ /* 0x0000640000000018 */
[----:B01----:R-:W-:Y:S05]  /*67a0*/  ENDCOLLECTIVE ;  /* 0x000000000000791b */ /* 0x003fea0003800000 */
.L_x_412:
[----:B------:R-:W0:Y:S01]  /*67b0*/  LDCU.64 UR6, c[0x0][0x390] ;  /* 0x00007200ff0677ac */ /* 0x000e220008000a00 */
[----:B------:R-:W-:-:S04]  /*67c0*/  SEL R22, R22, RZ, !P1 ;  /* 0x000000ff16167207 */ /* 0x000fc80004800000 */
[----:B------:R-:W-:Y:S01]  /*67d0*/  IADD3 R44, P2, PT, R22, R23, RZ ;  /* 0x00000017162c7210 */ /* 0x000fe20007f5e0ff */
[----:B0-----:R-:W-:-:S04]  /*67e0*/  UIADD3 UR6, UP0, UPT, UR6, 0x200, URZ ;  /* 0x0000020006067890 */ /* 0x001fc8000ff1e0ff */
[----:B------:R-:W-:Y:S01]  /*67f0*/  UIADD3.X UR7, UPT, UPT, URZ, UR7, URZ, UP0, !UPT ;  /* 0x00000007ff077290 */ /* 0x000fe200087fe4ff */
[----:B------:R-:W-:Y:S01]  /*6800*/  ISETP.NE.U32.AND P0, PT, R20, 0x65, PT ;  /* 0x000000651400780c */ /* 0x000fe20003f05070 */
[----:B------:R-:W-:Y:S01]  /*6810*/  IMAD.U32 R32, RZ, RZ, UR6 ;  /* 0x00000006ff207e24 */ /* 0x000fe2000f8e00ff */
[----:B------:R-:W-:Y:S02]  /*6820*/  SEL R20, R27, RZ, !P1 ;  /* 0x000000ff1b147207 */ /* 0x000fe40004800000 */
[----:B------:R-:W-:Y:S01]  /*6830*/  ISETP.NE.AND.EX P0, PT, R21, RZ, PT, P0 ;  /* 0x000000ff1500720c */ /* 0x000fe20003f05300 */
[----:B------:R-:W-:Y:S02]  /*6840*/  IMAD.U32 R33, RZ, RZ, UR7 ;  /* 0x00000007ff217e24 */ /* 0x000fe4000f8e00ff */
[----:B------:R-:W-:-:S10]  /*6850*/  IMAD.X R45, R20, 0x1, R45, P2 ;  /* 0x00000001142d7824 */ /* 0x000fd400010e062d */
[----:B------:R-:W-:Y:S05]  /*6860*/  WARPSYNC.COLLECTIVE R5, `(.L_x_413) ;  /* 0x0000000005087348 */ /* 0x000fea0003c00000 */
[----:B------:R-:W-:Y:S01]  /*6870*/  VOTE.ALL P0, P0 ;  /* 0x0000000000ff7806 */ /* 0x000fe20000000000 */
[----:B------:R-:W-:-:S12]  /*6880*/  ENDCOLLECTIVE ;  /* 0x000000000000791b */ /* 0x000fd80003800000 */
.L_x_413:
[----:B------:R-:W-:Y:S05]  /*6890*/  BRA `(.L_x_414) ;  /* 0xffffffd800ec7947 */ /* 0x000fea000383ffff */
.L_x_347:
[----:B------:R-:W-:Y:S01]  /*68a0*/  BSSY B0, `(.L_x_415) ;  /* 0x0000006000007945 */ /* 0x000fe20003800000 */
[----:B------:R-:W-:Y:S01]  /*68b0*/  PLOP3.LUT P0, PT, P0, PT, PT, 0x8, 0x80 ;  /* 0x000000000080781c */ /* 0x000fe2000070e170 */
[----:B------:R-:W-:-:S12]  /*68c0*/  IMAD.MOV.U32 R5, RZ, RZ, -0x1 ;  /* 0xffffffffff057424 */ /* 0x000fd800078e00ff */
[----:B------:R-:W-:Y:S05]  /*68d0*/  WARPSYNC.COLLECTIVE R5, `(.L_x_416) ;  /* 0x0000000005087348 */ /* 0x000fea0003c00000 */
[----:B------:R-:W-:Y:S01]  /*68e0*/  VOTE.ANY P0, P0 ;  /* 0x0000000000ff7806 */ /* 0x000fe20000000100 */
[----:B------:R-:W-:-:S12]  /*68f0*/  ENDCOLLECTIVE ;  /* 0x000000000000791b */ /* 0x000fd80003800000 */
.L_x_416:
[----:B------:R-:W-:Y:S05]  /*6900*/  BSYNC B0 ;  /* 0x0000000000007941 */ /* 0x000fea0003800000 */
.L_x_415:
[----:B------:R-:W-:Y:S05]  /*6910*/  BRA `(.L_x_417) ;  /* 0xffffffd800f87947 */ /* 0x000fea000383ffff */
.L_x_349:
[----:B------:R-:W-:Y:S01]  /*6920*/  BSSY B0, `(.L_x_418) ;  /* 0x0000006000007945 */ /* 0x000fe20003800000 */
[----:B------:R-:W-:Y:S01]  /*6930*/  PLOP3.LUT P0, PT, P0, PT, PT, 0x8, 0x80 ;  /* 0x000000000080781c */ /* 0x000fe2000070e170 */
[----:B------:R-:W-:-:S12]  /*6940*/  IMAD.MOV.U32 R5, RZ, RZ, -0x1 ;  /* 0xffffffffff057424 */ /* 0x000fd800078e00ff */
[----:B------:R-:W-:Y:S05]  /*6950*/  WARPSYNC.COLLECTIVE R5, `(.L_x_419) ;  /* 0x0000000005087348 */ /* 0x000fea0003c00000 */
[----:B------:R-:W-:Y:S01]  /*6960*/  VOTE.ANY P0, P0 ;  /* 0x0000000000ff7806 */ /* 0x000fe20000000100 */
[----:B------:R-:W-:-:S12]  /*6970*/  ENDCOLLECTIVE ;  /* 0x000000000000791b */ /* 0x000fd80003800000 */
.L_x_419:
[----:B------:R-:W-:Y:S05]  /*6980*/  BSYNC B0 ;  /* 0x0000000000007941 */ /* 0x000fea0003800000 */
.L_x_418:
[----:B------:R-:W-:Y:S05]  /*6990*/  BRA `(.L_x_420) ;  /* 0xffffffdc00587947 */ /* 0x000fea000383ffff */
.L_x_351:
[----:B------:R-:W-:Y:S01]  /*69a0*/  BSSY B0, `(.L_x_421) ;  /* 0x0000006000007945 */ /* 0x000fe20003800000 */
[----:B------:R-:W-:Y:S01]  /*69b0*/  PLOP3.LUT P0, PT, P0, PT, PT, 0x8, 0x80 ;  /* 0x000000000080781c */ /* 0x000fe2000070e170 */
[----:B------:R-:W-:-:S12]  /*69c0*/  IMAD.MOV.U32 R5, RZ, RZ, -0x1 ;  /* 0xffffffffff057424 */ /* 0x000fd800078e00ff */
[----:B------:R-:W-:Y:S05]  /*69d0*/  WARPSYNC.COLLECTIVE R5, `(.L_x_422) ;  /* 0x0000000005087348 */ /* 0x000fea0003c00000 */
[----:B------:R-:W-:Y:S01]  /*69e0*/  VOTE.ANY R5, PT, P0 ;  /* 0x0000000000057806 */ /* 0x000fe200000e0100 */
[----:B------:R-:W-:Y:S06]  /*69f0*/  ENDCOLLECTIVE ;  /* 0x000000000000791b */ /* 0x000fec0003800000 */
.L_x_422:
[----:B------:R-:W-:Y:S05]  /*6a00*/  BSYNC B0 ;  /* 0x0000000000007941 */ /* 0x000fea0003800000 */
.L_x_421:
        /* <DEDUP_REMOVED lines=11> */
.L_x_423:
[----:B------:R-:W-:Y:S02]  /*6ac0*/  IMAD.MOV.U32 R26, RZ, RZ, R23 ;  /* 0x000000ffff1a7224 */ /* 0x000fe400078e0017 */
[----:B------:R-:W-:-:S07]  /*6ad0*/  IMAD.MOV.U32 R48, RZ, RZ, R27 ;  /* 0x000000ffff307224 */ /* 0x000fce00078e001b */
[----:B------:R-:W-:Y:S05]  /*6ae0*/  WARPSYNC.COLLECTIVE R5, `(.L_x_424) ;  /* 0x0000000005087348 */ /* 0x000fea0003c00000 */
[----:B------:R0:W1:Y:S02]  /*6af0*/  SHFL.DOWN P0, R27, R26, R25, R24 ;  /* 0x080000191a1b7389 */ /* 0x0000640000000018 */
[----:B01----:R-:W-:Y:S05]  /*6b00*/  ENDCOLLECTIVE ;  /* 0x000000000000791b */ /* 0x003fea0003800000 */
.L_x_424:
        /* <DEDUP_REMOVED lines=11> */
.L_x_425:
[----:B------:R-:W-:Y:S01]  /*6bc0*/  ISETP.GT.AND P1, PT, R23, R24, PT ;  /* 0x000000181700720c */ /* 0x000fe20003f24270 */
[----:B------:R-:W-:-:S03]  /*6bd0*/  IMAD.MOV.U32 R26, RZ, RZ, R53 ;  /* 0x000000ffff1a7224 */ /* 0x000fc600078e0035 */
[----:B------:R-:W-:-:S09]  /*6be0*/  SEL R22, R27, RZ, !P1 ;  /* 0x000000ff1b167207 */ /* 0x000fd20004800000 */
[----:B------:R-:W-:Y:S05]  /*6bf0*/  WARPSYNC.COLLECTIVE R5, `(.L_x_426) ;  /* 0x0000000005087348 */ /* 0x000fea0003c00000 */
[----:B------:R0:W1:Y:S02]  /*6c00*/  SHFL.DOWN P0, R27, R26, R25, R24 ;  /* 0x080000191a1b7389 */ /* 0x0000640000000018 */
[----:B01----:R-:W-:Y:S05]  /*6c10*/  ENDCOLLECTIVE ;  /* 0x000000000000791b */ /* 0x003fea0003800000 */
.L_x_426:
        /* <DEDUP_REMOVED lines=10> */
.L_x_427:
[----:B------:R-:W-:-:S04]  /*6cc0*/  IMAD.X R51, R48, 0x1, R53, P2 ;  /* 0x0000000130337824 */ /* 0x000fc800010e0635 */
[----:B------:R-:W-:Y:S01]  /*6cd0*/  IMAD.MOV.U32 R26, RZ, RZ, R51 ;  /* 0x000000ffff1a7224 */ /* 0x000fe200078e0033 */
[----:B------:R-:W-:-:S07]  /*6ce0*/  SEL R22, R27, RZ, !P1 ;  /* 0x000000ff1b167207 */ /* 0x000fce0004800000 */
[----:B------:R-:W-:Y:S05]  /*6cf0*/  WARPSYNC.COLLECTIVE R5, `(.L_x_428) ;  /* 0x0000000005087348 */ /* 0x000fea0003c00000 */
[----:B------:R0:W1:Y:S02]  /*6d00*/  SHFL.DOWN P0, R27, R26, R25, R24 ;  /* 0x080000191a1b7389 */ /* 0x0000640000000018 */
[----:B01----:R-:W-:Y:S05]  /*6d10*/  ENDCOLLECTIVE ;  /* 0x000000000000791b */ /* 0x003fea0003800000 */
.L_x_428:
        /* <DEDUP_REMOVED lines=8> */
.L_x_429:
        /* <DEDUP_REMOVED lines=8> */
.L_x_430:
        /* <DEDUP_REMOVED lines=10> */
.L_x_431:
[----:B------:R-:W-:Y:S02]  /*6ec0*/  IMAD.MOV.U32 R26, RZ, RZ, R48 ;  /* 0x000000ffff1a7224 */ /* 0x000fe400078e0030 */
[----:B------:R-:W-:-:S07]  /*6ed0*/  IMAD.MOV.U32 R22, RZ, RZ, R27 ;  /* 0x000000ffff167224 */ /* 0x000fce00078e001b */
[----:B------:R-:W-:Y:S05]  /*6ee0*/  WARPSYNC.COLLECTIVE R5, `(.L_x_432) ;  /* 0x0000000005087348 */ /* 0x000fea0003c00000 */
[----:B------:R0:W1:Y:S02]  /*6ef0*/  SHFL.DOWN P0, R27, R26, R25, R24 ;  /* 0x080000191a1b7389 */ /* 0x0000640000000018 */
[----:B01----:R-:W-:Y:S05]  /*6f00*/  ENDCOLLECTIVE ;  /* 0x000000000000791b */ /* 0x003fea0003800000 */
.L_x_432:
[----:B------:R-:W-:-:S04]  /*6f10*/  ISETP.GT.AND P0, PT, R49, R24, PT ;  /* 0x000000183100720c */ /* 0x000fc80003f04270 */
        /* <DEDUP_REMOVED lines=9> */
.L_x_433:
[----:B------:R-:W-:Y:S05]  /*6fb0*/  BRA `(.L_x_434) ;  /* 0xffffffd800a47947 */ /* 0x000fea000383ffff */
.L_x_435:
        /* <DEDUP_REMOVED lines=12> */
.L_x_765:


//--------------------- .text._ZN3cub18CUB_300001_SM_10006detail4scan16DeviceScanKernelINS2_10policy_hubIlllmN4cuda3std3__44plusIvEEE10Policy1000EPlSC_NS0_13ScanTileStateIlLb1EEES9_NS0_8NullTypeEmlLb0ESF_EEvT0_T1_T2_iT3_T4_T5_ --------------------------
	.section	.text._ZN3cub18CUB_300001_SM_10006detail4scan16DeviceScanKernelINS2_10policy_hubIlllmN4cuda3std3__44plusIvEEE10Policy1000EPlSC_NS0_13ScanTileStateIlLb1EEES9_NS0_8NullTypeEmlLb0ESF_EEvT0_T1_T2_iT3_T4_T5_,"ax",@progbits
	.align	128
        .global         _ZN3cub18CUB_300001_SM_10006detail4scan16DeviceScanKernelINS2_10policy_hubIlllmN4cuda3std3__44plusIvEEE10Policy1000EPlSC_NS0_13ScanTileStateIlLb1EEES9_NS0_8NullTypeEmlLb0ESF_EEvT0_T1_T2_iT3_T4_T5_
        .type           _ZN3cub18CUB_300001_SM_10006detail4scan16DeviceScanKernelINS2_10policy_hubIlllmN4cuda3std3__44plusIvEEE10Policy1000EPlSC_NS0_13ScanTileStateIlLb1EEES9_NS0_8NullTypeEmlLb0ESF_EEvT0_T1_T2_iT3_T4_T5_,@function
        .size           _ZN3cub18CUB_300001_SM_10006detail4scan16DeviceScanKernelINS2_10policy_hubIlllmN4cuda3std3__44plusIvEEE10Policy1000EPlSC_NS0_13ScanTileStateIlLb1EEES9_NS0_8NullTypeEmlLb0ESF_EEvT0_T1_T2_iT3_T4_T5_,(.L_x_766 - _ZN3cub18CUB_300001_SM_10006detail4scan16DeviceScanKernelINS2_10policy_hubIlllmN4cuda3std3__44plusIvEEE10Policy1000EPlSC_NS0_13ScanTileStateIlLb1EEES9_NS0_8NullTypeEmlLb0ESF_EEvT0_T1_T2_iT3_T4_T5_)
        .other          _ZN3cub18CUB_300001_SM_10006detail4scan16DeviceScanKernelINS2_10policy_hubIlllmN4cuda3std3__44plusIvEEE10Policy1000EPlSC_NS0_13ScanTileStateIlLb1EEES9_NS0_8NullTypeEmlLb0ESF_EEvT0_T1_T2_iT3_T4_T5_,@"STO_CUDA_ENTRY STV_DEFAULT"
_ZN3cub18CUB_300001_SM_10006detail4scan16DeviceScanKernelINS2_10policy_hubIlllmN4cuda3std3__44plusIvEEE10Policy1000EPlSC_NS0_13ScanTileStateIlLb1EEES9_NS0_8NullTypeEmlLb0ESF_EEvT0_T1_T2_iT3_T4_T5_:
.text._ZN3cub18CUB_300001_SM_10006detail4scan16DeviceScanKernelINS2_10policy_hubIlllmN4cuda3std3__44plusIvEEE10Policy1000EPlSC_NS0_13ScanTileStateIlLb1EEES9_NS0_8NullTypeEmlLb0ESF_EEvT0_T1_T2_iT3_T4_T5_:
[----:B------:R-:W-:Y:S08]  /*0000*/  LDC R1, c[0x0][0x37c] ;  /* 0x0000df00ff017b82 */ /* 0x000ff00000000800 */
[----:B------:R-:W0:Y:S01]  /*0010*/  S2UR UR7, SR_CTAID.X ;  /* 0x00000000000779c3 */ /* 0x000e220000002500 */
[----:B------:R-:W1:Y:S01]  /*0020*/  LDCU.64 UR4, c[0x0][0x3a0] ;  /* 0x00007400ff0477ac */ /* 0x000e620008000a00 */
[----:B------:R-:W2:Y:S06]  /*0030*/  LDCU.64 UR8, c[0x0][0x358] ;  /* 0x00006b00ff0877ac */ /* 0x000eac0008000a00 */
[----:B------:R-:W0:Y:S02]  /*0040*/  LDC R44, c[0x0][0x398] ;  /* 0x0000e600ff2c7b82 */ /* 0x000e240000000800 */
[----:B0-----:R-:W-:-:S04]  /*0050*/  VIADD R44, R44, UR7 ;  /* 0x000000072c2c7c36 */ /* 0x001fc80008000000 */
[----:B------:R-:W-:-:S03]  /*0060*/  IMAD.WIDE R2, R44, 0xdc0, RZ ;  /* 0x00000dc02c027825 */ /* 0x000fc600078e02ff */
[----:B-1----:R-:W-:-:S04]  /*0070*/  IADD3 R0, P1, PT, -R2, UR4, RZ ;  /* 0x0000000402007c10 */ /* 0x002fc8000ff3e1ff */
[----:B------:R-:W-:Y:S02]  /*0080*/  ISETP.GE.U32.AND P0, PT, R0, 0xdc1, PT ;  /* 0x00000dc10000780c */ /* 0x000fe40003f06070 */
[----:B------:R-:W-:-:S04]  /*0090*/  IADD3.X R0, PT, PT, ~R3, UR5, RZ, P1, !PT ;  /* 0x0000000503007c10 */ /* 0x000fc80008ffe5ff */
[----:B------:R-:W-:-:S13]  /*00a0*/  ISETP.GE.U32.AND.EX P0, PT, R0, RZ, PT, P0 ;  /* 0x000000ff0000720c */ /* 0x000fda0003f06100 */
[----:B--2---:R-:W-:Y:S05]  /*00b0*/  @!P0 BRA `(.L_x_436) ;  /* 0x0000002000908947 */ /* 0x004fea0003800000 */
        /* <DEDUP_REMOVED lines=14> */
[----:B------:R-:W5:Y:S04]  /*01a0*/  LDG.E.64 R12, desc[UR8][R4.64+0x300] ;  /* 0x00030008040c7981 */ /* 0x000f68000c1e1b00 */
[----:B------:R-:W5:Y:S04]  /*01b0*/  LDG.E.64 R14, desc[UR8][R4.64+0x400] ;  /* 0x00040008040e7981 */ /* 0x000f68000c1e1b00 */
[----:B------:R-:W5:Y:S04]  /*01c0*/  LDG.E.64 R16, desc[UR8][R4.64+0x500] ;  /* 0x0005000804107981 */ /* 0x000f68000c1e1b00 */
[----:B------:R-:W5:Y:S04]  /*01d0*/  LDG.E.64 R18, desc[UR8][R4.64+0x600] ;  /* 0x0006000804127981 */ /* 0x000f68000c1e1b00 */
[----:B------:R-:W5:Y:S04]  /*01e0*/  LDG.E.64 R20, desc[UR8][R4.64+0x700] ;  /* 0x0007000804147981 */ /* 0x000f68000c1e1b00 */
[----:B------:R-:W5:Y:S04]  /*01f0*/  LDG.E.64 R22, desc[UR8][R4.64+0x800] ;  /* 0x0008000804167981 */ /* 0x000f68000c1e1b00 */
[----:B------:R-:W5:Y:S04]  /*0200*/  LDG.E.64 R24, desc[UR8][R4.64+0x900] ;  /* 0x0009000804187981 */ /* 0x000f68000c1e1b00 */
[----:B------:R-:W5:Y:S01]  /*0210*/  LDG.E.64 R26, desc[UR8][R4.64+0xa00] ;  /* 0x000a0008041a7981 */ /* 0x000f62000c1e1b00 */
        /* <DEDUP_REMOVED lines=13> */
[----:B-----5:R0:W-:Y:S04]  /*02f0*/  STS.64 [R29+0x300], R12 ;  /* 0x0003000c1d007388 */ /* 0x0201e80000000a00 */
        /* <DEDUP_REMOVED lines=77> */
[----:B0-----:R-:W-:-:S04]  /*07d0*/  IADD3 R53, P0, PT, R32, R34, RZ ;  /* 0x0000002220357210 */ /* 0x001fc80007f1e0ff */
[----:B-1----:R-:W-:Y:S01]  /*07e0*/  IADD3 R51, P1, PT, R20, R53, RZ ;  /* 0x0000003514337210 */ /* 0x002fe20007f3e0ff */
[----:B------:R-:W-:Y:S01]  /*07f0*/  IMAD.X R35, R33, 0x1, R35, P0 ;  /* 0x0000000121237824 */ /* 0x000fe200000e0623 */
[----:B------:R-:W-:-:S04]  /*0800*/  ISETP.NE.AND P0, PT, R0, 0x2, PT ;  /* 0x000000020000780c */ /* 0x000fc80003f05270 */
[----:B------:R-:W-:Y:S01]  /*0810*/  SEL R20, R53, R32, !P0 ;  /* 0x0000002035147207 */ /* 0x000fe20004000000 */
[----:B------:R-:W-:Y:S01]  /*0820*/  IMAD.X R53, R21, 0x1, R35, P1 ;  /* 0x0000000115357824 */ /* 0x000fe200008e0623 */
[----:B------:R-:W-:Y:S02]  /*0830*/  SEL R48, R35, R33, !P0 ;  /* 0x0000002123307207 */ /* 0x000fe40004000000 */
[----:B------:R-:W0:Y:S01]  /*0840*/  LDS.128 R32, [UR4+0x60] ;  /* 0x00006004ff207984 */ /* 0x000e220008000c00 */
[----:B------:R-:W-:Y:S02]  /*0850*/  ISETP.NE.AND P0, PT, R0, 0x3, PT ;  /* 0x000000030000780c */ /* 0x000fe40003f05270 */
[----:B------:R-:W-:Y:S02]  /*0860*/  IADD3 R21, P1, PT, R22, R51, RZ ;  /* 0x0000003316157210 */ /* 0x000fe40007f3e0ff */
[----:B------:R-:W-:Y:S02]  /*0870*/  SEL R20, R51, R20, !P0 ;  /* 0x0000001433147207 */ /* 0x000fe40004000000 */
[----:B------:R-:W-:Y:S01]  /*0880*/  SEL R22, R53, R48, !P0 ;  /* 0x0000003035167207 */ /* 0x000fe20004000000 */
[----:B------:R-:W-:Y:S01]  /*0890*/  IMAD.X R49, R23, 0x1, R53, P1 ;  /* 0x0000000117317824 */ /* 0x000fe200008e0635 */
[----:B------:R-:W-:-:S02]  /*08a0*/  ISETP.NE.AND P0, PT, R0, 0x4, PT ;  /* 0x000000040000780c */ /* 0x000fc40003f05270 */
[----:B--2---:R-:W-:Y:S02]  /*08b0*/  IADD3 R23, P1, PT, R24, R21, RZ ;  /* 0x0000001518177210 */ /* 0x004fe40007f3e0ff */
[----:B------:R-:W-:Y:S02]  /*08c0*/  SEL R20, R21, R20, !P0 ;  /* 0x0000001415147207 */ /* 0x000fe40004000000 */
[----:B------:R-:W-:Y:S01]  /*08d0*/  SEL R22, R49, R22, !P0 ;  /* 0x0000001631167207 */ /* 0x000fe20004000000 */
[----:B------:R-:W-:Y:S01]  /*08e0*/  IMAD.X R25, R25, 0x1, R49, P1 ;  /* 0x0000000119197824 */ /* 0x000fe200008e0631 */
[----:B------:R-:W-:Y:S02]  /*08f0*/  SEL R20, R23, R20, !P5 ;  /* 0x0000001417147207 */ /* 0x000fe40006800000 */
[----:B------:R-:W-:Y:S02]  /*0900*/  ISETP.NE.AND P0, PT, R0, 0x6, PT ;  /* 0x000000060000780c */ /* 0x000fe40003f05270 */
[----:B------:R-:W-:-:S02]  /*0910*/  IADD3 R23, P6, PT, R26, R23, RZ ;  /* 0x000000171a177210 */ /* 0x000fc40007fde0ff */
[----:B------:R-:W-:Y:S02]  /*0920*/  ISETP.NE.AND P1, PT, R0, 0x7, PT ;  /* 0x000000070000780c */ /* 0x000fe40003f25270 */
[----:B------:R-:W-:Y:S01]  /*0930*/  SEL R0, R23, R20, !P0 ;  /* 0x0000001417007207 */ /* 0x000fe20004000000 */
[----:B------:R-:W-:Y:S01]  /*0940*/  IMAD.X R27, R27, 0x1, R25, P6 ;  /* 0x000000011b1b7824 */ /* 0x000fe200030e0619 */
[----:B---3--:R-:W-:Y:S02]  /*0950*/  IADD3 R23, P4, PT, R28, R23, RZ ;  /* 0x000000171c177210 */ /* 0x008fe40007f9e0ff */
[----:B------:R-:W-:Y:S02]  /*0960*/  SEL R20, R25, R22, !P5 ;  /* 0x0000001619147207 */ /* 0x000fe40006800000 */
[----:B------:R-:W-:Y:S01]  /*0970*/  SEL R0, R23, R0, !P1 ;  /* 0x0000000017007207 */ /* 0x000fe20004800000 */
[----:B------:R-:W-:Y:S01]  /*0980*/  IMAD.X R29, R29, 0x1, R27, P4 ;  /* 0x000000011d1d7824 */ /* 0x000fe200020e061b */
[----:B------:R-:W-:-:S02]  /*0990*/  IADD3 R23, P6, PT, R30, R23, RZ ;  /* 0x000000171e177210 */ /* 0x000fc40007fde0ff */
[----:B------:R-:W-:Y:S02]  /*09a0*/  SEL R20, R27, R20, !P0 ;  /* 0x000000141b147207 */ /* 0x000fe40004000000 */
[----:B------:R-:W-:Y:S01]  /*09b0*/  SEL R0, R23, R0, !P2 ;  /* 0x0000000017007207 */ /* 0x000fe20005000000 */
[----:B------:R-:W-:Y:S01]  /*09c0*/  IMAD.X R31, R31, 0x1, R29, P6 ;  /* 0x000000011f1f7824 */ /* 0x000fe200030e061d */
[----:B------:R-:W-:Y:S02]  /*09d0*/  IADD3 R22, P0, PT, R46, -R45, RZ ;  /* 0x8000002d2e167210 */ /* 0x000fe40007f1e0ff */
[----:B0-----:R-:W-:Y:S02]  /*09e0*/  IADD3 R23, P4, PT, R32, R23, RZ ;  /* 0x0000001720177210 */ /* 0x001fe40007f9e0ff */
[----:B------:R-:W-:Y:S01]  /*09f0*/  ISETP.NE.AND P5, PT, R3, RZ, PT ;  /* 0x000000ff0300720c */ /* 0x000fe20003fa5270 */
[----:B------:R-:W-:Y:S01]  /*0a00*/  IMAD.X R47, R47, 0x1, ~R44, P0 ;  /* 0x000000012f2f7824 */ /* 0x000fe200000e0e2c */
[----:B------:R-:W-:Y:S01]  /*0a10*/  SEL R20, R29, R20, !P1 ;  /* 0x000000141d147207 */ /* 0x000fe20004800000 */
[----:B------:R-:W-:Y:S01]  /*0a20*/  IMAD.X R33, R33, 0x1, R31, P4 ;  /* 0x0000000121217824 */ /* 0x000fe200020e061f */
[----:B------:R-:W-:-:S02]  /*0a30*/  SEL R3, R22, RZ, P5 ;  /* 0x000000ff16037207 */ /* 0x000fc40002800000 */
[----:B------:R-:W-:Y:S02]  /*0a40*/  SEL R0, R23, R0, !P3 ;  /* 0x0000000017007207 */ /* 0x000fe40005800000 */
[----:B------:R-:W-:Y:S02]  /*0a50*/  SEL R20, R31, R20, !P2 ;  /* 0x000000141f147207 */ /* 0x000fe40005000000 */
[----:B------:R-:W-:Y:S02]  /*0a60*/  IADD3 R3, P2, PT, R3, R0, RZ ;  /* 0x0000000003037210 */ /* 0x000fe40007f5e0ff */
[----:B------:R-:W-:Y:S02]  /*0a70*/  SEL R0, R47, RZ, P5 ;  /* 0x000000ff2f007207 */ /* 0x000fe40002800000 */
[----:B------:R-:W-:Y:S02]  /*0a80*/  SEL R21, R33, R20, !P3 ;  /* 0x0000001421157207 */ /* 0x000fe40005800000 */
[----:B------:R-:W-:-:S02]  /*0a90*/  ISETP.GE.U32.AND P0, PT, R37, 0x20, PT ;  /* 0x000000202500780c */ /* 0x000fc40003f06070 */
[C---:B------:R-:W-:Y:S01]  /*0aa0*/  ISETP.NE.AND P1, PT, R37.reuse, RZ, PT ;  /* 0x000000ff2500720c */ /* 0x040fe20003f25270 */
[----:B------:R-:W-:Y:S01]  /*0ab0*/  IMAD.X R0, R0, 0x1, R21, P2 ;  /* 0x0000000100007824 */ /* 0x000fe200010e0615 */
[----:B------:R-:W-:Y:S02]  /*0ac0*/  ISETP.NE.AND P2, PT, R37, RZ, PT ;  /* 0x000000ff2500720c */ /* 0x000fe40003f45270 */
[----:B------:R-:W-:Y:S02]  /*0ad0*/  SEL R3, R22, R3, !P0 ;  /* 0x0000000316037207 */ /* 0x000fe40004000000 */
[----:B------:R-:W-:Y:S02]  /*0ae0*/  SEL R0, R47, R0, !P0 ;  /* 0x000000002f007207 */ /* 0x000fe40004000000 */
[----:B------:R-:W-:Y:S02]  /*0af0*/  SEL R3, R3, RZ, P1 ;  /* 0x000000ff03037207 */ /* 0x000fe40000800000 */
[----:B------:R-:W-:-:S02]  /*0b00*/  IADD3 R22, P0, PT, R34, R23, RZ ;  /* 0x0000001722167210 */ /* 0x000fc40007f1e0ff */
[----:B------:R-:W-:Y:S02]  /*0b10*/  IADD3 R3, P3, PT, R42, R3, RZ ;  /* 0x000000032a037210 */ /* 0x000fe40007f7e0ff */
[----:B------:R-:W-:Y:S01]  /*0b20*/  SEL R42, R0, RZ, P1 ;  /* 0x000000ff002a7207 */ /* 0x000fe20000800000 */
[----:B------:R-:W-:-:S04]  /*0b30*/  IMAD.X R23, R35, 0x1, R33, P0 ;  /* 0x0000000123177824 */ /* 0x000fc800000e0621 */
[----:B------:R-:W-:Y:S01]  /*0b40*/  IMAD.X R42, R43, 0x1, R42, P3 ;  /* 0x000000012b2a7824 */ /* 0x000fe200018e062a */
[----:B------:R-:W-:Y:S06]  /*0b50*/  @P2 BRA `(.L_x_439) ;  /* 0x0000001000cc2947 */ /* 0x000fec0003800000 */
[----:B------:R-:W0:Y:S01]  /*0b60*/  LDC.64 R24, c[0x0][0x390] ;  /* 0x0000e400ff187b82 */ /* 0x000e220000000a00 */
[----:B------:R-:W-:Y:S02]  /*0b70*/  IMAD.MOV.U32 R20, RZ, RZ, 0x65 ;  /* 0x00000065ff147424 */ /* 0x000fe400078e00ff */
[----:B------:R-:W-:-:S05]  /*0b80*/  IMAD.MOV.U32 R21, RZ, RZ, 0x0 ;  /* 0x00000000ff157424 */ /* 0x000fca00078e00ff */
[----:B0-----:R0:W-:Y:S01]  /*0b90*/  ST.E.128.STRONG.GPU desc[UR8][R24.64+0x200], R20 ;  /* 0x0002001418007985 */ /* 0x0011e2000c10fd08 */
[----:B------:R-:W-:Y:S05]  /*0ba0*/  BRA `(.L_x_439) ;  /* 0x0000001000b87947 */ /* 0x000fea0003800000 */
.L_x_438:
        /* <DEDUP_REMOVED lines=63> */
[----:B------:R-:W-:Y:S01]  /*0fa0*/  ISETP.NE.AND P1, PT, R0, 0x3, PT ;  /* 0x000000030000780c */ /* 0x000fe20003f25270 */
[----:B------:R-:W0:Y:S03]  /*0fb0*/  LDS.128 R32, [UR4+0x60] ;  /* 0x00006004ff207984 */ /* 0x000e260008000c00 */
[----:B------:R-:W-:-:S02]  /*0fc0*/  SEL R20, R51, R20, !P1 ;  /* 0x0000001433147207 */ /* 0x000fc40004800000 */
[----:B------:R-:W-:Y:S02]  /*0fd0*/  IADD3 R51, P0, PT, R22, R51, RZ ;  /* 0x0000003316337210 */ /* 0x000fe40007f1e0ff */
[----:B------:R-:W-:Y:S02]  /*0fe0*/  SEL R22, R21, R48, !P1 ;  /* 0x0000003015167207 */ /* 0x000fe40004800000 */
[----:B------:R-:W-:Y:S01]  /*0ff0*/  SEL R20, R51, R20, !P2 ;  /* 0x0000001433147207 */ /* 0x000fe20005000000 */
[----:B------:R-:W-:Y:S01]  /*1000*/  IMAD.X R23, R23, 0x1, R21, P0 ;  /* 0x0000000117177824 */ /* 0x000fe200000e0615 */
[----:B--2---:R-:W-:Y:S02]  /*1010*/  IADD3 R21, P0, PT, R24, R51, RZ ;  /* 0x0000003318157210 */ /* 0x004fe40007f1e0ff */
[----:B------:R-:W-:Y:S02]  /*1020*/  ISETP.NE.AND P1, PT, R0, 0x5, PT ;  /* 0x000000050000780c */ /* 0x000fe40003f25270 */
[----:B------:R-:W-:Y:S01]  /*1030*/  SEL R22, R23, R22, !P2 ;  /* 0x0000001617167207 */ /* 0x000fe20005000000 */
[----:B------:R-:W-:Y:S01]  /*1040*/  IMAD.X R25, R25, 0x1, R23, P0 ;  /* 0x0000000119197824 */ /* 0x000fe200000e0617 */
[----:B------:R-:W-:-:S02]  /*1050*/  SEL R20, R21, R20, !P1 ;  /* 0x0000001415147207 */ /* 0x000fc40004800000 */
[----:B------:R-:W-:Y:S02]  /*1060*/  IADD3 R21, P3, PT, R26, R21, RZ ;  /* 0x000000151a157210 */ /* 0x000fe40007f7e0ff */
[C---:B------:R-:W-:Y:S02]  /*1070*/  ISETP.NE.AND P2, PT, R0.reuse, 0x8, PT ;  /* 0x000000080000780c */ /* 0x040fe40003f45270 */
[----:B------:R-:W-:Y:S01]  /*1080*/  ISETP.NE.AND P0, PT, R0, 0x9, PT ;  /* 0x000000090000780c */ /* 0x000fe20003f05270 */
[----:B------:R-:W-:Y:S01]  /*1090*/  IMAD.X R27, R27, 0x1, R25, P3 ;  /* 0x000000011b1b7824 */ /* 0x000fe200018e0619 */
[----:B------:R-:W-:Y:S02]  /*10a0*/  SEL R0, R21, R20, !P5 ;  /* 0x0000001415007207 */ /* 0x000fe40006800000 */
[----:B---3--:R-:W-:Y:S02]  /*10b0*/  IADD3 R21, P6, PT, R28, R21, RZ ;  /* 0x000000151c157210 */ /* 0x008fe40007fde0ff */
[----:B------:R-:W-:-:S02]  /*10c0*/  SEL R20, R25, R22, !P1 ;  /* 0x0000001619147207 */ /* 0x000fc40004800000 */
[----:B------:R-:W-:Y:S01]  /*10d0*/  SEL R0, R21, R0, !P4 ;  /* 0x0000000015007207 */ /* 0x000fe20006000000 */
[----:B------:R-:W-:Y:S01]  /*10e0*/  IMAD.X R29, R29, 0x1, R27, P6 ;  /* 0x000000011d1d7824 */ /* 0x000fe200030e061b */
[----:B------:R-:W-:Y:S02]  /*10f0*/  IADD3 R21, P1, PT, R30, R21, RZ ;  /* 0x000000151e157210 */ /* 0x000fe40007f3e0ff */
[----:B------:R-:W-:Y:S02]  /*1100*/  SEL R20, R27, R20, !P5 ;  /* 0x000000141b147207 */ /* 0x000fe40006800000 */
[----:B------:R-:W-:Y:S01]  /*1110*/  SEL R0, R21, R0, !P2 ;  /* 0x0000000015007207 */ /* 0x000fe20005000000 */
[----:B------:R-:W-:Y:S01]  /*1120*/  IMAD.X R31, R31, 0x1, R29, P1 ;  /* 0x000000011f1f7824 */ /* 0x000fe200008e061d */
[----:B------:R-:W-:Y:S02]  /*1130*/  SEL R20, R29, R20, !P4 ;  /* 0x000000141d147207 */ /* 0x000fe40006000000 */
[----:B0-----:R-:W-:-:S02]  /*1140*/  IADD3 R21, P6, PT, R32, R21, RZ ;  /* 0x0000001520157210 */ /* 0x001fc40007fde0ff */
[----:B------:R-:W-:Y:S02]  /*1150*/  IADD3 R49, P3, PT, R46, -R49, RZ ;  /* 0x800000312e317210 */ /* 0x000fe40007f7e0ff */
[----:B------:R-:W-:Y:S02]  /*1160*/  ISETP.NE.AND P5, PT, R3, RZ, PT ;  /* 0x000000ff0300720c */ /* 0x000fe40003fa5270 */
[----:B------:R-:W-:Y:S01]  /*1170*/  SEL R20, R31, R20, !P2 ;  /* 0x000000141f147207 */ /* 0x000fe20005000000 */
[----:B------:R-:W-:Y:S01]  /*1180*/  IMAD.X R31, R33, 0x1, R31, P6 ;  /* 0x00000001211f7824 */ /* 0x000fe200030e061f */
[----:B------:R-:W-:Y:S01]  /*1190*/  SEL R23, R49, RZ, P5 ;  /* 0x000000ff31177207 */ /* 0x000fe20002800000 */
[----:B------:R-:W-:Y:S01]  /*11a0*/  IMAD.X R28, R47, 0x1, ~R45, P3 ;  /* 0x000000012f1c7824 */ /* 0x000fe200018e0e2d */
[----:B------:R-:W-:Y:S02]  /*11b0*/  SEL R0, R21, R0, !P0 ;  /* 0x0000000015007207 */ /* 0x000fe40004000000 */
[----:B------:R-:W-:-:S02]  /*11c0*/  IADD3 R30, P1, PT, R34, R21, RZ ;  /* 0x00000015221e7210 */ /* 0x000fc40007f3e0ff */
[----:B------:R-:W-:Y:S02]  /*11d0*/  IADD3 R23, P2, PT, R23, R0, RZ ;  /* 0x0000000017177210 */ /* 0x000fe40007f5e0ff */
[----:B------:R-:W-:Y:S01]  /*11e0*/  SEL R0, R31, R20, !P0 ;  /* 0x000000141f007207 */ /* 0x000fe20004000000 */
[----:B------:R-:W-:Y:S01]  /*11f0*/  IMAD.X R31, R35, 0x1, R31, P1 ;  /* 0x00000001231f7824 */ /* 0x000fe200008e061f */
[C---:B------:R-:W-:Y:S02]  /*1200*/  ISETP.GT.U32.AND P0, PT, R37.reuse, 0x1f, PT ;  /* 0x0000001f2500780c */ /* 0x040fe40003f04070 */
[----:B------:R-:W-:Y:S02]  /*1210*/  SEL R25, R28, RZ, P5 ;  /* 0x000000ff1c197207 */ /* 0x000fe40002800000 */
[----:B------:R-:W-:-:S03]  /*1220*/  ISETP.GE.U32.AND P3, PT, R37, 0x20, PT ;  /* 0x000000202500780c */ /* 0x000fc60003f66070 */
[----:B------:R-:W-:Y:S01]  /*1230*/  IMAD.X R25, R25, 0x1, R0, P2 ;  /* 0x0000000119197824 */ /* 0x000fe200010e0600 */
[----:B------:R-:W-:-:S04]  /*1240*/  SEL R29, R49, R23, !P3 ;  /* 0x00000017311d7207 */ /* 0x000fc80005800000 */
        /* <DEDUP_REMOVED lines=21> */
.L_x_474:
[----:B------:R-:W-:Y:S05]  /*13a0*/  @!P0 BRA `(.L_x_442) ;  /* 0x0000000000288947 */ /* 0x000fea0003800000 */
[----:B------:R-:W-:-:S07]  /*13b0*/  IMAD.MOV.U32 R24, RZ, RZ, 0x148 ;  /* 0x00000148ff187424 */ /* 0x000fce00078e00ff */
.L_x_444:
        /* <DEDUP_REMOVED lines=8> */
.L_x_477:
[----:B------:R-:W-:Y:S05]  /*1440*/  @P0 BRA `(.L_x_444) ;  /* 0xfffffffc00dc0947 */ /* 0x000fea000383ffff */
.L_x_442:
[----:B------:R-:W-:Y:S01]  /*1450*/  UMOV UR5, 0xffffffff ;  /* 0xffffffff00057882 */ /* 0x000fe20000000000 */
[----:B------:R-:W-:-:S04]  /*1460*/  ISETP.NE.U32.AND P0, PT, R20, 0x65, PT ;  /* 0x000000651400780c */ /* 0x000fc80003f05070 */
[----:B------:R-:W-:Y:S01]  /*1470*/  ISETP.NE.AND.EX P0, PT, R21, RZ, PT, P0 ;  /* 0x000000ff1500720c */ /* 0x000fe20003f05300 */
[----:B------:R-:W-:-:S12]  /*1480*/  BRA.DIV UR5, `(.L_x_445) ;  /* 0x0000003605787947 */ /* 0x000fd8000b800000 */
[----:B------:R-:W0:Y:S01]  /*1490*/  S2R R33, SR_GEMASK ;  /* 0x0000000000217919 */ /* 0x000e220000003c00 */
[----:B------:R-:W-:-:S04]  /*14a0*/  VOTE.ANY R0, PT, !P0 ;  /* 0x0000000000007806 */ /* 0x000fc800040e0100 */
[----:B0-----:R-:W-:-:S05]  /*14b0*/  LOP3.LUT R0, R0, 0x80000000, R33, 0xec, !PT ;  /* 0x8000000000007812 */ /* 0x001fca00078eec21 */
[----:B------:R-:W-:-:S05]  /*14c0*/  VIADD R25, R0, 0xffffffff ;  /* 0xffffffff00197836 */ /* 0x000fca0000000000 */
[----:B------:R-:W-:-:S06]  /*14d0*/  LOP3.LUT R25, R0, R25, RZ, 0xc, !PT ;  /* 0x0000001900197212 */ /* 0x000fcc00078e0cff */
[----:B------:R-:W0:Y:S02]  /*14e0*/  POPC R25, R25 ;  /* 0x0000001900197309 */ /* 0x000e240000000000 */
[----:B0-----:R-:W0:Y:S01]  /*14f0*/  SHFL.DOWN PT, R34, R22, 0x1, R25 ;  /* 0x0820000016227989 */ /* 0x001e2200000e0019 */
[----:B------:R-:W-:-:S03]  /*1500*/  ISETP.GE.AND P0, PT, R3, R25, PT ;  /* 0x000000190300720c */ /* 0x000fc60003f06270 */
[----:B------:R-:W1:Y:S01]  /*1510*/  SHFL.DOWN PT, R35, R23, 0x1, R25 ;  /* 0x0820000017237989 */ /* 0x000e6200000e0019 */
[----:B0-----:R-:W-:Y:S01]  /*1520*/  SEL R27, R34, RZ, !P0 ;  /* 0x000000ff221b7207 */ /* 0x001fe20004000000 */
[----:B------:R-:W-:-:S03]  /*1530*/  VIADD R34, R3, 0x2 ;  /* 0x0000000203227836 */ /* 0x000fc60000000000 */
[----:B------:R-:W-:Y:S02]  /*1540*/  IADD3 R44, P1, PT, R22, R27, RZ ;  /* 0x0000001b162c7210 */ /* 0x000fe40007f3e0ff */
[----:B-1----:R-:W-:Y:S02]  /*1550*/  SEL R35, R35, RZ, !P0 ;  /* 0x000000ff23237207 */ /* 0x002fe40004000000 */
[----:B------:R-:W-:Y:S01]  /*1560*/  ISETP.GT.AND P0, PT, R34, R25, PT ;  /* 0x000000192200720c */ /* 0x000fe20003f04270 */
[----:B------:R-:W0:Y:S02]  /*1570*/  SHFL.DOWN PT, R26, R44, 0x2, R25 ;  /* 0x084000002c1a7989 */ /* 0x000e2400000e0019 */
[----:B------:R-:W-:Y:S02]  /*1580*/  IMAD.X R46, R23, 0x1, R35, P1 ;  /* 0x00000001172e7824 */ /* 0x000fe400008e0623 */
[----:B------:R-:W-:-:S03]  /*1590*/  VIADD R35, R3, 0x4 ;  /* 0x0000000403237836 */ /* 0x000fc60000000000 */
[----:B------:R-:W1:Y:S01]  /*15a0*/  SHFL.DOWN PT, R37, R46, 0x2, R25 ;  /* 0x084000002e257989 */ /* 0x000e6200000e0019 */
[----:B0-----:R-:W-:-:S04]  /*15b0*/  SEL R26, R26, RZ, !P0 ;  /* 0x000000ff1a1a7207 */ /* 0x001fc80004000000 */
[----:B------:R-:W-:Y:S02]  /*15c0*/  IADD3 R23, P1, PT, R26, R44, RZ ;  /* 0x0000002c1a177210 */ /* 0x000fe40007f3e0ff */
[----:B-1----:R-:W-:-:S03]  /*15d0*/  SEL R37, R37, RZ, !P0 ;  /* 0x000000ff25257207 */ /* 0x002fc60004000000 */
[----:B------:R-:W0:Y:S01]  /*15e0*/  SHFL.DOWN PT, R26, R23, 0x4, R25 ;  /* 0x08800000171a7989 */ /* 0x000e2200000e0019 */
[----:B------:R-:W-:Y:S01]  /*15f0*/  ISETP.GT.AND P0, PT, R35, R25, PT ;  /* 0x000000192300720c */ /* 0x000fe20003f04270 */
        /* <DEDUP_REMOVED lines=11> */
[----:B------:R-:W-:Y:S01]  /*16b0*/  IADD3 R47, P1, PT, R26, R44, RZ ;  /* 0x0000002c1a2f7210 */ /* 0x000fe20007f3e0ff */
[----:B------:R-:W-:Y:S01]  /*16c0*/  VIADD R44, R3, 0x10 ;  /* 0x00000010032c7836 */ /* 0x000fe20000000000 */
[----:B-1----:R-:W-:-:S03]  /*16d0*/  SEL R22, R22, RZ, !P0 ;  /* 0x000000ff16167207 */ /* 0x002fc60004000000 */
[----:B------:R-:W0:Y:S01]  /*16e0*/  SHFL.DOWN PT, R26, R47, 0x10, R25 ;  /* 0x0a0000002f1a7989 */ /* 0x000e2200000e0019 */
[----:B------:R-:W-:Y:S01]  /*16f0*/  ISETP.NE.U32.AND P0, PT, R20, 0x65, PT ;  /* 0x000000651400780c */ /* 0x000fe20003f05070 */
[----:B------:R-:W-:-:S03]  /*1700*/  IMAD.X R50, R22, 0x1, R46, P1 ;  /* 0x0000000116327824 */ /* 0x000fc600008e062e */
[----:B------:R-:W-:Y:S01]  /*1710*/  ISETP.NE.AND.EX P0, PT, R21, RZ, PT, P0 ;  /* 0x000000ff1500720c */ /* 0x000fe20003f05300 */
[----:B------:R-:W1:Y:S01]  /*1720*/  LDC.64 R22, c[0x0][0x390] ;  /* 0x0000e400ff167b82 */ /* 0x000e620000000a00 */
[----:B------:R-:W-:Y:S01]  /*1730*/  ISETP.GT.AND P1, PT, R44, R25, PT ;  /* 0x000000192c00720c */ /* 0x000fe20003f24270 */
[----:B------:R-:W2:Y:S10]  /*1740*/  SHFL.DOWN PT, R45, R50, 0x10, R25 ;  /* 0x0a000000322d7989 */ /* 0x000eb400000e0019 */
[----:B------:R-:W-:-:S02]  /*1750*/  VOTE.ALL P0, P0 ;  /* 0x0000000000ff7806 */ /* 0x000fc40000000000 */
[----:B0-----:R-:W-:-:S04]  /*1760*/  SEL R26, R26, RZ, !P1 ;  /* 0x000000ff1a1a7207 */ /* 0x001fc80004800000 */
[----:B------:R-:W-:Y:S02]  /*1770*/  IADD3 R46, P2, PT, R26, R47, RZ ;  /* 0x0000002f1a2e7210 */ /* 0x000fe40007f5e0ff */
[----:B-1----:R-:W-:Y:S02]  /*1780*/  IADD3 R48, P3, PT, R22, 0x200, RZ ;  /* 0x0000020016307810 */ /* 0x002fe40007f7e0ff */
[----:B--2---:R-:W-:-:S03]  /*1790*/  SEL R45, R45, RZ, !P1 ;  /* 0x000000ff2d2d7207 */ /* 0x004fc60004800000 */
[----:B------:R-:W-:Y:S02]  /*17a0*/  IMAD.X R49, RZ, RZ, R23, P3 ;  /* 0x000000ffff317224 */ /* 0x000fe400018e0617 */
[----:B------:R-:W-:-:S07]  /*17b0*/  IMAD.X R47, R45, 0x1, R50, P2 ;  /* 0x000000012d2f7824 */ /* 0x000fce00010e0632 */
.L_x_491:
[----:B------:R-:W-:Y:S05]  /*17c0*/  @!P0 BRA `(.L_x_446) ;  /* 0x0000000400108947 */ /* 0x000fea0003800000 */
.L_x_452:
        /* <DEDUP_REMOVED lines=8> */
.L_x_494:
[----:B------:R-:W-:Y:S05]  /*1850*/  @!P0 BRA `(.L_x_448) ;  /* 0x0000000000288947 */ /* 0x000fea0003800000 */
[----:B------:R-:W-:-:S07]  /*1860*/  IMAD.MOV.U32 R26, RZ, RZ, 0x148 ;  /* 0x00000148ff1a7424 */ /* 0x000fce00078e00ff */
.L_x_450:
        /* <DEDUP_REMOVED lines=8> */
.L_x_497:
[----:B------:R-:W-:Y:S05]  /*18f0*/  @P0 BRA `(.L_x_450) ;  /* 0xfffffffc00dc0947 */ /* 0x000fea000383ffff */
.L_x_448:
        /* <DEDUP_REMOVED lines=8> */
[----:B------:R-:W-:-:S06]  /*1980*/  LOP3.LUT R25, R0, R25, RZ, 0xc, !PT ;  /* 0x0000001900197212 */ /* 0x000fcc00078e0cff */
        /* <DEDUP_REMOVED lines=30> */
[----:B------:R-:W-:Y:S01]  /*1b70*/  IMAD.X R50, R50, 0x1, R45, P1 ;  /* 0x0000000132327824 */ /* 0x000fe200008e062d */
[----:B------:R-:W-:Y:S02]  /*1b80*/  ISETP.GT.AND P1, PT, R44, R25, PT ;  /* 0x000000192c00720c */ /* 0x000fe40003f24270 */
[----:B------:R-:W-:Y:S02]  /*1b90*/  ISETP.NE.AND.EX P0, PT, R21, RZ, PT, P0 ;  /* 0x000000ff1500720c */ /* 0x000fe40003f05300 */
[----:B------:R-:W1:Y:S11]  /*1ba0*/  SHFL.DOWN PT, R26, R50, 0x10, R25 ;  /* 0x0a000000321a7989 */ /* 0x000e7600000e0019 */
[----:B------:R-:W-:-:S02]  /*1bb0*/  VOTE.ALL P0, P0 ;  /* 0x0000000000ff7806 */ /* 0x000fc40000000000 */
[----:B0-----:R-:W-:-:S04]  /*1bc0*/  SEL R21, R22, RZ, !P1 ;  /* 0x000000ff16157207 */ /* 0x001fc80004800000 */
[----:B------:R-:W-:Y:S02]  /*1bd0*/  IADD3 R46, P2, P3, R21, R23, R46 ;  /* 0x00000017152e7210 */ /* 0x000fe40007b5e02e */
[----:B-1----:R-:W-:-:S04]  /*1be0*/  SEL R26, R26, RZ, !P1 ;  /* 0x000000ff1a1a7207 */ /* 0x002fc80004800000 */
[----:B------:R-:W-:-:S07]  /*1bf0*/  IADD3.X R47, PT, PT, R26, R50, R47, P2, P3 ;  /* 0x000000321a2f7210 */ /* 0x000fce00017e642f */
.L_x_511:
[----:B------:R-:W-:Y:S05]  /*1c00*/  @P0 BRA `(.L_x_452) ;  /* 0xfffffff800f00947 */ /* 0x000fea000383ffff */
.L_x_446:
[----:B------:R-:W0:Y:S01]  /*1c10*/  S2R R0, SR_TID.X ;  /* 0x0000000000007919 */ /* 0x000e220000002100 */
[----:B------:R-:W-:Y:S01]  /*1c20*/  ISETP.NE.AND P0, PT, R3, RZ, PT ;  /* 0x000000ff0300720c */ /* 0x000fe20003f05270 */
[----:B------:R-:W-:-:S12]  /*1c30*/  BSSY.RECONVERGENT B1, `(.L_x_453) ;  /* 0x0000014000017945 */ /* 0x000fd80003800200 */
[----:B------:R-:W1:Y:S01]  /*1c40*/  @!P0 S2R R3, SR_CgaCtaId ;  /* 0x0000000000038919 */ /* 0x000e620000008800 */
[----:B0-----:R-:W-:Y:S02]  /*1c50*/  ISETP.NE.AND P1, PT, R0, RZ, PT ;  /* 0x000000ff0000720c */ /* 0x001fe40003f25270 */
[----:B------:R-:W-:-:S04]  /*1c60*/  @!P0 MOV R0, 0x400 ;  /* 0x0000040000008802 */ /* 0x000fc80000000f00 */
[----:B-1----:R-:W-:-:S07]  /*1c70*/  @!P0 LEA R3, R3, R0, 0x18 ;  /* 0x0000000003038211 */ /* 0x002fce00078ec0ff */
[----:B------:R-:W-:Y:S05]  /*1c80*/  @P1 BRA `(.L_x_454) ;  /* 0x0000000000381947 */ /* 0x000fea0003800000 */
[----:B------:R-:W0:Y:S01]  /*1c90*/  LDC R0, c[0x0][0x398] ;  /* 0x0000e600ff007b82 */ /* 0x000e220000000800 */
[----:B------:R-:W-:Y:S01]  /*1ca0*/  IADD3 R22, P1, PT, R46, R30, RZ ;  /* 0x0000001e2e167210 */ /* 0x000fe20007f3e0ff */
[----:B------:R-:W-:-:S04]  /*1cb0*/  UMOV UR5, 0x400 ;  /* 0x0000040000057882 */ /* 0x000fc80000000000 */
[----:B------:R-:W-:Y:S02]  /*1cc0*/  IMAD.X R23, R47, 0x1, R31, P1 ;  /* 0x000000012f177824 */ /* 0x000fe400008e061f */
[----:B------:R-:W1:Y:S08]  /*1cd0*/  S2UR UR6, SR_CgaCtaId ;  /* 0x00000000000679c3 */ /* 0x000e700000008800 */
[----:B------:R-:W2:Y:S01]  /*1ce0*/  LDC.64 R20, c[0x0][0x390] ;  /* 0x0000e400ff147b82 */ /* 0x000ea20000000a00 */
[----:B0-----:R-:W-:Y:S01]  /*1cf0*/  VIADD R25, R0, UR7 ;  /* 0x0000000700197c36 */ /* 0x001fe20008000000 */
[----:B-1----:R-:W-:-:S03]  /*1d00*/  ULEA UR5, UR6, UR5, 0x18 ;  /* 0x0000000506057291 */ /* 0x002fc6000f8ec0ff */
[----:B--2---:R-:W-:-:S04]  /*1d10*/  IMAD.WIDE R24, R25, 0x10, R20 ;  /* 0x0000001019187825 */ /* 0x004fc800078e0214 */
[----:B------:R-:W-:Y:S02]  /*1d20*/  IMAD.MOV.U32 R20, RZ, RZ, 0x65 ;  /* 0x00000065ff147424 */ /* 0x000fe400078e00ff */
[----:B------:R-:W-:-:S05]  /*1d30*/  IMAD.MOV.U32 R21, RZ, RZ, 0x0 ;  /* 0x00000000ff157424 */ /* 0x000fca00078e00ff */
[----:B------:R0:W-:Y:S04]  /*1d40*/  ST.E.128.STRONG.GPU desc[UR8][R24.64+0x200], R20 ;  /* 0x0002001418007985 */ /* 0x0001e8000c10fd08 */
[----:B------:R0:W-:Y:S04]  /*1d50*/  STS.64 [UR5+0x10], R22 ;  /* 0x00001016ff007988 */ /* 0x0001e80008000a05 */
[----:B------:R0:W-:Y:S02]  /*1d60*/  STS.64 [UR5+0x8], R46 ;  /* 0x0000082eff007988 */ /* 0x0001e40008000a05 */
.L_x_454:
[----:B------:R-:W-:Y:S05]  /*1d70*/  BSYNC.RECONVERGENT B1 ;  /* 0x0000000000017941 */ /* 0x000fea0003800200 */
.L_x_453:
[----:B------:R1:W-:Y:S01]  /*1d80*/  @!P0 STS.64 [R3+0x80], R46 ;  /* 0x0000802e03008388 */ /* 0x0003e20000000a00 */
[----:B0-----:R-:W-:Y:S02]  /*1d90*/  IMAD.MOV.U32 R23, RZ, RZ, R29 ;  /* 0x000000ffff177224 */ /* 0x001fe400078e001d */
[----:B------:R-:W-:Y:S02]  /*1da0*/  IMAD.MOV.U32 R25, RZ, RZ, R28 ;  /* 0x000000ffff197224 */ /* 0x000fe400078e001c */
[----:B------:R-:W-:Y:S02]  /*1db0*/  @!P0 IMAD.MOV.U32 R23, RZ, RZ, R46 ;  /* 0x000000ffff178224 */ /* 0x000fe400078e002e */
[----:B------:R-:W-:-:S07]  /*1dc0*/  @!P0 IMAD.MOV.U32 R25, RZ, RZ, R47 ;  /* 0x000000ffff198224 */ /* 0x000fce00078e002f */
.L_x_440:
[----:B------:R-:W0:Y:S01]  /*1dd0*/  S2R R0, SR_TID.X ;  /* 0x0000000000007919 */ /* 0x000e220000002100 */
[----:B------:R-:W-:Y:S05]  /*1de0*/  WARPSYNC.ALL ;  /* 0x0000000000007948 */ /* 0x000fea0003800000 */
[----:B------:R-:W-:Y:S01]  /*1df0*/  BAR.SYNC.DEFER_BLOCKING 0x0 ;  /* 0x0000000000007b1d */ /* 0x000fe20000010000 */
[----:B0-----:R-:W-:-:S13]  /*1e00*/  ISETP.NE.AND P2, PT, R0, RZ, PT ;  /* 0x000000ff0000720c */ /* 0x001fda0003f45270 */
[----:B-1----:R-:W0:Y:S01]  /*1e10*/  @P2 S2R R3, SR_CgaCtaId ;  /* 0x0000000000032919 */ /* 0x002e220000008800 */
[----:B------:R-:W-:-:S04]  /*1e20*/  @P2 MOV R0, 0x400 ;  /* 0x0000040000002802 */ /* 0x000fc80000000f00 */
[----:B0-----:R-:W-:-:S05]  /*1e30*/  @P2 LEA R0, R3, R0, 0x18 ;  /* 0x0000000003002211 */ /* 0x001fca00078ec0ff */
[----:B------:R-:W0:Y:S02]  /*1e40*/  @P2 LDS.64 R20, [R0+0x80] ;  /* 0x0000800000142984 */ /* 0x000e240000000a00 */
[----:B0-----:R-:W-:-:S04]  /*1e50*/  @P2 IADD3 R23, P0, PT, R20, R23, RZ ;  /* 0x0000001714172210 */ /* 0x001fc80007f1e0ff */
[----:B------:R-:W-:Y:S01]  /*1e60*/  IADD3 R3, P1, PT, R42, R23, RZ ;  /* 0x000000172a037210 */ /* 0x000fe20007f3e0ff */
[----:B------:R-:W-:-:S04]  /*1e70*/  @P2 IMAD.X R25, R21, 0x1, R25, P0 ;  /* 0x0000000115192824 */ /* 0x000fc800000e0619 */
[----:B------:R-:W-:-:S08]  /*1e80*/  IMAD.X R42, R43, 0x1, R25, P1 ;  /* 0x000000012b2a7824 */ /* 0x000fd000008e0619 */
.L_x_439:
[----:B------:R-:W-:Y:S05]  /*1e90*/  BSYNC.RECONVERGENT B0 ;  /* 0x0000000000007941 */ /* 0x000fea0003800200 */
.L_x_437:
[----:B------:R-:W1:Y:S01]  /*1ea0*/  S2R R0, SR_TID.X ;  /* 0x0000000000007919 */ /* 0x000e620000002100 */
[----:B------:R-:W2:Y:S08]  /*1eb0*/  S2UR UR6, SR_CgaCtaId ;  /* 0x00000000000679c3 */ /* 0x000eb00000008800 */
[----:B------:R-:W-:Y:S01]  /*1ec0*/  BAR.SYNC.DEFER_BLOCKING 0x0 ;  /* 0x0000000000007b1d */ /* 0x000fe20000010000 */
[----:B0-----:R-:W-:-:S05]  /*1ed0*/  IADD3 R20, P0, PT, R40, R3, RZ ;  /* 0x0000000328147210 */ /* 0x001fca0007f1e0ff */
[----:B------:R-:W-:Y:S01]  /*1ee0*/  IMAD.X R21, R41, 0x1, R42, P0 ;  /* 0x0000000129157824 */ /* 0x000fe200000e062a */
[----:B------:R-:W-:Y:S01]  /*1ef0*/  IADD3 R22, P0, PT, R38, R20, RZ ;  /* 0x0000001426167210 */ /* 0x000fe20007f1e0ff */
[----:B------:R-:W0:Y:S01]  /*1f00*/  S2R R27, SR_LANEID ;  /* 0x00000000001b7919 */ /* 0x000e220000000000 */
[----:B------:R-:W-:Y:S01]  /*1f10*/  UMOV UR5, 0x400 ;  /* 0x0000040000057882 */ /* 0x000fe20000000000 */
[----:B------:R-:W3:Y:S02]  /*1f20*/  LDCU.64 UR10, c[0x0][0x388] ;  /* 0x00007100ff0a77ac */ /* 0x000ee40008000a00 */
[----:B------:R-:W-:Y:S01]  /*1f30*/  IMAD.X R23, R39, 0x1, R21, P0 ;  /* 0x0000000127177824 */ /* 0x000fe200000e0615 */
[----:B------:R-:W-:Y:S01]  /*1f40*/  IADD3 R24, P0, PT, R4, R22, RZ ;  /* 0x0000001604187210 */ /* 0x000fe20007f1e0ff */
[----:B------:R-:W-:-:S04]  /*1f50*/  IMAD.MOV.U32 R4, RZ, RZ, R3 ;  /* 0x000000ffff047224 */ /* 0x000fc800078e0003 */
[----:B------:R-:W-:Y:S01]  /*1f60*/  IMAD.X R25, R5, 0x1, R23, P0 ;  /* 0x0000000105197824 */ /* 0x000fe200000e0617 */
[----:B------:R-:W-:Y:S01]  /*1f70*/  IADD3 R6, P0, PT, R6, R24, RZ ;  /* 0x0000001806067210 */ /* 0x000fe20007f1e0ff */
[----:B------:R-:W-:Y:S01]  /*1f80*/  IMAD.MOV.U32 R5, RZ, RZ, R42 ;  /* 0x000000ffff057224 */ /* 0x000fe200078e002a */
[----:B--2---:R-:W-:-:S03]  /*1f90*/  ULEA UR5, UR6, UR5, 0x18 ;  /* 0x0000000506057291 */ /* 0x004fc6000f8ec0ff */
[----:B------:R-:W-:Y:S01]  /*1fa0*/  IMAD.X R7, R7, 0x1, R25, P0 ;  /* 0x0000000107077824 */ /* 0x000fe200000e0619 */
[----:B------:R-:W-:Y:S02]  /*1fb0*/  IADD3 R8, P0, PT, R8, R6, RZ ;  /* 0x0000000608087210 */ /* 0x000fe40007f1e0ff */
[----:B-1----:R-:W-:-:S03]  /*1fc0*/  SHF.R.U32.HI R0, RZ, 0x5, R0 ;  /* 0x00000005ff007819 */ /* 0x002fc60000011600 */
[----:B------:R-:W-:Y:S01]  /*1fd0*/  IMAD.X R9, R9, 0x1, R7, P0 ;  /* 0x0000000109097824 */ /* 0x000fe200000e0607 */
[----:B------:R-:W-:Y:S01]  /*1fe0*/  IADD3 R26, P0, PT, R10, R8, RZ ;  /* 0x000000080a1a7210 */ /* 0x000fe20007f1e0ff */
[----:B0-----:R-:W-:-:S05]  /*1ff0*/  IMAD R0, R0, 0x160, R27 ;  /* 0x0000016000007824 */ /* 0x001fca00078e021b */
[----:B------:R-:W-:-:S05]  /*2000*/  LEA R0, R0, UR5, 0x3 ;  /* 0x0000000500007c11 */ /* 0x000fca000f8e18ff */
[----:B------:R-:W-:Y:S02]  /*2010*/  IMAD R37, R27, 0x50, R0 ;  /* 0x000000501b257824 */ /* 0x000fe400078e0200 */
[----:B------:R-:W-:Y:S01]  /*2020*/  IMAD.X R27, R11, 0x1, R9, P0 ;  /* 0x000000010b1b7824 */ /* 0x000fe200000e0609 */
[----:B------:R-:W-:Y:S02]  /*2030*/  IADD3 R28, P0, PT, R12, R26, RZ ;  /* 0x0000001a0c1c7210 */ /* 0x000fe40007f1e0ff */
[----:B------:R-:W-:Y:S03]  /*2040*/  STS.64 [R37], R4 ;  /* 0x0000000425007388 */ /* 0x000fe60000000a00 */
[----:B------:R-:W-:Y:S01]  /*2050*/  IMAD.X R29, R13, 0x1, R27, P0 ;  /* 0x000000010d1d7824 */ /* 0x000fe200000e061b */
[----:B------:R-:W-:Y:S01]  /*2060*/  IADD3 R30, P0, PT, R14, R28, RZ ;  /* 0x0000001c0e1e7210 */ /* 0x000fe20007f1e0ff */
[----:B------:R-:W-:Y:S04]  /*2070*/  STS.64 [R37+0x8], R20 ;  /* 0x0000081425007388 */ /* 0x000fe80000000a00 */
[----:B------:R-:W-:Y:S01]  /*2080*/  IMAD.X R31, R15, 0x1, R29, P0 ;  /* 0x000000010f1f7824 */ /* 0x000fe200000e061d */
[----:B------:R-:W-:Y:S01]  /*2090*/  IADD3 R32, P0, PT, R16, R30, RZ ;  /* 0x0000001e10207210 */ /* 0x000fe20007f1e0ff */
[----:B------:R-:W-:Y:S04]  /*20a0*/  STS.64 [R37+0x10], R22 ;  /* 0x0000101625007388 */ /* 0x000fe80000000a00 */
[----:B------:R-:W-:Y:S01]  /*20b0*/  IMAD.X R33, R17, 0x1, R31, P0 ;  /* 0x0000000111217824 */ /* 0x000fe200000e061f */
[----:B------:R-:W-:Y:S01]  /*20c0*/  IADD3 R34, P0, PT, R18, R32, RZ ;  /* 0x0000002012227210 */ /* 0x000fe20007f1e0ff */
[----:B------:R-:W-:Y:S04]  /*20d0*/  STS.64 [R37+0x18], R24 ;  /* 0x0000181825007388 */ /* 0x000fe80000000a00 */
[----:B------:R-:W-:Y:S01]  /*20e0*/  IMAD.X R35, R19, 0x1, R33, P0 ;  /* 0x0000000113237824 */ /* 0x000fe200000e0621 */
[----:B------:R-:W-:Y:S01]  /*20f0*/  STS.64 [R37+0x20], R6 ;  /* 0x0000200625007388 */ /* 0x000fe20000000a00 */
[----:B---3--:R-:W-:-:S03]  /*2100*/  IADD3 R36, P0, PT, R36, UR10, RZ ;  /* 0x0000000a24247c10 */ /* 0x008fc6000ff1e0ff */
[----:B------:R-:W-:Y:S04]  /*2110*/  STS.64 [R37+0x28], R8 ;  /* 0x0000280825007388 */ /* 0x000fe80000000a00 */
[----:B------:R-:W-:Y:S04]  /*2120*/  STS.64 [R37+0x30], R26 ;  /* 0x0000301a25007388 */ /* 0x000fe80000000a00 */
[----:B------:R-:W-:Y:S04]  /*2130*/  STS.64 [R37+0x38], R28 ;  /* 0x0000381c25007388 */ /* 0x000fe80000000a00 */
[----:B------:R-:W-:Y:S04]  /*2140*/  STS.64 [R37+0x40], R30 ;  /* 0x0000401e25007388 */ /* 0x000fe80000000a00 */
[----:B------:R-:W-:Y:S04]  /*2150*/  STS.64 [R37+0x48], R32 ;  /* 0x0000482025007388 */ /* 0x000fe80000000a00 */
[----:B------:R0:W-:Y:S01]  /*2160*/  STS.64 [R37+0x50], R34 ;  /* 0x0000502225007388 */ /* 0x0001e20000000a00 */
[----:B------:R-:W-:-:S03]  /*2170*/  NOP ;  /* 0x0000000000007918 */ /* 0x000fc60000000000 */
[----:B------:R-:W1:Y:S04]  /*2180*/  LDS.64 R4, [R0] ;  /* 0x0000000000047984 */ /* 0x000e680000000a00 */
[----:B------:R-:W2:Y:S01]  /*2190*/  LDS.64 R6, [R0+0x100] ;  /* 0x0001000000067984 */ /* 0x000ea20000000a00 */
[----:B0-----:R-:W-:-:S03]  /*21a0*/  IADD3.X R37, PT, PT, R2, UR11, RZ, P0, !PT ;  /* 0x0000000b02257c10 */ /* 0x001fc600087fe4ff */
[----:B------:R-:W0:Y:S04]  /*21b0*/  LDS.64 R8, [R0+0x200] ;  /* 0x0002000000087984 */ /* 0x000e280000000a00 */
        /* <DEDUP_REMOVED lines=8> */
[----:B-1----:R-:W-:Y:S04]  /*2240*/  STG.E.64 desc[UR8][R36.64], R4 ;  /* 0x0000000424007986 */ /* 0x002fe8000c101b08 */
[----:B--2---:R-:W-:Y:S04]  /*2250*/  STG.E.64 desc[UR8][R36.64+0x100], R6 ;  /* 0x0001000624007986 */ /* 0x004fe8000c101b08 */
[----:B0-----:R-:W-:Y:S04]  /*2260*/  STG.E.64 desc[UR8][R36.64+0x200], R8 ;  /* 0x0002000824007986 */ /* 0x001fe8000c101b08 */
        /* <DEDUP_REMOVED lines=9> */
.L_x_436:
        /* <DEDUP_REMOVED lines=14> */
[C---:B------:R-:W-:Y:S01]  /*23e0*/  VIADD R8, R17.reuse, 0x60 ;  /* 0x0000006011087836 */ /* 0x040fe20000000000 */
[C---:B0-----:R-:W-:Y:S01]  /*23f0*/  LEA R6, P3, R17.reuse, R6, 0x3 ;  /* 0x0000000611067211 */ /* 0x041fe200078618ff */
[C---:B------:R-:W-:Y:S01]  /*2400*/  VIADD R3, R17.reuse, 0x40 ;  /* 0x0000004011037836 */ /* 0x040fe20000000000 */
[-C--:B------:R-:W-:Y:S01]  /*2410*/  ISETP.GE.U32.AND P6, PT, R0, R19.reuse, PT ;  /* 0x000000130000720c */ /* 0x080fe20003fc6070 */
[C---:B------:R-:W-:Y:S01]  /*2420*/  VIADD R0, R17.reuse, 0x80 ;  /* 0x0000008011007836 */ /* 0x040fe20000000000 */
[-C--:B------:R-:W-:Y:S01]  /*2430*/  ISETP.GE.U32.AND P1, PT, R8, R19.reuse, PT ;  /* 0x000000130800720c */ /* 0x080fe20003f26070 */
[----:B------:R-:W-:Y:S01]  /*2440*/  VIADD R8, R17, 0xc0 ;  /* 0x000000c011087836 */ /* 0x000fe20000000000 */
[-C--:B------:R-:W-:Y:S01]  /*2450*/  ISETP.GE.U32.AND P0, PT, R3, R19.reuse, PT ;  /* 0x000000130300720c */ /* 0x080fe20003f06070 */
[----:B------:R-:W-:Y:S01]  /*2460*/  IMAD.X R7, RZ, RZ, R7, P3 ;  /* 0x000000ffff077224 */ /* 0x000fe200018e0607 */
[-C--:B------:R-:W-:Y:S01]  /*2470*/  ISETP.GE.U32.AND P2, PT, R0, R19.reuse, PT ;  /* 0x000000130000720c */ /* 0x080fe20003f46070 */
[C---:B------:R-:W-:Y:S01]  /*2480*/  VIADD R0, R17.reuse, 0xe0 ;  /* 0x000000e011007836 */ /* 0x040fe20000000000 */
[----:B------:R-:W-:Y:S01]  /*2490*/  ISETP.GE.U32.AND P4, PT, R8, R19, PT ;  /* 0x000000130800720c */ /* 0x000fe20003f86070 */
[----:B------:R-:W-:-:S05]  /*24a0*/  VIADD R3, R17, 0xa0 ;  /* 0x000000a011037836 */ /* 0x000fca0000000000 */
[-C--:B------:R-:W-:Y:S01]  /*24b0*/  ISETP.GE.U32.AND P3, PT, R3, R19.reuse, PT ;  /* 0x000000130300720c */ /* 0x080fe20003f66070 */
[----:B------:R-:W-:Y:S02]  /*24c0*/  VIADD R3, R17, 0x120 ;  /* 0x0000012011037836 */ /* 0x000fe40000000000 */
[----:B--2---:R-:W-:Y:S02]  /*24d0*/  IMAD.MOV.U32 R14, RZ, RZ, R4 ;  /* 0x000000ffff0e7224 */ /* 0x004fe400078e0004 */
[----:B------:R-:W-:Y:S02]  /*24e0*/  IMAD.MOV.U32 R15, RZ, RZ, R5 ;  /* 0x000000ffff0f7224 */ /* 0x000fe400078e0005 */
[----:B------:R-:W2:Y:S01]  /*24f0*/  @!P5 LDG.E.64 R4, desc[UR8][R6.64] ;  /* 0x000000080604d981 */ /* 0x000ea2000c1e1b00 */
[----:B------:R-:W-:Y:S01]  /*2500*/  IMAD.MOV.U32 R8, RZ, RZ, R14 ;  /* 0x000000ffff087224 */ /* 0x000fe200078e000e */
[----:B------:R-:W-:Y:S01]  /*2510*/  ISETP.GE.U32.AND P5, PT, R0, R19, PT ;  /* 0x000000130000720c */ /* 0x000fe20003fa6070 */
[----:B------:R-:W-:-:S02]  /*2520*/  IMAD.MOV.U32 R9, RZ, RZ, R15 ;  /* 0x000000ffff097224 */ /* 0x000fc400078e000f */
[C---:B------:R-:W-:Y:S02]  /*2530*/  VIADD R0, R17.reuse, 0x100 ;  /* 0x0000010011007836 */ /* 0x040fe40000000000 */
        /* <DEDUP_REMOVED lines=9> */
[----:B------:R-:W5:Y:S01]  /*25d0*/  @!P1 LDG.E.64 R12, desc[UR8][R6.64+0x300] ;  /* 0x00030008060c9981 */ /* 0x000f62000c1e1b00 */
[----:B------:R-:W-:Y:S01]  /*25e0*/  ISETP.GE.U32.AND P1, PT, R0, R19, PT ;  /* 0x000000130000720c */ /* 0x000fe20003f26070 */
[--C-:B------:R-:W-:Y:S02]  /*25f0*/  IMAD.MOV.U32 R16, RZ, RZ, R14.reuse ;  /* 0x000000ffff107224 */ /* 0x100fe400078e000e */
[--C-:B------:R-:W-:Y:S02]  /*2600*/  IMAD.MOV.U32 R17, RZ, RZ, R15.reuse ;  /* 0x000000ffff117224 */ /* 0x100fe400078e000f */
[--C-:B------:R-:W-:Y:S02]  /*2610*/  IMAD.MOV.U32 R18, RZ, RZ, R14.reuse ;  /* 0x000000ffff127224 */ /* 0x100fe400078e000e */
[--C-:B------:R-:W-:Y:S02]  /*2620*/  IMAD.MOV.U32 R19, RZ, RZ, R15.reuse ;  /* 0x000000ffff137224 */ /* 0x100fe400078e000f */
[----:B------:R-:W-:Y:S01]  /*2630*/  IMAD.MOV.U32 R20, RZ, RZ, R14 ;  /* 0x000000ffff147224 */ /* 0x000fe200078e000e */
[----:B------:R-:W5:Y:S01]  /*2640*/  @!P2 LDG.E.64 R16, desc[UR8][R6.64+0x400] ;  /* 0x000400080610a981 */ /* 0x000f62000c1e1b00 */
[----:B------:R-:W-:-:S02]  /*2650*/  IMAD.MOV.U32 R21, RZ, RZ, R15 ;  /* 0x000000ffff157224 */ /* 0x000fc400078e000f */
[--C-:B------:R-:W-:Y:S01]  /*2660*/  IMAD.MOV.U32 R22, RZ, RZ, R14.reuse ;  /* 0x000000ffff167224 */ /* 0x100fe200078e000e */
[----:B------:R-:W5:Y:S01]  /*2670*/  @!P3 LDG.E.64 R18, desc[UR8][R6.64+0x500] ;  /* 0x000500080612b981 */ /* 0x000f62000c1e1b00 */
[--C-:B------:R-:W-:Y:S02]  /*2680*/  IMAD.MOV.U32 R23, RZ, RZ, R15.reuse ;  /* 0x000000ffff177224 */ /* 0x100fe400078e000f */
[--C-:B------:R-:W-:Y:S01]  /*2690*/  IMAD.MOV.U32 R24, RZ, RZ, R14.reuse ;  /* 0x000000ffff187224 */ /* 0x100fe200078e000e */
[----:B------:R-:W5:Y:S01]  /*26a0*/  @!P4 LDG.E.64 R20, desc[UR8][R6.64+0x600] ;  /* 0x000600080614c981 */ /* 0x000f62000c1e1b00 */
[--C-:B------:R-:W-:Y:S02]  /*26b0*/  IMAD.MOV.U32 R25, RZ, RZ, R15.reuse ;  /* 0x000000ffff197224 */ /* 0x100fe400078e000f */
[----:B------:R-:W-:Y:S01]  /*26c0*/  IMAD.MOV.U32 R26, RZ, RZ, R14 ;  /* 0x000000ffff1a7224 */ /* 0x000fe200078e000e */
[----:B------:R-:W5:Y:S01]  /*26d0*/  @!P5 LDG.E.64 R22, desc[UR8][R6.64+0x700] ;  /* 0x000700080616d981 */ /* 0x000f62000c1e1b00 */
[----:B------:R-:W-:-:S03]  /*26e0*/  IMAD.MOV.U32 R27, RZ, RZ, R15 ;  /* 0x000000ffff1b7224 */ /* 0x000fc600078e000f */
[----:B------:R-:W5:Y:S04]  /*26f0*/  @!P6 LDG.E.64 R24, desc[UR8][R6.64+0x800] ;  /* 0x000800080618e981 */ /* 0x000f68000c1e1b00 */
[----:B------:R-:W5:Y:S04]  /*2700*/  @!P0 LDG.E.64 R26, desc[UR8][R6.64+0x900] ;  /* 0x00090008061a8981 */ /* 0x000f68000c1e1b00 */
[----:B------:R-:W5:Y:S01]  /*2710*/  @!P1 LDG.E.64 R14, desc[UR8][R6.64+0xa00] ;  /* 0x000a0008060e9981 */ /* 0x000f62000c1e1b00 */
        /* <DEDUP_REMOVED lines=46> */
[C---:B------:R-:W-:Y:S02]  /*2a00*/  ISETP.NE.AND P3, PT, R0.reuse, 0x7, PT ;  /* 0x000000070000780c */ /* 0x040fe40003f65270 */
        /* <DEDUP_REMOVED lines=44> */
[----:B------:R-:W3:Y:S04]  /*2cd0*/  LDS.128 R32, [UR4+0x50] ;  /* 0x00005004ff207984 */ /* 0x000ee80008000c00 */
[----:B------:R-:W4:Y:S01]  /*2ce0*/  LDS.64 R44, [UR4+0x60] ;  /* 0x00006004ff2c7984 */ /* 0x000f220008000a00 */
[----:B0-----:R-:W-:-:S04]  /*2cf0*/  IADD3 R53, P0, PT, R16, R18, RZ ;  /* 0x0000001210357210 */ /* 0x001fc80007f1e0ff */
[----:B------:R-:W-:Y:S01]  /*2d00*/  SEL R16, R53, R16, !P1 ;  /* 0x0000001035107207 */ /* 0x000fe20004800000 */
[----:B------:R-:W-:Y:S01]  /*2d10*/  IMAD.X R19, R17, 0x1, R19, P0 ;  /* 0x0000000111137824 */ /* 0x000fe200000e0613 */
[----:B-1----:R-:W-:-:S04]  /*2d20*/  IADD3 R51, P0, PT, R24, R53, RZ ;  /* 0x0000003518337210 */ /* 0x002fc80007f1e0ff */
[----:B------:R-:W-:Y:S01]  /*2d30*/  SEL R18, R19, R17, !P1 ;  /* 0x0000001113127207 */ /* 0x000fe20004800000 */
[----:B------:R-:W-:Y:S01]  /*2d40*/  IMAD.X R25, R25, 0x1, R19, P0 ;  /* 0x0000000119197824 */ /* 0x000fe200000e0613 */
[----:B------:R-:W-:Y:S02]  /*2d50*/  IADD3 R19, P0, PT, R26, R51, RZ ;  /* 0x000000331a137210 */ /* 0x000fe40007f1e0ff */
[----:B------:R-:W-:-:S03]  /*2d60*/  ISETP.NE.AND P1, PT, R0, 0x3, PT ;  /* 0x000000030000780c */ /* 0x000fc60003f25270 */
[----:B------:R-:W-:Y:S01]  /*2d70*/  IMAD.X R27, R27, 0x1, R25, P0 ;  /* 0x000000011b1b7824 */ /* 0x000fe200000e0619 */
[----:B------:R-:W-:Y:S02]  /*2d80*/  SEL R16, R51, R16, !P1 ;  /* 0x0000001033107207 */ /* 0x000fe40004800000 */
[----:B------:R-:W-:Y:S02]  /*2d90*/  SEL R18, R25, R18, !P1 ;  /* 0x0000001219127207 */ /* 0x000fe40004800000 */
[----:B--2---:R-:W-:Y:S02]  /*2da0*/  IADD3 R17, P0, PT, R28, R19, RZ ;  /* 0x000000131c117210 */ /* 0x004fe40007f1e0ff */
        /* <DEDUP_REMOVED lines=8> */
[----:B---3--:R-:W-:Y:S02]  /*2e30*/  IADD3 R17, P6, PT, R32, R19, RZ ;  /* 0x0000001320117210 */ /* 0x008fe40007fde0ff */
[----:B------:R-:W-:Y:S02]  /*2e40*/  SEL R16, R19, R16, !P5 ;  /* 0x0000001013107207 */ /* 0x000fe40006800000 */
[----:B------:R-:W-:Y:S01]  /*2e50*/  ISETP.NE.AND P2, PT, R3, RZ, PT ;  /* 0x000000ff0300720c */ /* 0x000fe20003f45270 */
[----:B------:R-:W-:Y:S01]  /*2e60*/  IMAD.X R33, R33, 0x1, R31, P6 ;  /* 0x0000000121217824 */ /* 0x000fe200030e061f */
[----:B------:R-:W-:-:S02]  /*2e70*/  SEL R18, R31, R18, !P5 ;  /* 0x000000121f127207 */ /* 0x000fc40006800000 */
[----:B------:R-:W-:Y:S02]  /*2e80*/  IADD3 R3, P4, PT, R34, R17, RZ ;  /* 0x0000001122037210 */ /* 0x000fe40007f9e0ff */
[----:B------:R-:W-:Y:S02]  /*2e90*/  IADD3 R24, P5, PT, R42, -R49, RZ ;  /* 0x800000312a187210 */ /* 0x000fe40007fbe0ff */
[----:B------:R-:W-:Y:S01]  /*2ea0*/  ISETP.NE.AND P0, PT, R0, 0x8, PT ;  /* 0x000000080000780c */ /* 0x000fe20003f05270 */
[----:B------:R-:W-:Y:S01]  /*2eb0*/  IMAD.X R35, R35, 0x1, R33, P4 ;  /* 0x0000000123237824 */ /* 0x000fe200020e0621 */
[----:B------:R-:W-:Y:S01]  /*2ec0*/  SEL R16, R17, R16, !P3 ;  /* 0x0000001011107207 */ /* 0x000fe20005800000 */
[----:B------:R-:W-:Y:S01]  /*2ed0*/  IMAD.X R42, R43, 0x1, ~R47, P5 ;  /* 0x000000012b2a7824 */ /* 0x000fe200028e0e2f */
[----:B----4-:R-:W-:Y:S02]  /*2ee0*/  IADD3 R0, P6, PT, R44, R3, RZ ;  /* 0x000000032c007210 */ /* 0x010fe40007fde0ff */
[----:B------:R-:W-:-:S02]  /*2ef0*/  @P1 SEL R0, R3, R16, !P0 ;  /* 0x0000001003001207 */ /* 0x000fc40004000000 */
[----:B------:R-:W-:Y:S01]  /*2f00*/  SEL R27, R24, RZ, P2 ;  /* 0x000000ff181b7207 */ /* 0x000fe20001000000 */
[----:B------:R-:W-:Y:S01]  /*2f10*/  IMAD.X R44, R45, 0x1, R35, P6 ;  /* 0x000000012d2c7824 */ /* 0x000fe200030e0623 */
[----:B------:R-:W-:Y:S02]  /*2f20*/  SEL R16, R33, R18, !P3 ;  /* 0x0000001221107207 */ /* 0x000fe40005800000 */
[----:B------:R-:W-:Y:S02]  /*2f30*/  IADD3 R27, P3, PT, R27, R0, RZ ;  /* 0x000000001b1b7210 */ /* 0x000fe40007f7e0ff */
[----:B------:R-:W-:Y:S02]  /*2f40*/  @P1 SEL R44, R35, R16, !P0 ;  /* 0x00000010232c1207 */ /* 0x000fe40004000000 */
[----:B------:R-:W-:Y:S02]  /*2f50*/  SEL R3, R42, RZ, P2 ;  /* 0x000000ff2a037207 */ /* 0x000fe40001000000 */
[----:B------:R-:W-:-:S02]  /*2f60*/  ISETP.GE.U32.AND P4, PT, R2, 0x20, PT ;  /* 0x000000200200780c */ /* 0x000fc40003f86070 */
[----:B------:R-:W-:Y:S01]  /*2f70*/  ISETP.NE.AND P1, PT, R2, RZ, PT ;  /* 0x000000ff0200720c */ /* 0x000fe20003f25270 */
[----:B------:R-:W-:Y:S01]  /*2f80*/  IMAD.X R3, R3, 0x1, R44, P3 ;  /* 0x0000000103037824 */ /* 0x000fe200018e062c */
[----:B------:R-:W-:-:S04]  /*2f90*/  SEL R27, R24, R27, !P4 ;  /* 0x0000001b181b7207 */ /* 0x000fc80006000000 */
[----:B------:R-:W-:Y:S02]  /*2fa0*/  SEL R27, R27, RZ, P1 ;  /* 0x000000ff1b1b7207 */ /* 0x000fe40000800000 */
[----:B------:R-:W-:Y:S02]  /*2fb0*/  SEL R3, R42, R3, !P4 ;  /* 0x000000032a037207 */ /* 0x000fe40006000000 */
[----:B------:R-:W-:Y:S02]  /*2fc0*/  IADD3 R27, P0, PT, R40, R27, RZ ;  /* 0x0000001b281b7210 */ /* 0x000fe40007f1e0ff */
[----:B------:R-:W-:-:S05]  /*2fd0*/  SEL R3, R3, RZ, P1 ;  /* 0x000000ff03037207 */ /* 0x000fca0000800000 */
[----:B------:R-:W-:Y:S01]  /*2fe0*/  IMAD.X R3, R41, 0x1, R3, P0 ;  /* 0x0000000129037824 */ /* 0x000fe200000e0603 */
[----:B------:R-:W-:Y:S06]  /*2ff0*/  BRA `(.L_x_456) ;  /* 0x0000001000b47947 */ /* 0x000fec0003800000 */
.L_x_455:
[----:B0-23--:R-:W-:-:S04]  /*3000*/  IADD3 R17, P0, P1, R36, R38, R40 ;  /* 0x0000002624117210 */ /* 0x00dfc8000791e028 */
[----:B----4-:R-:W-:Y:S02]  /*3010*/  IADD3 R19, P2, P3, R6, R4, R17 ;  /* 0x0000000406137210 */ /* 0x010fe40007b5e011 */
[----:B------:R-:W-:Y:S02]  /*3020*/  IADD3.X R17, PT, PT, R37, R39, R41, P0, P1 ;  /* 0x0000002725117210 */ /* 0x000fe400007e2429 */
[----:B------:R-:W-:Y:S02]  /*3030*/  IADD3 R19, P0, P1, R10, R8, R19 ;  /* 0x000000080a137210 */ /* 0x000fe4000791e013 */
[----:B------:R-:W-:Y:S02]  /*3040*/  IADD3.X R17, PT, PT, R7, R5, R17, P2, P3 ;  /* 0x0000000507117210 */ /* 0x000fe400017e6411 */
[----:B------:R-:W-:Y:S02]  /*3050*/  ISETP.NE.AND P2, PT, R3, 0x1f, PT ;  /* 0x0000001f0300780c */ /* 0x000fe40003f45270 */
[----:B------:R-:W-:-:S02]  /*3060*/  IADD3.X R17, PT, PT, R11, R9, R17, P0, P1 ;  /* 0x000000090b117210 */ /* 0x000fc400007e2411 */
[----:B------:R-:W-:-:S04]  /*3070*/  IADD3 R19, P0, P1, R14, R12, R19 ;  /* 0x0000000c0e137210 */ /* 0x000fc8000791e013 */
[----:B------:R-:W-:Y:S02]  /*3080*/  IADD3.X R17, PT, PT, R15, R13, R17, P0, P1 ;  /* 0x0000000d0f117210 */ /* 0x000fe400007e2411 */
[----:B------:R-:W-:-:S04]  /*3090*/  IADD3 R47, P0, P1, R22, R20, R19 ;  /* 0x00000014162f7210 */ /* 0x000fc8000791e013 */
[----:B------:R-:W-:Y:S01]  /*30a0*/  IADD3.X R45, PT, PT, R23, R21, R17, P0, P1 ;  /* 0x00000015172d7210 */ /* 0x000fe200007e2411 */
[----:B------:R-:W0:Y:S01]  /*30b0*/  SHFL.UP PT, R0, R47, 0x1, RZ ;  /* 0x042000002f007989 */ /* 0x000e2200000e00ff */
[C---:B------:R-:W-:Y:S02]  /*30c0*/  ISETP.GE.AND P0, PT, R3.reuse, 0x1, PT ;  /* 0x000000010300780c */ /* 0x040fe40003f06270 */
[----:B------:R-:W-:Y:S01]  /*30d0*/  ISETP.GE.AND P1, PT, R3, 0x2, PT ;  /* 0x000000020300780c */ /* 0x000fe20003f26270 */
[----:B------:R-:W1:Y:S01]  /*30e0*/  SHFL.UP PT, R16, R45, 0x1, RZ ;  /* 0x042000002d107989 */ /* 0x000e6200000e00ff */
[----:B0-----:R-:W-:Y:S02]  /*30f0*/  SEL R0, R0, RZ, P0 ;  /* 0x000000ff00007207 */ /* 0x001fe40000000000 */
        /* <DEDUP_REMOVED lines=28> */
[----:B------:R-:W-:Y:S02]  /*32c0*/  SHF.R.U32.HI R0, RZ, 0x5, R2 ;  /* 0x00000005ff007819 */ /* 0x000fe40000011602 */
[----:B-1----:R-:W-:Y:S02]  /*32d0*/  SEL R16, R16, RZ, P1 ;  /* 0x000000ff10107207 */ /* 0x002fe40000800000 */
[C---:B------:R-:W-:Y:S02]  /*32e0*/  @!P2 LEA R53, R0.reuse, UR4, 0x3 ;  /* 0x000000040035ac11 */ /* 0x040fe4000f8e18ff */
[----:B------:R-:W-:Y:S01]  /*32f0*/  ISETP.NE.AND P1, PT, R0, 0x2, PT ;  /* 0x000000020000780c */ /* 0x000fe20003f25270 */
[----:B------:R-:W-:Y:S01]  /*3300*/  IMAD.X R43, R16, 0x1, R19, P0 ;  /* 0x00000001102b7824 */ /* 0x000fe200000e0613 */
[----:B------:R-:W-:-:S02]  /*3310*/  ISETP.NE.AND P5, PT, R0, 0x5, PT ;  /* 0x000000050000780c */ /* 0x000fc40003fa5270 */
[C---:B------:R-:W-:Y:S02]  /*3320*/  ISETP.NE.AND P3, PT, R0.reuse, 0x9, PT ;  /* 0x000000090000780c */ /* 0x040fe40003f65270 */
        /* <DEDUP_REMOVED lines=14> */
[----:B------:R-:W0:Y:S01]  /*3410*/  LDS.128 R32, [UR4+0x60] ;  /* 0x00006004ff207984 */ /* 0x000e220008000c00 */
[----:B------:R-:W-:Y:S02]  /*3420*/  IADD3 R17, P0, PT, R18, R49, RZ ;  /* 0x0000003112117210 */ /* 0x000fe40007f1e0ff */
[----:B------:R-:W-:-:S02]  /*3430*/  SEL R16, R49, R16, !P1 ;  /* 0x0000001031107207 */ /* 0x000fc40004800000 */
[----:B------:R-:W-:Y:S01]  /*3440*/  SEL R18, R51, R46, !P1 ;  /* 0x0000002e33127207 */ /* 0x000fe20004800000 */
[----:B------:R-:W-:Y:S01]  /*3450*/  IMAD.X R19, R19, 0x1, R51, P0 ;  /* 0x0000000113137824 */ /* 0x000fe200000e0633 */
[----:B------:R-:W-:Y:S02]  /*3460*/  SEL R16, R17, R16, !P2 ;  /* 0x0000001011107207 */ /* 0x000fe40005000000 */
[----:B--2---:R-:W-:Y:S02]  /*3470*/  IADD3 R17, P0, PT, R28, R17, RZ ;  /* 0x000000111c117210 */ /* 0x004fe40007f1e0ff */
[----:B------:R-:W-:Y:S02]  /*3480*/  SEL R18, R19, R18, !P2 ;  /* 0x0000001213127207 */ /* 0x000fe40005000000 */
[----:B------:R-:W-:Y:S01]  /*3490*/  SEL R16, R17, R16, !P5 ;  /* 0x0000001011107207 */ /* 0x000fe20006800000 */
[----:B------:R-:W-:Y:S01]  /*34a0*/  IMAD.X R29, R29, 0x1, R19, P0 ;  /* 0x000000011d1d7824 */ /* 0x000fe200000e0613 */
[----:B------:R-:W-:-:S02]  /*34b0*/  ISETP.NE.AND P0, PT, R0, 0x6, PT ;  /* 0x000000060000780c */ /* 0x000fc40003f05270 */
        /* <DEDUP_REMOVED lines=13> */
[----:B------:R-:W-:Y:S02]  /*3590*/  IADD3 R28, P6, PT, R42, -R47, RZ ;  /* 0x8000002f2a1c7210 */ /* 0x000fe40007fde0ff */
[----:B------:R-:W-:-:S02]  /*35a0*/  SEL R16, R25, R16, !P1 ;  /* 0x0000001019107207 */ /* 0x000fc40004800000 */
[----:B0-----:R-:W-:Y:S01]  /*35b0*/  IADD3 R17, P4, PT, R32, R17, RZ ;  /* 0x0000001120117210 */ /* 0x001fe20007f9e0ff */
[----:B------:R-:W-:Y:S01]  /*35c0*/  IMAD.X R42, R43, 0x1, ~R45, P6 ;  /* 0x000000012b2a7824 */ /* 0x000fe200030e0e2d */
[----:B------:R-:W-:Y:S02]  /*35d0*/  ISETP.NE.AND P0, PT, R3, RZ, PT ;  /* 0x000000ff0300720c */ /* 0x000fe40003f05270 */
[----:B------:R-:W-:Y:S01]  /*35e0*/  SEL R16, R27, R16, !P2 ;  /* 0x000000101b107207 */ /* 0x000fe20005000000 */
[----:B------:R-:W-:Y:S01]  /*35f0*/  IMAD.X R33, R33, 0x1, R27, P4 ;  /* 0x0000000121217824 */ /* 0x000fe200020e061b */
[----:B------:R-:W-:Y:S02]  /*3600*/  SEL R19, R28, RZ, P0 ;  /* 0x000000ff1c137207 */ /* 0x000fe40000000000 */
[----:B------:R-:W-:Y:S02]  /*3610*/  SEL R0, R17, R0, !P3 ;  /* 0x0000000011007207 */ /* 0x000fe40005800000 */
[----:B------:R-:W-:-:S02]  /*3620*/  ISETP.GT.U32.AND P2, PT, R2, 0x1f, PT ;  /* 0x0000001f0200780c */ /* 0x000fc40003f44070 */
[----:B------:R-:W-:Y:S02]  /*3630*/  IADD3 R19, P1, PT, R19, R0, RZ ;  /* 0x0000000013137210 */ /* 0x000fe40007f3e0ff */
        /* <DEDUP_REMOVED lines=28> */
.L_x_514:
[----:B------:R-:W-:Y:S05]  /*3800*/  @!P0 BRA `(.L_x_459) ;  /* 0x0000000000288947 */ /* 0x000fea0003800000 */
[----:B------:R-:W-:-:S07]  /*3810*/  IMAD.MOV.U32 R24, RZ, RZ, 0x148 ;  /* 0x00000148ff187424 */ /* 0x000fce00078e00ff */
.L_x_461:
        /* <DEDUP_REMOVED lines=8> */
.L_x_517:
[----:B------:R-:W-:Y:S05]  /*38a0*/  @P0 BRA `(.L_x_461) ;  /* 0xfffffffc00dc0947 */ /* 0x000fea000383ffff */
.L_x_459:
        /* <DEDUP_REMOVED lines=36> */
[----:B------:R-:W-:Y:S02]  /*3af0*/  IMAD.X R46, R26, 0x1, R42, P2 ;  /* 0x000000011a2e7824 */ /* 0x000fe400010e062a */
[----:B------:R-:W1:Y:S03]  /*3b00*/  LDC.64 R42, c[0x0][0x390] ;  /* 0x0000e400ff2a7b82 */ /* 0x000e660000000a00 */
[----:B------:R-:W2:Y:S01]  /*3b10*/  SHFL.DOWN PT, R26, R46, 0x8, R25 ;  /* 0x090000002e1a7989 */ /* 0x000ea200000e0019 */
[----:B0-----:R-:W-:-:S04]  /*3b20*/  SEL R18, R18, RZ, !P0 ;  /* 0x000000ff12127207 */ /* 0x001fc80004000000 */
[----:B------:R-:W-:Y:S02]  /*3b30*/  IADD3 R19, P2, PT, R18, R34, RZ ;  /* 0x0000002212137210 */ /* 0x000fe40007f5e0ff */
[----:B-1----:R-:W-:Y:S02]  /*3b40*/  IADD3 R42, P4, PT, R42, 0x200, RZ ;  /* 0x000002002a2a7810 */ /* 0x002fe40007f9e0ff */
        /* <DEDUP_REMOVED lines=13> */
.L_x_531:
[----:B------:R-:W-:Y:S05]  /*3c20*/  @!P0 BRA `(.L_x_463) ;  /* 0x0000000400208947 */ /* 0x000fea0003800000 */
.L_x_469:
[----:B------:R-:W-:-:S04]  /*3c30*/  IMAD.MOV.U32 R46, RZ, RZ, R42 ;  /* 0x000000ffff2e7224 */ /* 0x000fc800078e002a */
        /* <DEDUP_REMOVED lines=8> */
.L_x_534:
[----:B------:R-:W-:Y:S05]  /*3cc0*/  @!P0 BRA `(.L_x_465) ;  /* 0x0000000000288947 */ /* 0x000fea0003800000 */
[----:B------:R-:W-:-:S07]  /*3cd0*/  IMAD.MOV.U32 R26, RZ, RZ, 0x148 ;  /* 0x00000148ff1a7424 */ /* 0x000fce00078e00ff */
.L_x_467:
        /* <DEDUP_REMOVED lines=8> */
.L_x_537:
[----:B------:R-:W-:Y:S05]  /*3d60*/  @P0 BRA `(.L_x_467) ;  /* 0xfffffffc00dc0947 */ /* 0x000fea000383ffff */
.L_x_465:
        /* <DEDUP_REMOVED lines=51> */
.L_x_551:
[----:B------:R-:W-:Y:S05]  /*40a0*/  @P0 BRA `(.L_x_469) ;  /* 0xfffffff800e00947 */ /* 0x000fea000383ffff */
.L_x_463:
[----:B------:R-:W-:Y:S01]  /*40b0*/  ISETP.NE.AND P2, PT, R3, RZ, PT ;  /* 0x000000ff0300720c */ /* 0x000fe20003f45270 */
[----:B------:R-:W-:Y:S01]  /*40c0*/  BSSY.RECONVERGENT B0, `(.L_x_470) ;  /* 0x0000010000007945 */ /* 0x000fe20003800200 */
[----:B------:R-:W-:-:S11]  /*40d0*/  IMAD.MOV.U32 R42, RZ, RZ, R34 ;  /* 0x000000ffff2a7224 */ /* 0x000fd600078e0022 */
        /* <DEDUP_REMOVED lines=14> */
.L_x_471:
[----:B------:R-:W-:Y:S05]  /*41c0*/  BSYNC.RECONVERGENT B0 ;  /* 0x0000000000007941 */ /* 0x000fea0003800200 */
.L_x_470:
[----:B------:R0:W-:Y:S01]  /*41d0*/  @!P2 STS.64 [R3+0x80], R42 ;  /* 0x0000802a0300a388 */ /* 0x0001e20000000a00 */
[----:B-1----:R-:W-:Y:S02]  /*41e0*/  IMAD.MOV.U32 R19, RZ, RZ, R28 ;  /* 0x000000ffff137224 */ /* 0x002fe400078e001c */
[----:B------:R-:W-:Y:S02]  /*41f0*/  IMAD.MOV.U32 R25, RZ, RZ, R29 ;  /* 0x000000ffff197224 */ /* 0x000fe400078e001d */
[----:B------:R-:W-:Y:S02]  /*4200*/  @!P2 IMAD.MOV.U32 R19, RZ, RZ, R42 ;  /* 0x000000ffff13a224 */ /* 0x000fe400078e002a */
[----:B------:R-:W-:-:S07]  /*4210*/  @!P2 IMAD.MOV.U32 R25, RZ, RZ, R43 ;  /* 0x000000ffff19a224 */ /* 0x000fce00078e002b */
.L_x_457:
[----:B------:R-:W-:Y:S01]  /*4220*/  ISETP.NE.AND P2, PT, R2, RZ, PT ;  /* 0x000000ff0200720c */ /* 0x000fe20003f45270 */
[----:B------:R-:W-:Y:S05]  /*4230*/  WARPSYNC.ALL ;  /* 0x0000000000007948 */ /* 0x000fea0003800000 */
[----:B------:R-:W-:Y:S07]  /*4240*/  BAR.SYNC.DEFER_BLOCKING 0x0 ;  /* 0x0000000000007b1d */ /* 0x000fee0000010000 */
[----:B------:R-:W-:Y:S01]  /*4250*/  @P2 MOV R0, 0x400 ;  /* 0x0000040000002802 */ /* 0x000fe20000000f00 */
[----:B0-----:R-:W0:Y:S03]  /*4260*/  @P2 S2R R3, SR_CgaCtaId ;  /* 0x0000000000032919 */ /* 0x001e260000008800 */
[----:B0-----:R-:W-:-:S05]  /*4270*/  @P2 LEA R0, R3, R0, 0x18 ;  /* 0x0000000003002211 */ /* 0x001fca00078ec0ff */
[----:B------:R-:W0:Y:S02]  /*4280*/  @P2 LDS.64 R16, [R0+0x80] ;  /* 0x0000800000102984 */ /* 0x000e240000000a00 */
[----:B0-----:R-:W-:-:S04]  /*4290*/  @P2 IADD3 R19, P0, PT, R16, R19, RZ ;  /* 0x0000001310132210 */ /* 0x001fc80007f1e0ff */
[----:B------:R-:W-:Y:S01]  /*42a0*/  IADD3 R27, P1, PT, R40, R19, RZ ;  /* 0x00000013281b7210 */ /* 0x000fe20007f3e0ff */
[----:B------:R-:W-:-:S04]  /*42b0*/  @P2 IMAD.X R25, R17, 0x1, R25, P0 ;  /* 0x0000000111192824 */ /* 0x000fc800000e0619 */
[----:B------:R-:W-:-:S08]  /*42c0*/  IMAD.X R3, R41, 0x1, R25, P1 ;  /* 0x0000000129037824 */ /* 0x000fd000008e0619 */
.L_x_456:
[----:B------:R-:W0:Y:S01]  /*42d0*/  S2R R25, SR_LANEID ;  /* 0x0000000000197919 */ /* 0x000e220000000000 */
[----:B------:R-:W-:Y:S01]  /*42e0*/  BAR.SYNC.DEFER_BLOCKING 0x0 ;  /* 0x0000000000007b1d */ /* 0x000fe20000010000 */
[----:B------:R-:W-:Y:S02]  /*42f0*/  IADD3 R16, P0, PT, R38, R27, RZ ;  /* 0x0000001b26107210 */ /* 0x000fe40007f1e0ff */
[----:B------:R-:W-:Y:S02]  /*4300*/  SHF.R.U32.HI R0, RZ, 0x5, R2 ;  /* 0x00000005ff007819 */ /* 0x000fe40000011602 */
[----:B------:R-:W-:Y:S01]  /*4310*/  ISETP.NE.AND P1, PT, R2, RZ, PT ;  /* 0x000000ff0200720c */ /* 0x000fe20003f25270 */
[----:B------:R-:W-:Y:S01]  /*4320*/  IMAD.X R17, R39, 0x1, R3, P0 ;  /* 0x0000000127117824 */ /* 0x000fe200000e0603 */
[----:B------:R-:W-:Y:S01]  /*4330*/  IADD3 R18, P0, PT, R36, R16, RZ ;  /* 0x0000001024127210 */ /* 0x000fe20007f1e0ff */
[----:B------:R-:W1:Y:S01]  /*4340*/  S2UR UR6, SR_CgaCtaId ;  /* 0x00000000000679c3 */ /* 0x000e620000008800 */
[----:B------:R-:W-:Y:S01]  /*4350*/  UMOV UR5, 0x400 ;  /* 0x0000040000057882 */ /* 0x000fe20000000000 */
[----:B------:R-:W-:Y:S01]  /*4360*/  IMAD.MOV.U32 R2, RZ, RZ, R27 ;  /* 0x000000ffff027224 */ /* 0x000fe200078e001b */
[----:B------:R-:W2:Y:S01]  /*4370*/  LDCU.64 UR10, c[0x0][0x388] ;  /* 0x00007100ff0a77ac */ /* 0x000ea20008000a00 */
[----:B------:R-:W-:Y:S01]  /*4380*/  IMAD.X R19, R37, 0x1, R17, P0 ;  /* 0x0000000125137824 */ /* 0x000fe200000e0611 */
[----:B------:R-:W-:Y:S01]  /*4390*/  IADD3 R4, P0, PT, R4, R18, RZ ;  /* 0x0000001204047210 */ /* 0x000fe20007f1e0ff */
[----:B------:R-:W3:Y:S02]  /*43a0*/  S2R R27, SR_TID.X ;  /* 0x00000000001b7919 */ /* 0x000ee40000002100 */
[----:B------:R-:W4:Y:S02]  /*43b0*/  LDC R24, c[0x0][0x398] ;  /* 0x0000e600ff187b82 */ /* 0x000f240000000800 */
[----:B------:R-:W-:Y:S01]  /*43c0*/  IMAD.X R5, R5, 0x1, R19, P0 ;  /* 0x0000000105057824 */ /* 0x000fe200000e0613 */
[----:B------:R-:W-:-:S05]  /*43d0*/  IADD3 R6, P0, PT, R6, R4, RZ ;  /* 0x0000000406067210 */ /* 0x000fca0007f1e0ff */
[----:B------:R-:W-:Y:S01]  /*43e0*/  IMAD.X R7, R7, 0x1, R5, P0 ;  /* 0x0000000107077824 */ /* 0x000fe200000e0605 */
[----:B------:R-:W-:Y:S01]  /*43f0*/  IADD3 R8, P0, PT, R8, R6, RZ ;  /* 0x0000000608087210 */ /* 0x000fe20007f1e0ff */
[----:B0-----:R-:W-:-:S04]  /*4400*/  IMAD R0, R0, 0x160, R25 ;  /* 0x0000016000007824 */ /* 0x001fc800078e0219 */
[----:B------:R-:W-:Y:S01]  /*4410*/  IMAD.X R9, R9, 0x1, R7, P0 ;  /* 0x0000000109097824 */ /* 0x000fe200000e0607 */
[----:B------:R-:W-:Y:S01]  /*4420*/  IADD3 R10, P0, PT, R10, R8, RZ ;  /* 0x000000080a0a7210 */ /* 0x000fe20007f1e0ff */
[----:B-1----:R-:W-:-:S04]  /*4430*/  ULEA UR5, UR6, UR5, 0x18 ;  /* 0x0000000506057291 */ /* 0x002fc8000f8ec0ff */
[----:B------:R-:W-:Y:S01]  /*4440*/  IMAD.X R11, R11, 0x1, R9, P0 ;  /* 0x000000010b0b7824 */ /* 0x000fe200000e0609 */
[----:B------:R-:W-:Y:S02]  /*4450*/  IADD3 R12, P0, PT, R12, R10, RZ ;  /* 0x0000000a0c0c7210 */ /* 0x000fe40007f1e0ff */
[----:B------:R-:W-:Y:S01]  /*4460*/  LEA R0, R0, UR5, 0x3 ;  /* 0x0000000500007c11 */ /* 0x000fe2000f8e18ff */
[----:B----4-:R-:W-:Y:S01]  /*4470*/  VIADD R24, R24, UR7 ;  /* 0x0000000718187c36 */ /* 0x010fe20008000000 */
[----:B------:R-:W-:Y:S01]  /*4480*/  UMOV UR5, 0x400 ;  /* 0x0000040000057882 */ /* 0x000fe20000000000 */
[----:B------:R-:W-:Y:S01]  /*4490*/  IMAD.X R13, R13, 0x1, R11, P0 ;  /* 0x000000010d0d7824 */ /* 0x000fe200000e060b */
[----:B------:R-:W-:Y:S01]  /*44a0*/  IADD3 R14, P0, PT, R14, R12, RZ ;  /* 0x0000000c0e0e7210 */ /* 0x000fe20007f1e0ff */
[----:B------:R-:W-:Y:S01]  /*44b0*/  IMAD R29, R25, 0x50, R0 ;  /* 0x00000050191d7824 */ /* 0x000fe200078e0200 */
[----:B------:R-:W-:Y:S01]  /*44c0*/  ULEA UR5, UR6, UR5, 0x18 ;  /* 0x0000000506057291 */ /* 0x000fe2000f8ec0ff */
[----:B------:R-:W-:Y:S01]  /*44d0*/  IMAD.WIDE R24, R24, 0xdc0, RZ ;  /* 0x00000dc018187825 */ /* 0x000fe200078e02ff */
[----:B---3--:R-:W-:-:S02]  /*44e0*/  LOP3.LUT R28, R27, 0x1f, RZ, 0xc0, !PT ;  /* 0x0000001f1b1c7812 */ /* 0x008fc400078ec0ff */
[----:B------:R0:W-:Y:S01]  /*44f0*/  STS.64 [R29], R2 ;  /* 0x000000021d007388 */ /* 0x0001e20000000a00 */
[----:B------:R-:W-:Y:S01]  /*4500*/  IMAD.X R15, R15, 0x1, R13, P0 ;  /* 0x000000010f0f7824 */ /* 0x000fe200000e060d */
[----:B------:R-:W-:Y:S02]  /*4510*/  IADD3 R30, PT, PT, -R24, UR12, RZ ;  /* 0x0000000c181e7c10 */ /* 0x000fe4000fffe1ff */
[----:B------:R1:W-:Y:S01]  /*4520*/  STS.64 [R29+0x8], R16 ;  /* 0x000008101d007388 */ /* 0x0003e20000000a00 */
[----:B------:R-:W-:-:S03]  /*4530*/  LOP3.LUT R27, R27, 0x3e0, RZ, 0xc0, !PT ;  /* 0x000003e01b1b7812 */ /* 0x000fc600078ec0ff */
[----:B------:R-:W-:Y:S01]  /*4540*/  STS.64 [R29+0x10], R18 ;  /* 0x000010121d007388 */ /* 0x000fe20000000a00 */
[----:B0-----:R-:W-:-:S03]  /*4550*/  IADD3 R2, P0, PT, R20, R14, RZ ;  /* 0x0000000e14027210 */ /* 0x001fc60007f1e0ff */
[----:B------:R-:W-:Y:S02]  /*4560*/  STS.64 [R29+0x18], R4 ;  /* 0x000018041d007388 */ /* 0x000fe40000000a00 */
[----:B------:R-:W-:Y:S01]  /*4570*/  IMAD.X R3, R21, 0x1, R15, P0 ;  /* 0x0000000115037824 */ /* 0x000fe200000e060f */
[----:B-1----:R-:W-:Y:S01]  /*4580*/  IADD3 R16, P0, PT, R22, R2, RZ ;  /* 0x0000000216107210 */ /* 0x002fe20007f1e0ff */
[----:B------:R-:W-:Y:S04]  /*4590*/  STS.64 [R29+0x20], R6 ;  /* 0x000020061d007388 */ /* 0x000fe80000000a00 */
[----:B------:R-:W-:Y:S01]  /*45a0*/  IMAD.X R17, R23, 0x1, R3, P0 ;  /* 0x0000000117117824 */ /* 0x000fe200000e0603 */
        /* <DEDUP_REMOVED lines=9> */
[----:B0-----:R-:W-:-:S03]  /*4640*/  IMAD R29, R27, 0xb, R28 ;  /* 0x0000000b1b1d7824 */ /* 0x001fc600078e021c */
[----:B------:R-:W-:Y:S01]  /*4650*/  LDS.64 R20, [R0+0x200] ;  /* 0x0002000000147984 */ /* 0x000fe20000000a00 */
[C---:B------:R-:W-:Y:S01]  /*4660*/  VIADD R31, R29.reuse, 0x20 ;  /* 0x000000201d1f7836 */ /* 0x040fe20000000000 */
[----:B------:R-:W-:Y:S01]  /*4670*/  IADD3 R27, P0, PT, R24, R29, RZ ;  /* 0x0000001d181b7210 */ /* 0x000fe20007f1e0ff */
[C---:B------:R-:W-:Y:S01]  /*4680*/  VIADD R33, R29.reuse, 0x40 ;  /* 0x000000401d217836 */ /* 0x040fe20000000000 */
[----:B------:R-:W-:Y:S01]  /*4690*/  LDS.64 R14, [R0+0x300] ;  /* 0x00030000000e7984 */ /* 0x000fe20000000a00 */
[----:B------:R-:W-:Y:S02]  /*46a0*/  VIADD R35, R29, 0x60 ;  /* 0x000000601d237836 */ /* 0x000fe40000000000 */
[----:B------:R-:W-:Y:S01]  /*46b0*/  IMAD.X R28, RZ, RZ, R25, P0 ;  /* 0x000000ffff1c7224 */ /* 0x000fe200000e0619 */
[----:B------:R-:W-:Y:S01]  /*46c0*/  LDS.64 R12, [R0+0x400] ;  /* 0x00040000000c7984 */ /* 0x000fe20000000a00 */
[----:B--2---:R-:W-:-:S03]  /*46d0*/  LEA R24, P0, R27, UR10, 0x3 ;  /* 0x0000000a1b187c11 */ /* 0x004fc6000f8018ff */
[----:B------:R-:W-:Y:S01]  /*46e0*/  LDS.64 R10, [R0+0x500] ;  /* 0x00050000000a7984 */ /* 0x000fe20000000a00 */
[----:B------:R-:W-:Y:S01]  /*46f0*/  LEA.HI.X R25, R27, UR11, R28, 0x3, P0 ;  /* 0x0000000b1b197c11 */ /* 0x000fe200080f1c1c */
[C---:B------:R-:W-:Y:S02]  /*4700*/  VIADD R27, R29.reuse, 0xa0 ;  /* 0x000000a01d1b7836 */ /* 0x040fe40000000000 */
[----:B------:R-:W-:Y:S04]  /*4710*/  LDS.64 R8, [R0+0x600] ;  /* 0x0006000000087984 */ /* 0x000fe80000000a00 */
[----:B------:R-:W-:Y:S04]  /*4720*/  LDS.64 R6, [R0+0x700] ;  /* 0x0007000000067984 */ /* 0x000fe80000000a00 */
[----:B------:R-:W-:Y:S04]  /*4730*/  LDS.64 R4, [R0+0x800] ;  /* 0x0008000000047984 */ /* 0x000fe80000000a00 */
[----:B------:R-:W-:Y:S04]  /*4740*/  LDS.64 R2, [R0+0x900] ;  /* 0x0009000000027984 */ /* 0x000fe80000000a00 */
[----:B------:R-:W-:Y:S04]  /*4750*/  LDS.64 R16, [R0+0xa00] ;  /* 0x000a000000107984 */ /* 0x000fe80000000a00 */
[----:B------:R-:W-:Y:S01]  /*4760*/  @!P1 STS [UR5+0x6e00], R30 ;  /* 0x006e001eff009988 */ /* 0x000fe20008000805 */
[----:B------:R-:W-:Y:S06]  /*4770*/  BAR.SYNC.DEFER_BLOCKING 0x0 ;  /* 0x0000000000007b1d */ /* 0x000fec0000010000 */
[----:B------:R-:W0:Y:S02]  /*4780*/  LDS R26, [UR5+0x6e00] ;  /* 0x006e0005ff1a7984 */ /* 0x000e240008000800 */
[----:B0-----:R-:W-:-:S02]  /*4790*/  ISETP.GE.AND P5, PT, R29, R26, PT ;  /* 0x0000001a1d00720c */ /* 0x001fc40003fa6270 */
[-C--:B------:R-:W-:Y:S01]  /*47a0*/  ISETP.GE.AND P6, PT, R31, R26.reuse, PT ;  /* 0x0000001a1f00720c */ /* 0x080fe20003fc6270 */
[----:B------:R-:W-:Y:S01]  /*47b0*/  VIADD R31, R29, 0xc0 ;  /* 0x000000c01d1f7836 */ /* 0x000fe20000000000 */
[-C--:B------:R-:W-:Y:S01]  /*47c0*/  ISETP.GE.AND P0, PT, R33, R26.reuse, PT ;  /* 0x0000001a2100720c */ /* 0x080fe20003f06270 */
[----:B------:R-:W-:Y:S01]  /*47d0*/  VIADD R33, R29, 0x80 ;  /* 0x000000801d217836 */ /* 0x000fe20000000000 */
[-C--:B------:R-:W-:Y:S02]  /*47e0*/  ISETP.GE.AND P1, PT, R35, R26.reuse, PT ;  /* 0x0000001a2300720c */ /* 0x080fe40003f26270 */
[-C--:B------:R-:W-:Y:S01]  /*47f0*/  ISETP.GE.AND P3, PT, R27, R26.reuse, PT ;  /* 0x0000001a1b00720c */ /* 0x080fe20003f66270 */
[----:B------:R-:W-:Y:S01]  /*4800*/  VIADD R27, R29, 0xe0 ;  /* 0x000000e01d1b7836 */ /* 0x000fe20000000000 */
[-C--:B------:R-:W-:Y:S01]  /*4810*/  ISETP.GE.AND P4, PT, R31, R26.reuse, PT ;  /* 0x0000001a1f00720c */ /* 0x080fe20003f86270 */
[----:B------:R-:W-:Y:S01]  /*4820*/  VIADD R31, R29, 0x100 ;  /* 0x000001001d1f7836 */ /* 0x000fe20000000000 */
[-C--:B------:R-:W-:Y:S01]  /*4830*/  ISETP.GE.AND P2, PT, R33, R26.reuse, PT ;  /* 0x0000001a2100720c */ /* 0x080fe20003f46270 */
[----:B------:R0:W-:Y:S01]  /*4840*/  @!P5 STG.E.64 desc[UR8][R24.64], R22 ;  /* 0x000000161800d986 */ /* 0x0001e2000c101b08 */
[----:B------:R-:W-:Y:S01]  /*4850*/  ISETP.GE.AND P5, PT, R27, R26, PT ;  /* 0x0000001a1b00720c */ /* 0x000fe20003fa6270 */
[----:B------:R-:W-:-:S02]  /*4860*/  VIADD R27, R29, 0x120 ;  /* 0x000001201d1b7836 */ /* 0x000fc40000000000 */
        /* <DEDUP_REMOVED lines=16> */
.L_x_441:
[----:B------:R-:W-:Y:S01]  /*4970*/  BSSY B1, `(.L_x_472) ;  /* 0x0000006000017945 */ /* 0x000fe20003800000 */
[----:B------:R-:W-:Y:S01]  /*4980*/  PLOP3.LUT P0, PT, P0, PT, PT, 0x8, 0x80 ;  /* 0x000000000080781c */ /* 0x000fe2000070e170 */
[----:B------:R-:W-:-:S12]  /*4990*/  IMAD.MOV.U32 R0, RZ, RZ, -0x1 ;  /* 0xffffffffff007424 */ /* 0x000fd800078e00ff */
[----:B------:R-:W-:Y:S05]  /*49a0*/  WARPSYNC.COLLECTIVE R0, `(.L_x_473) ;  /* 0x0000000000087348 */ /* 0x000fea0003c00000 */
[----:B------:R-:W-:Y:S01]  /*49b0*/  VOTE.ANY P0, P0 ;  /* 0x0000000000ff7806 */ /* 0x000fe20000000100 */
[----:B------:R-:W-:-:S12]  /*49c0*/  ENDCOLLECTIVE ;  /* 0x000000000000791b */ /* 0x000fd80003800000 */
.L_x_473:
[----:B------:R-:W-:Y:S05]  /*49d0*/  BSYNC B1 ;  /* 0x0000000000017941 */ /* 0x000fea0003800000 */
.L_x_472:
[----:B------:R-:W-:Y:S05]  /*49e0*/  BRA `(.L_x_474) ;  /* 0xffffffc8006c7947 */ /* 0x000fea000383ffff */
.L_x_443:
[----:B------:R-:W-:Y:S01]  /*49f0*/  BSSY B1, `(.L_x_475) ;  /* 0x0000006000017945 */ /* 0x000fe20003800000 */
[----:B------:R-:W-:Y:S01]  /*4a00*/  PLOP3.LUT P0, PT, P0, PT, PT, 0x8, 0x80 ;  /* 0x000000000080781c */ /* 0x000fe2000070e170 */
[----:B------:R-:W-:-:S12]  /*4a10*/  IMAD.MOV.U32 R0, RZ, RZ, -0x1 ;  /* 0xffffffffff007424 */ /* 0x000fd800078e00ff */
[----:B------:R-:W-:Y:S05]  /*4a20*/  WARPSYNC.COLLECTIVE R0, `(.L_x_476) ;  /* 0x0000000000087348 */ /* 0x000fea0003c00000 */
[----:B------:R-:W-:Y:S01]  /*4a30*/  VOTE.ANY P0, P0 ;  /* 0x0000000000ff7806 */ /* 0x000fe20000000100 */
[----:B------:R-:W-:-:S12]  /*4a40*/  ENDCOLLECTIVE ;  /* 0x000000000000791b */ /* 0x000fd80003800000 */
.L_x_476:
[----:B------:R-:W-:Y:S05]  /*4a50*/  BSYNC B1 ;  /* 0x0000000000017941 */ /* 0x000fea0003800000 */
.L_x_475:
[----:B------:R-:W-:Y:S05]  /*4a60*/  BRA `(.L_x_477) ;  /* 0xffffffc800747947 */ /* 0x000fea000383ffff */
.L_x_445:
[----:B------:R-:W0:Y:S01]  /*4a70*/  S2R R33, SR_GEMASK ;  /* 0x0000000000217919 */ /* 0x000e220000003c00 */
[----:B------:R-:W-:Y:S01]  /*4a80*/  BSSY B1, `(.L_x_478) ;  /* 0x0000006000017945 */ /* 0x000fe20003800000 */
[----:B------:R-:W-:Y:S01]  /*4a90*/  PLOP3.LUT P0, PT, P0, PT, PT, 0x8, 0x80 ;  /* 0x000000000080781c */ /* 0x000fe2000070e170 */
[----:B------:R-:W-:-:S12]  /*4aa0*/  IMAD.MOV.U32 R0, RZ, RZ, -0x1 ;  /* 0xffffffffff007424 */ /* 0x000fd800078e00ff */
[----:B0-----:R-:W-:Y:S05]  /*4ab0*/  WARPSYNC.COLLECTIVE R0, `(.L_x_479) ;  /* 0x0000000000087348 */ /* 0x001fea0003c00000 */
[----:B------:R-:W-:Y:S01]  /*4ac0*/  VOTE.ANY R0, PT, P0 ;  /* 0x0000000000007806 */ /* 0x000fe200000e0100 */
[----:B0-----:R-:W-:Y:S06]  /*4ad0*/  ENDCOLLECTIVE ;  /* 0x000000000000791b */ /* 0x001fec0003800000 */
.L_x_479:
[----:B------:R-:W-:Y:S05]  /*4ae0*/  BSYNC B1 ;  /* 0x0000000000017941 */ /* 0x000fea0003800000 */
.L_x_478:
[----:B------:R-:W-:Y:S01]  /*4af0*/  LOP3.LUT R0, R0, 0x80000000, R33, 0xec, !PT ;  /* 0x8000000000007812 */ /* 0x000fe200078eec21 */
[----:B------:R-:W-:Y:S01]  /*4b00*/  IMAD.MOV.U32 R27, RZ, RZ, R22 ;  /* 0x000000ffff1b7224 */ /* 0x000fe200078e0016 */
[----:B------:R-:W0:Y:S01]  /*4b10*/  LDC.64 R48, c[0x0][0x390] ;  /* 0x0000e400ff307b82 */ /* 0x000e220000000a00 */
[----:B------:R-:W-:Y:S02]  /*4b20*/  IMAD.MOV.U32 R24, RZ, RZ, 0x1 ;  /* 0x00000001ff187424 */ /* 0x000fe400078e00ff */
[----:B------:R-:W-:-:S05]  /*4b30*/  VIADD R25, R0, 0xffffffff ;  /* 0xffffffff00197836 */ /* 0x000fca0000000000 */
[----:B------:R-:W-:Y:S01]  /*4b40*/  LOP3.LUT R35, R0, R25, RZ, 0xc, !PT ;  /* 0x0000001900237212 */ /* 0x000fe200078e0cff */
[----:B------:R-:W-:-:S03]  /*4b50*/  IMAD.MOV.U32 R0, RZ, RZ, -0x1 ;  /* 0xffffffffff007424 */ /* 0x000fc600078e00ff */
[----:B------:R1:W2:Y:S04]  /*4b60*/  POPC R25, R35 ;  /* 0x0000002300197309 */ /* 0x0002a80000000000 */
[----:B012---:R-:W-:Y:S05]  /*4b70*/  WARPSYNC.COLLECTIVE R0, `(.L_x_480) ;  /* 0x0000000000087348 */ /* 0x007fea0003c00000 */
[----:B--2---:R2:W3:Y:S02]  /*4b80*/  SHFL.DOWN P3, R26, R27, R24, R25 ;  /* 0x080000181b1a7389 */ /* 0x0044e40000060019 */
[----:B0123--:R-:W-:Y:S05]  /*4b90*/  ENDCOLLECTIVE ;  /* 0x000000000000791b */ /* 0x00ffea0003800000 */
.L_x_480:
[----:B------:R-:W-:Y:S01]  /*4ba0*/  ISETP.GE.AND P0, PT, R3, R25, PT ;  /* 0x000000190300720c */ /* 0x000fe20003f06270 */
[----:B------:R-:W-:Y:S02]  /*4bb0*/  IMAD.MOV.U32 R27, RZ, RZ, R23 ;  /* 0x000000ffff1b7224 */ /* 0x000fe400078e0017 */
[----:B------:R-:W-:-:S10]  /*4bc0*/  IMAD.MOV.U32 R34, RZ, RZ, R26 ;  /* 0x000000ffff227224 */ /* 0x000fd400078e001a */
[----:B------:R-:W-:Y:S05]  /*4bd0*/  WARPSYNC.COLLECTIVE R0, `(.L_x_481) ;  /* 0x0000000000087348 */ /* 0x000fea0003c00000 */
[----:B------:R0:W1:Y:S02]  /*4be0*/  SHFL.DOWN P3, R26, R27, R24, R25 ;  /* 0x080000181b1a7389 */ /* 0x0000640000060019 */
[----:B01----:R-:W-:Y:S05]  /*4bf0*/  ENDCOLLECTIVE ;  /* 0x000000000000791b */ /* 0x003fea0003800000 */
.L_x_481:
[----:B------:R-:W-:Y:S01]  /*4c00*/  SEL R37, R34, RZ, !P0 ;  /* 0x000000ff22257207 */ /* 0x000fe20004000000 */
[----:B------:R-:W-:-:S03]  /*4c10*/  VIADD R34, R3, 0x2 ;  /* 0x0000000203227836 */ /* 0x000fc60000000000 */
[----:B------:R-:W-:-:S05]  /*4c20*/  IADD3 R44, P1, PT, R22, R37, RZ ;  /* 0x00000025162c7210 */ /* 0x000fca0007f3e0ff */
[----:B------:R-:W-:Y:S02]  /*4c30*/  IMAD.MOV.U32 R27, RZ, RZ, R44 ;  /* 0x000000ffff1b7224 */ /* 0x000fe400078e002c */
[----:B------:R-:W-:Y:S02]  /*4c40*/  IMAD.MOV.U32 R24, RZ, RZ, 0x2 ;  /* 0x00000002ff187424 */ /* 0x000fe400078e00ff */
[----:B------:R-:W-:-:S07]  /*4c50*/  IMAD.MOV.U32 R35, RZ, RZ, R26 ;  /* 0x000000ffff237224 */ /* 0x000fce00078e001a */
[----:B------:R-:W-:Y:S05]  /*4c60*/  WARPSYNC.COLLECTIVE R0, `(.L_x_482) ;  /* 0x0000000000087348 */ /* 0x000fea0003c00000 */
[----:B------:R0:W1:Y:S02]  /*4c70*/  SHFL.DOWN P3, R26, R27, R24, R25 ;  /* 0x080000181b1a7389 */ /* 0x0000640000060019 */
[----:B01----:R-:W-:Y:S05]  /*4c80*/  ENDCOLLECTIVE ;  /* 0x000000000000791b */ /* 0x003fea0003800000 */
.L_x_482:
[----:B------:R-:W-:Y:S02]  /*4c90*/  SEL R35, R35, RZ, !P0 ;  /* 0x000000ff23237207 */ /* 0x000fe40004000000 */
[----:B------:R-:W-:-:S03]  /*4ca0*/  ISETP.GT.AND P0, PT, R34, R25, PT ;  /* 0x000000192200720c */ /* 0x000fc60003f04270 */
[----:B------:R-:W-:Y:S02]  /*4cb0*/  IMAD.X R46, R23, 0x1, R35, P1 ;  /* 0x00000001172e7824 */ /* 0x000fe400008e0623 */
[----:B------:R-:W-:Y:S02]  /*4cc0*/  VIADD R35, R3, 0x4 ;  /* 0x0000000403237836 */ /* 0x000fe40000000000 */
[----:B------:R-:W-:-:S03]  /*4cd0*/  IMAD.MOV.U32 R27, RZ, RZ, R46 ;  /* 0x000000ffff1b7224 */ /* 0x000fc600078e002e */
[----:B------:R-:W-:Y:S02]  /*4ce0*/  ISETP.GT.AND P2, PT, R35, R25, PT ;  /* 0x000000192300720c */ /* 0x000fe40003f44270 */
[----:B------:R-:W-:-:S11]  /*4cf0*/  SEL R23, R26, RZ, !P0 ;  /* 0x000000ff1a177207 */ /* 0x000fd60004000000 */
[----:B------:R-:W-:Y:S05]  /*4d00*/  WARPSYNC.COLLECTIVE R0, `(.L_x_483) ;  /* 0x0000000000087348 */ /* 0x000fea0003c00000 */
[----:B------:R0:W1:Y:S02]  /*4d10*/  SHFL.DOWN P3, R26, R27, R24, R25 ;  /* 0x080000181b1a7389 */ /* 0x0000640000060019 */
[----:B01----:R-:W-:Y:S05]  /*4d20*/  ENDCOLLECTIVE ;  /* 0x000000000000791b */ /* 0x003fea0003800000 */
.L_x_483:
[----:B------:R-:W-:-:S05]  /*4d30*/  IADD3 R23, P1, PT, R23, R44, RZ ;  /* 0x0000002c17177210 */ /* 0x000fca0007f3e0ff */
[----:B------:R-:W-:Y:S02]  /*4d40*/  IMAD.MOV.U32 R27, RZ, RZ, R23 ;  /* 0x000000ffff1b7224 */ /* 0x000fe400078e0017 */
[----:B------:R-:W-:Y:S02]  /*4d50*/  IMAD.MOV.U32 R24, RZ, RZ, 0x4 ;  /* 0x00000004ff187424 */ /* 0x000fe400078e00ff */
[----:B------:R-:W-:-:S07]  /*4d60*/  IMAD.MOV.U32 R37, RZ, RZ, R26 ;  /* 0x000000ffff257224 */ /* 0x000fce00078e001a */
[----:B------:R-:W-:Y:S05]  /*4d70*/  WARPSYNC.COLLECTIVE R0, `(.L_x_484) ;  /* 0x0000000000087348 */ /* 0x000fea0003c00000 */
[----:B------:R0:W1:Y:S02]  /*4d80*/  SHFL.DOWN P3, R26, R27, R24, R25 ;  /* 0x080000181b1a7389 */ /* 0x0000640000060019 */
[----:B01----:R-:W-:Y:S05]  /*4d90*/  ENDCOLLECTIVE ;  /* 0x000000000000791b */ /* 0x003fea0003800000 */
.L_x_484:
[----:B------:R-:W-:Y:S02]  /*4da0*/  SEL R37, R37, RZ, !P0 ;  /* 0x000000ff25257207 */ /* 0x000fe40004000000 */
[----:B------:R-:W-:-:S03]  /*4db0*/  ISETP.NE.U32.AND P0, PT, R20, 0x65, PT ;  /* 0x000000651400780c */ /* 0x000fc60003f05070 */
[----:B------:R-:W-:Y:S01]  /*4dc0*/  IMAD.X R45, R37, 0x1, R46, P1 ;  /* 0x00000001252d7824 */ /* 0x000fe200008e062e */
[----:B------:R-:W-:Y:S01]  /*4dd0*/  ISETP.NE.AND.EX P0, PT, R21, RZ, PT, P0 ;  /* 0x000000ff1500720c */ /* 0x000fe20003f05300 */
[----:B------:R-:W-:Y:S02]  /*4de0*/  VIADD R37, R3, 0x8 ;  /* 0x0000000803257836 */ /* 0x000fe40000000000 */
[----:B------:R-:W-:Y:S01]  /*4df0*/  IMAD.MOV.U32 R27, RZ, RZ, R45 ;  /* 0x000000ffff1b7224 */ /* 0x000fe200078e002d */
[----:B------:R-:W-:-:S04]  /*4e00*/  SEL R26, R26, RZ, !P2 ;  /* 0x000000ff1a1a7207 */ /* 0x000fc80005000000 */
[----:B------:R-:W-:-:S13]  /*4e10*/  IADD3 R44, P1, PT, R26, R23, RZ ;  /* 0x000000171a2c7210 */ /* 0x000fda0007f3e0ff */
[----:B------:R-:W-:Y:S05]  /*4e20*/  WARPSYNC.COLLECTIVE R0, `(.L_x_485) ;  /* 0x0000000000087348 */ /* 0x000fea0003c00000 */
[----:B------:R0:W1:Y:S02]  /*4e30*/  SHFL.DOWN P3, R26, R27, R24, R25 ;  /* 0x080000181b1a7389 */ /* 0x0000640000060019 */
[----:B01----:R-:W-:Y:S05]  /*4e40*/  ENDCOLLECTIVE ;  /* 0x000000000000791b */ /* 0x003fea0003800000 */
.L_x_485:
[----:B------:R-:W-:Y:S02]  /*4e50*/  IMAD.MOV.U32 R27, RZ, RZ, R44 ;  /* 0x000000ffff1b7224 */ /* 0x000fe400078e002c */
[----:B------:R-:W-:Y:S02]  /*4e60*/  IMAD.MOV.U32 R24, RZ, RZ, 0x8 ;  /* 0x00000008ff187424 */ /* 0x000fe400078e00ff */
[----:B------:R-:W-:-:S07]  /*4e70*/  IMAD.MOV.U32 R22, RZ, RZ, R26 ;  /* 0x000000ffff167224 */ /* 0x000fce00078e001a */
[----:B------:R-:W-:Y:S05]  /*4e80*/  WARPSYNC.COLLECTIVE R0, `(.L_x_486) ;  /* 0x0000000000087348 */ /* 0x000fea0003c00000 */
[----:B------:R0:W1:Y:S02]  /*4e90*/  SHFL.DOWN P3, R26, R27, R24, R25 ;  /* 0x080000181b1a7389 */ /* 0x0000640000060019 */
[----:B01----:R-:W-:Y:S05]  /*4ea0*/  ENDCOLLECTIVE ;  /* 0x000000000000791b */ /* 0x003fea0003800000 */
.L_x_486:
[----:B------:R-:W-:Y:S02]  /*4eb0*/  SEL R22, R22, RZ, !P2 ;  /* 0x000000ff16167207 */ /* 0x000fe40005000000 */
[----:B------:R-:W-:-:S03]  /*4ec0*/  ISETP.GT.AND P2, PT, R37, R25, PT ;  /* 0x000000192500720c */ /* 0x000fc60003f44270 */
[----:B------:R-:W-:-:S04]  /*4ed0*/  IMAD.X R46, R22, 0x1, R45, P1 ;  /* 0x00000001162e7824 */ /* 0x000fc800008e062d */
[----:B------:R-:W-:Y:S01]  /*4ee0*/  IMAD.MOV.U32 R27, RZ, RZ, R46 ;  /* 0x000000ffff1b7224 */ /* 0x000fe200078e002e */
[----:B------:R-:W-:-:S07]  /*4ef0*/  SEL R47, R26, RZ, !P2 ;  /* 0x000000ff1a2f7207 */ /* 0x000fce0005000000 */
[----:B------:R-:W-:Y:S05]  /*4f00*/  WARPSYNC.COLLECTIVE R0, `(.L_x_487) ;  /* 0x0000000000087348 */ /* 0x000fea0003c00000 */
[----:B------:R0:W1:Y:S02]  /*4f10*/  SHFL.DOWN P3, R26, R27, R24, R25 ;  /* 0x080000181b1a7389 */ /* 0x0000640000060019 */
[----:B01----:R-:W-:Y:S05]  /*4f20*/  ENDCOLLECTIVE ;  /* 0x000000000000791b */ /* 0x003fea0003800000 */
.L_x_487:
[----:B------:R-:W-:Y:S01]  /*4f30*/  IADD3 R47, P4, PT, R47, R44, RZ ;  /* 0x0000002c2f2f7210 */ /* 0x000fe20007f9e0ff */
[----:B------:R-:W-:-:S05]  /*4f40*/  VIADD R44, R3, 0x10 ;  /* 0x00000010032c7836 */ /* 0x000fca0000000000 */
[----:B------:R-:W-:Y:S01]  /*4f50*/  ISETP.GT.AND P1, PT, R44, R25, PT ;  /* 0x000000192c00720c */ /* 0x000fe20003f24270 */
[----:B------:R-:W-:Y:S02]  /*4f60*/  IMAD.MOV.U32 R27, RZ, RZ, R47 ;  /* 0x000000ffff1b7224 */ /* 0x000fe400078e002f */
[----:B------:R-:W-:Y:S02]  /*4f70*/  IMAD.MOV.U32 R24, RZ, RZ, 0x10 ;  /* 0x00000010ff187424 */ /* 0x000fe400078e00ff */
[----:B------:R-:W-:-:S08]  /*4f80*/  IMAD.MOV.U32 R22, RZ, RZ, R26 ;  /* 0x000000ffff167224 */ /* 0x000fd000078e001a */
[----:B------:R-:W-:Y:S05]  /*4f90*/  WARPSYNC.COLLECTIVE R0, `(.L_x_488) ;  /* 0x0000000000087348 */ /* 0x000fea0003c00000 */
[----:B------:R0:W1:Y:S02]  /*4fa0*/  SHFL.DOWN P3, R26, R27, R24, R25 ;  /* 0x080000181b1a7389 */ /* 0x0000640000060019 */
[----:B01----:R-:W-:Y:S05]  /*4fb0*/  ENDCOLLECTIVE ;  /* 0x000000000000791b */ /* 0x003fea0003800000 */
.L_x_488:
[----:B------:R-:W-:-:S05]  /*4fc0*/  SEL R21, R22, RZ, !P2 ;  /* 0x000000ff16157207 */ /* 0x000fca0005000000 */
[----:B------:R-:W-:-:S04]  /*4fd0*/  IMAD.X R50, R21, 0x1, R46, P4 ;  /* 0x0000000115327824 */ /* 0x000fc800020e062e */
[----:B------:R-:W-:Y:S01]  /*4fe0*/  IMAD.MOV.U32 R27, RZ, RZ, R50 ;  /* 0x000000ffff1b7224 */ /* 0x000fe200078e0032 */
[----:B------:R-:W-:-:S04]  /*4ff0*/  SEL R26, R26, RZ, !P1 ;  /* 0x000000ff1a1a7207 */ /* 0x000fc80004800000 */
[----:B------:R-:W-:-:S13]  /*5000*/  IADD3 R46, P2, PT, R26, R47, RZ ;  /* 0x0000002f1a2e7210 */ /* 0x000fda0007f5e0ff */
[----:B------:R-:W-:Y:S05]  /*5010*/  WARPSYNC.COLLECTIVE R0, `(.L_x_489) ;  /* 0x0000000000087348 */ /* 0x000fea0003c00000 */
[----:B------:R0:W1:Y:S02]  /*5020*/  SHFL.DOWN P3, R26, R27, R24, R25 ;  /* 0x080000181b1a7389 */ /* 0x0000640000060019 */
[----:B01----:R-:W-:Y:S05]  /*5030*/  ENDCOLLECTIVE ;  /* 0x000000000000791b */ /* 0x003fea0003800000 */
.L_x_489:
[----:B------:R-:W-:Y:S05]  /*5040*/  WARPSYNC.COLLECTIVE R0, `(.L_x_490) ;  /* 0x0000000000087348 */ /* 0x000fea0003c00000 */
[----:B------:R-:W-:Y:S01]  /*5050*/  VOTE.ALL P0, P0 ;  /* 0x0000000000ff7806 */ /* 0x000fe20000000000 */
[----:B------:R-:W-:-:S12]  /*5060*/  ENDCOLLECTIVE ;  /* 0x000000000000791b */ /* 0x000fd80003800000 */
.L_x_490:
[----:B------:R-:W-:Y:S01]  /*5070*/  IMAD.MOV.U32 R45, RZ, RZ, R26 ;  /* 0x000000ffff2d7224 */ /* 0x000fe200078e001a */
[----:B------:R-:W-:-:S04]  /*5080*/  IADD3 R48, P3, PT, R48, 0x200, RZ ;  /* 0x0000020030307810 */ /* 0x000fc80007f7e0ff */
[----:B------:R-:W-:Y:S01]  /*5090*/  SEL R45, R45, RZ, !P1 ;  /* 0x000000ff2d2d7207 */ /* 0x000fe20004800000 */
[----:B------:R-:W-:-:S04]  /*50a0*/  IMAD.X R49, RZ, RZ, R49, P3 ;  /* 0x000000ffff317224 */ /* 0x000fc800018e0631 */
[----:B------:R-:W-:Y:S01]  /*50b0*/  IMAD.X R47, R45, 0x1, R50, P2 ;  /* 0x000000012d2f7824 */ /* 0x000fe200010e0632 */
[----:B------:R-:W-:Y:S06]  /*50c0*/  BRA `(.L_x_491) ;  /* 0xffffffc400bc7947 */ /* 0x000fec000383ffff */
.L_x_447:
[----:B------:R-:W-:Y:S01]  /*50d0*/  BSSY B1, `(.L_x_492) ;  /* 0x0000006000017945 */ /* 0x000fe20003800000 */
[----:B------:R-:W-:Y:S01]  /*50e0*/  PLOP3.LUT P0, PT, P0, PT, PT, 0x8, 0x80 ;  /* 0x000000000080781c */ /* 0x000fe2000070e170 */
[----:B------:R-:W-:-:S12]  /*50f0*/  IMAD.MOV.U32 R0, RZ, RZ, -0x1 ;  /* 0xffffffffff007424 */ /* 0x000fd800078e00ff */
[----:B------:R-:W-:Y:S05]  /*5100*/  WARPSYNC.COLLECTIVE R0, `(.L_x_493) ;  /* 0x0000000000087348 */ /* 0x000fea0003c00000 */
[----:B------:R-:W-:Y:S01]  /*5110*/  VOTE.ANY P0, P0 ;  /* 0x0000000000ff7806 */ /* 0x000fe20000000100 */
[----:B------:R-:W-:-:S12]  /*5120*/  ENDCOLLECTIVE ;  /* 0x000000000000791b */ /* 0x000fd80003800000 */
.L_x_493:
[----:B------:R-:W-:Y:S05]  /*5130*/  BSYNC B1 ;  /* 0x0000000000017941 */ /* 0x000fea0003800000 */
.L_x_492:
[----:B------:R-:W-:Y:S05]  /*5140*/  BRA `(.L_x_494) ;  /* 0xffffffc400c07947 */ /* 0x000fea000383ffff */
.L_x_449:
[----:B------:R-:W-:Y:S01]  /*5150*/  BSSY B1, `(.L_x_495) ;  /* 0x0000006000017945 */ /* 0x000fe20003800000 */
[----:B------:R-:W-:Y:S01]  /*5160*/  PLOP3.LUT P0, PT, P0, PT, PT, 0x8, 0x80 ;  /* 0x000000000080781c */ /* 0x000fe2000070e170 */
[----:B------:R-:W-:-:S12]  /*5170*/  IMAD.MOV.U32 R0, RZ, RZ, -0x1 ;  /* 0xffffffffff007424 */ /* 0x000fd800078e00ff */
[----:B------:R-:W-:Y:S05]  /*5180*/  WARPSYNC.COLLECTIVE R0, `(.L_x_496) ;  /* 0x0000000000087348 */ /* 0x000fea0003c00000 */
[----:B------:R-:W-:Y:S01]  /*5190*/  VOTE.ANY P0, P0 ;  /* 0x0000000000ff7806 */ /* 0x000fe20000000100 */
[----:B------:R-:W-:-:S12]  /*51a0*/  ENDCOLLECTIVE ;  /* 0x000000000000791b */ /* 0x000fd80003800000 */
.L_x_496:
[----:B------:R-:W-:Y:S05]  /*51b0*/  BSYNC B1 ;  /* 0x0000000000017941 */ /* 0x000fea0003800000 */
.L_x_495:
[----:B------:R-:W-:Y:S05]  /*51c0*/  BRA `(.L_x_497) ;  /* 0xffffffc400c87947 */ /* 0x000fea000383ffff */
.L_x_451:
[----:B------:R-:W-:Y:S01]  /*51d0*/  BSSY B1, `(.L_x_498) ;  /* 0x0000006000017945 */ /* 0x000fe20003800000 */
[----:B------:R-:W-:Y:S01]  /*51e0*/  PLOP3.LUT P0, PT, P0, PT, PT, 0x8, 0x80 ;  /* 0x000000000080781c */ /* 0x000fe2000070e170 */
[----:B------:R-:W-:-:S12]  /*51f0*/  IMAD.MOV.U32 R0, RZ, RZ, -0x1 ;  /* 0xffffffffff007424 */ /* 0x000fd800078e00ff */
[----:B------:R-:W-:Y:S05]  /*5200*/  WARPSYNC.COLLECTIVE R0, `(.L_x_499) ;  /* 0x0000000000087348 */ /* 0x000fea0003c00000 */
[----:B------:R-:W-:Y:S01]  /*5210*/  VOTE.ANY R0, PT, P0 ;  /* 0x0000000000007806 */ /* 0x000fe200000e0100 */
[----:B------:R-:W-:Y:S06]  /*5220*/  ENDCOLLECTIVE ;  /* 0x000000000000791b */ /* 0x000fec0003800000 */
.L_x_499:
[----:B------:R-:W-:Y:S05]  /*5230*/  BSYNC B1 ;  /* 0x0000000000017941 */ /* 0x000fea0003800000 */
.L_x_498:
        /* <DEDUP_REMOVED lines=11> */
.L_x_500:
[----:B------:R-:W-:Y:S01]  /*52f0*/  ISETP.GE.AND P0, PT, R3, R25, PT ;  /* 0x000000190300720c */ /* 0x000fe20003f06270 */
[----:B------:R-:W-:Y:S02]  /*5300*/  IMAD.MOV.U32 R27, RZ, RZ, R23 ;  /* 0x000000ffff1b7224 */ /* 0x000fe400078e0017 */
[----:B------:R-:W-:-:S10]  /*5310*/  IMAD.MOV.U32 R45, RZ, RZ, R26 ;  /* 0x000000ffff2d7224 */ /* 0x000fd400078e001a */
[----:B------:R-:W-:Y:S05]  /*5320*/  WARPSYNC.COLLECTIVE R0, `(.L_x_501) ;  /* 0x0000000000087348 */ /* 0x000fea0003c00000 */
[----:B------:R0:W1:Y:S02]  /*5330*/  SHFL.DOWN P3, R26, R27, R24, R25 ;  /* 0x080000181b1a7389 */ /* 0x0000640000060019 */
[----:B01----:R-:W-:Y:S05]  /*5340*/  ENDCOLLECTIVE ;  /* 0x000000000000791b */ /* 0x003fea0003800000 */
.L_x_501:
        /* <DEDUP_REMOVED lines=10> */
.L_x_502:
[----:B------:R-:W-:Y:S01]  /*53f0*/  IMAD.MOV.U32 R27, RZ, RZ, R54 ;  /* 0x000000ffff1b7224 */ /* 0x000fe200078e0036 */
[----:B------:R-:W-:-:S07]  /*5400*/  SEL R23, R26, RZ, !P0 ;  /* 0x000000ff1a177207 */ /* 0x000fce0004000000 */
[----:B------:R-:W-:Y:S05]  /*5410*/  WARPSYNC.COLLECTIVE R0, `(.L_x_503) ;  /* 0x0000000000087348 */ /* 0x000fea0003c00000 */
[----:B------:R0:W1:Y:S02]  /*5420*/  SHFL.DOWN P3, R26, R27, R24, R25 ;  /* 0x080000181b1a7389 */ /* 0x0000640000060019 */
[----:B01----:R-:W-:Y:S05]  /*5430*/  ENDCOLLECTIVE ;  /* 0x000000000000791b */ /* 0x003fea0003800000 */
.L_x_503:
[----:B------:R-:W-:-:S05]  /*5440*/  IADD3 R50, P1, PT, R23, R52, RZ ;  /* 0x0000003417327210 */ /* 0x000fca0007f3e0ff */
[----:B------:R-:W-:Y:S02]  /*5450*/  IMAD.MOV.U32 R27, RZ, RZ, R50 ;  /* 0x000000ffff1b7224 */ /* 0x000fe400078e0032 */
[----:B------:R-:W-:Y:S02]  /*5460*/  IMAD.MOV.U32 R24, RZ, RZ, 0x4 ;  /* 0x00000004ff187424 */ /* 0x000fe400078e00ff */
[----:B------:R-:W-:-:S07]  /*5470*/  IMAD.MOV.U32 R45, RZ, RZ, R26 ;  /* 0x000000ffff2d7224 */ /* 0x000fce00078e001a */
[----:B------:R-:W-:Y:S05]  /*5480*/  WARPSYNC.COLLECTIVE R0, `(.L_x_504) ;  /* 0x0000000000087348 */ /* 0x000fea0003c00000 */
[----:B------:R0:W1:Y:S02]  /*5490*/  SHFL.DOWN P3, R26, R27, R24, R25 ;  /* 0x080000181b1a7389 */ /* 0x0000640000060019 */
[----:B01----:R-:W-:Y:S05]  /*54a0*/  ENDCOLLECTIVE ;  /* 0x000000000000791b */ /* 0x003fea0003800000 */
.L_x_504:
        /* <DEDUP_REMOVED lines=8> */
.L_x_505:
[----:B------:R-:W-:-:S05]  /*5530*/  IADD3 R52, P1, PT, R23, R50, RZ ;  /* 0x0000003217347210 */ /* 0x000fca0007f3e0ff */
[----:B------:R-:W-:Y:S02]  /*5540*/  IMAD.MOV.U32 R27, RZ, RZ, R52 ;  /* 0x000000ffff1b7224 */ /* 0x000fe400078e0034 */
[----:B------:R-:W-:Y:S02]  /*5550*/  IMAD.MOV.U32 R24, RZ, RZ, 0x8 ;  /* 0x00000008ff187424 */ /* 0x000fe400078e00ff */
[----:B------:R-:W-:-:S07]  /*5560*/  IMAD.MOV.U32 R22, RZ, RZ, R26 ;  /* 0x000000ffff167224 */ /* 0x000fce00078e001a */
[----:B------:R-:W-:Y:S05]  /*5570*/  WARPSYNC.COLLECTIVE R0, `(.L_x_506) ;  /* 0x0000000000087348 */ /* 0x000fea0003c00000 */
[----:B------:R0:W1:Y:S02]  /*5580*/  SHFL.DOWN P3, R26, R27, R24, R25 ;  /* 0x080000181b1a7389 */ /* 0x0000640000060019 */
[----:B01----:R-:W-:Y:S05]  /*5590*/  ENDCOLLECTIVE ;  /* 0x000000000000791b */ /* 0x003fea0003800000 */
.L_x_506:
        /* <DEDUP_REMOVED lines=8> */
.L_x_507:
[----:B------:R-:W-:-:S05]  /*5620*/  IADD3 R23, P1, PT, R23, R52, RZ ;  /* 0x0000003417177210 */ /* 0x000fca0007f3e0ff */
[----:B------:R-:W-:Y:S02]  /*5630*/  IMAD.MOV.U32 R27, RZ, RZ, R23 ;  /* 0x000000ffff1b7224 */ /* 0x000fe400078e0017 */
[----:B------:R-:W-:Y:S02]  /*5640*/  IMAD.MOV.U32 R24, RZ, RZ, 0x10 ;  /* 0x00000010ff187424 */ /* 0x000fe400078e00ff */
[----:B------:R-:W-:-:S07]  /*5650*/  IMAD.MOV.U32 R22, RZ, RZ, R26 ;  /* 0x000000ffff167224 */ /* 0x000fce00078e001a */
[----:B------:R-:W-:Y:S05]  /*5660*/  WARPSYNC.COLLECTIVE R0, `(.L_x_508) ;  /* 0x0000000000087348 */ /* 0x000fea0003c00000 */
[----:B------:R0:W1:Y:S02]  /*5670*/  SHFL.DOWN P3, R26, R27, R24, R25 ;  /* 0x080000181b1a7389 */ /* 0x0000640000060019 */
[----:B01----:R-:W-:Y:S05]  /*5680*/  ENDCOLLECTIVE ;  /* 0x000000000000791b */ /* 0x003fea0003800000 */
.L_x_508:
        /* <DEDUP_REMOVED lines=8> */
.L_x_509:
        /* <DEDUP_REMOVED lines=9> */
.L_x_510:
[----:B------:R-:W-:Y:S05]  /*57a0*/  BRA `(.L_x_511) ;  /* 0xffffffc400147947 */ /* 0x000fea000383ffff */
.L_x_458:
[----:B------:R-:W-:Y:S01]  /*57b0*/  BSSY B0, `(.L_x_512) ;  /* 0x0000006000007945 */ /* 0x000fe20003800000 */
[----:B------:R-:W-:Y:S01]  /*57c0*/  PLOP3.LUT P0, PT, P0, PT, PT, 0x8, 0x80 ;  /* 0x000000000080781c */ /* 0x000fe2000070e170 */
[----:B------:R-:W-:-:S12]  /*57d0*/  IMAD.MOV.U32 R0, RZ, RZ, -0x1 ;  /* 0xffffffffff007424 */ /* 0x000fd800078e00ff */
[----:B------:R-:W-:Y:S05]  /*57e0*/  WARPSYNC.COLLECTIVE R0, `(.L_x_513) ;  /* 0x0000000000087348 */ /* 0x000fea0003c00000 */
[----:B------:R-:W-:Y:S01]  /*57f0*/  VOTE.ANY P0, P0 ;  /* 0x0000000000ff7806 */ /* 0x000fe20000000100 */
[----:B------:R-:W-:-:S12]  /*5800*/  ENDCOLLECTIVE ;  /* 0x000000000000791b */ /* 0x000fd80003800000 */
.L_x_513:
[----:B------:R-:W-:Y:S05]  /*5810*/  BSYNC B0 ;  /* 0x0000000000007941 */ /* 0x000fea0003800000 */
.L_x_512:
[----:B------:R-:W-:Y:S05]  /*5820*/  BRA `(.L_x_514) ;  /* 0xffffffdc00f47947 */ /* 0x000fea000383ffff */
.L_x_460:
[----:B------:R-:W-:Y:S01]  /*5830*/  BSSY B0, `(.L_x_515) ;  /* 0x0000006000007945 */ /* 0x000fe20003800000 */
[----:B------:R-:W-:Y:S01]  /*5840*/  PLOP3.LUT P0, PT, P0, PT, PT, 0x8, 0x80 ;  /* 0x000000000080781c */ /* 0x000fe2000070e170 */
[----:B------:R-:W-:-:S12]  /*5850*/  IMAD.MOV.U32 R0, RZ, RZ, -0x1 ;  /* 0xffffffffff007424 */ /* 0x000fd800078e00ff */
[----:B------:R-:W-:Y:S05]  /*5860*/  WARPSYNC.COLLECTIVE R0, `(.L_x_516) ;  /* 0x0000000000087348 */ /* 0x000fea0003c00000 */
[----:B------:R-:W-:Y:S01]  /*5870*/  VOTE.ANY P0, P0 ;  /* 0x0000000000ff7806 */ /* 0x000fe20000000100 */
[----:B------:R-:W-:-:S12]  /*5880*/  ENDCOLLECTIVE ;  /* 0x000000000000791b */ /* 0x000fd80003800000 */
.L_x_516:
[----:B------:R-:W-:Y:S05]  /*5890*/  BSYNC B0 ;  /* 0x0000000000007941 */ /* 0x000fea0003800000 */
.L_x_515:
[----:B------:R-:W-:Y:S05]  /*58a0*/  BRA `(.L_x_517) ;  /* 0xffffffdc00fc7947 */ /* 0x000fea000383ffff */
.L_x_462:
[----:B------:R-:W0:Y:S01]  /*58b0*/  S2R R32, SR_GEMASK ;  /* 0x0000000000207919 */ /* 0x000e220000003c00 */
[----:B------:R-:W-:Y:S01]  /*58c0*/  BSSY B0, `(.L_x_518) ;  /* 0x0000006000007945 */ /* 0x000fe20003800000 */
[----:B------:R-:W-:Y:S01]  /*58d0*/  PLOP3.LUT P0, PT, P0, PT, PT, 0x8, 0x80 ;  /* 0x000000000080781c */ /* 0x000fe2000070e170 */
[----:B------:R-:W-:-:S12]  /*58e0*/  IMAD.MOV.U32 R0, RZ, RZ, -0x1 ;  /* 0xffffffffff007424 */ /* 0x000fd800078e00ff */
[----:B0-----:R-:W-:Y:S05]  /*58f0*/  WARPSYNC.COLLECTIVE R0, `(.L_x_519) ;  /* 0x0000000000087348 */ /* 0x001fea0003c00000 */
[----:B------:R-:W-:Y:S01]  /*5900*/  VOTE.ANY R0, PT, P0 ;  /* 0x0000000000007806 */ /* 0x000fe200000e0100 */
[----:B0-----:R-:W-:Y:S06]  /*5910*/  ENDCOLLECTIVE ;  /* 0x000000000000791b */ /* 0x001fec0003800000 */
.L_x_519:
[----:B------:R-:W-:Y:S05]  /*5920*/  BSYNC B0 ;  /* 0x0000000000007941 */ /* 0x000fea0003800000 */
.L_x_518:
        /* <DEDUP_REMOVED lines=10> */
.L_x_520:
[----:B------:R-:W-:Y:S01]  /*59d0*/  ISETP.GE.AND P0, PT, R3, R25, PT ;  /* 0x000000190300720c */ /* 0x000fe20003f06270 */
[----:B------:R-:W-:Y:S02]  /*59e0*/  IMAD.MOV.U32 R27, RZ, RZ, R19 ;  /* 0x000000ffff1b7224 */ /* 0x000fe400078e0013 */
[----:B------:R-:W-:-:S10]  /*59f0*/  IMAD.MOV.U32 R33, RZ, RZ, R26 ;  /* 0x000000ffff217224 */ /* 0x000fd400078e001a */
[----:B------:R-:W-:Y:S05]  /*5a00*/  WARPSYNC.COLLECTIVE R0, `(.L_x_521) ;  /* 0x0000000000087348 */ /* 0x000fea0003c00000 */
[----:B------:R0:W1:Y:S02]  /*5a10*/  SHFL.DOWN P3, R26, R27, R24, R25 ;  /* 0x080000181b1a7389 */ /* 0x0000640000060019 */
[----:B01----:R-:W-:Y:S05]  /*5a20*/  ENDCOLLECTIVE ;  /* 0x000000000000791b */ /* 0x003fea0003800000 */
.L_x_521:
[----:B------:R-:W-:Y:S01]  /*5a30*/  SEL R33, R33, RZ, !P0 ;  /* 0x000000ff21217207 */ /* 0x000fe20004000000 */
[----:B------:R-:W-:Y:S01]  /*5a40*/  IMAD.MOV.U32 R24, RZ, RZ, 0x2 ;  /* 0x00000002ff187424 */ /* 0x000fe200078e00ff */
[----:B------:R-:W-:Y:S02]  /*5a50*/  SEL R43, R26, RZ, !P0 ;  /* 0x000000ff1a2b7207 */ /* 0x000fe40004000000 */
[----:B------:R-:W-:Y:S01]  /*5a60*/  IADD3 R34, P0, PT, R18, R33, RZ ;  /* 0x0000002112227210 */ /* 0x000fe20007f1e0ff */
[----:B------:R-:W-:-:S04]  /*5a70*/  VIADD R18, R3, 0x2 ;  /* 0x0000000203127836 */ /* 0x000fc80000000000 */
[----:B------:R-:W-:Y:S02]  /*5a80*/  IMAD.MOV.U32 R27, RZ, RZ, R34 ;  /* 0x000000ffff1b7224 */ /* 0x000fe400078e0022 */
[----:B------:R-:W-:Y:S01]  /*5a90*/  IMAD.X R43, R19, 0x1, R43, P0 ;  /* 0x00000001132b7824 */ /* 0x000fe200000e062b */
[----:B------:R-:W-:-:S13]  /*5aa0*/  ISETP.GT.AND P0, PT, R18, R25, PT ;  /* 0x000000191200720c */ /* 0x000fda0003f04270 */
[----:B------:R-:W-:Y:S05]  /*5ab0*/  WARPSYNC.COLLECTIVE R0, `(.L_x_522) ;  /* 0x0000000000087348 */ /* 0x000fea0003c00000 */
[----:B------:R0:W1:Y:S02]  /*5ac0*/  SHFL.DOWN P3, R26, R27, R24, R25 ;  /* 0x080000181b1a7389 */ /* 0x0000640000060019 */
[----:B01----:R-:W-:Y:S05]  /*5ad0*/  ENDCOLLECTIVE ;  /* 0x000000000000791b */ /* 0x003fea0003800000 */
.L_x_522:
[----:B------:R-:W-:Y:S02]  /*5ae0*/  IMAD.MOV.U32 R27, RZ, RZ, R43 ;  /* 0x000000ffff1b7224 */ /* 0x000fe400078e002b */
[----:B------:R-:W-:-:S07]  /*5af0*/  IMAD.MOV.U32 R33, RZ, RZ, R26 ;  /* 0x000000ffff217224 */ /* 0x000fce00078e001a */
[----:B------:R-:W-:Y:S05]  /*5b00*/  WARPSYNC.COLLECTIVE R0, `(.L_x_523) ;  /* 0x0000000000087348 */ /* 0x000fea0003c00000 */
[----:B------:R0:W1:Y:S02]  /*5b10*/  SHFL.DOWN P3, R26, R27, R24, R25 ;  /* 0x080000181b1a7389 */ /* 0x0000640000060019 */
[----:B01----:R-:W-:Y:S05]  /*5b20*/  ENDCOLLECTIVE ;  /* 0x000000000000791b */ /* 0x003fea0003800000 */
.L_x_523:
[----:B------:R-:W-:Y:S01]  /*5b30*/  SEL R19, R33, RZ, !P0 ;  /* 0x000000ff21137207 */ /* 0x000fe20004000000 */
[----:B------:R-:W-:-:S03]  /*5b40*/  VIADD R33, R3, 0x4 ;  /* 0x0000000403217836 */ /* 0x000fc60000000000 */
        /* <DEDUP_REMOVED lines=9> */
.L_x_524:
[----:B------:R-:W-:Y:S02]  /*5be0*/  IMAD.MOV.U32 R27, RZ, RZ, R42 ;  /* 0x000000ffff1b7224 */ /* 0x000fe400078e002a */
[----:B------:R-:W-:-:S07]  /*5bf0*/  IMAD.MOV.U32 R18, RZ, RZ, R26 ;  /* 0x000000ffff127224 */ /* 0x000fce00078e001a */
[----:B------:R-:W-:Y:S05]  /*5c00*/  WARPSYNC.COLLECTIVE R0, `(.L_x_525) ;  /* 0x0000000000087348 */ /* 0x000fea0003c00000 */
[----:B------:R0:W1:Y:S02]  /*5c10*/  SHFL.DOWN P3, R26, R27, R24, R25 ;  /* 0x080000181b1a7389 */ /* 0x0000640000060019 */
[----:B01----:R-:W-:Y:S05]  /*5c20*/  ENDCOLLECTIVE ;  /* 0x000000000000791b */ /* 0x003fea0003800000 */
.L_x_525:
[----:B------:R-:W-:-:S04]  /*5c30*/  SEL R18, R18, RZ, !P0 ;  /* 0x000000ff12127207 */ /* 0x000fc80004000000 */
[----:B------:R-:W-:-:S05]  /*5c40*/  IADD3 R34, P2, PT, R18, R19, RZ ;  /* 0x0000001312227210 */ /* 0x000fca0007f5e0ff */
[----:B------:R-:W-:Y:S02]  /*5c50*/  IMAD.MOV.U32 R27, RZ, RZ, R34 ;  /* 0x000000ffff1b7224 */ /* 0x000fe400078e0022 */
[----:B------:R-:W-:Y:S01]  /*5c60*/  IMAD.MOV.U32 R24, RZ, RZ, 0x8 ;  /* 0x00000008ff187424 */ /* 0x000fe200078e00ff */
[----:B------:R-:W-:-:S07]  /*5c70*/  SEL R19, R26, RZ, !P0 ;  /* 0x000000ff1a137207 */ /* 0x000fce0004000000 */
[----:B------:R-:W-:Y:S05]  /*5c80*/  WARPSYNC.COLLECTIVE R0, `(.L_x_526) ;  /* 0x0000000000087348 */ /* 0x000fea0003c00000 */
[----:B------:R0:W1:Y:S02]  /*5c90*/  SHFL.DOWN P3, R26, R27, R24, R25 ;  /* 0x080000181b1a7389 */ /* 0x0000640000060019 */
[----:B01----:R-:W-:Y:S05]  /*5ca0*/  ENDCOLLECTIVE ;  /* 0x000000000000791b */ /* 0x003fea0003800000 */
.L_x_526:
[----:B------:R-:W-:Y:S01]  /*5cb0*/  ISETP.NE.U32.AND P0, PT, R16, 0x65, PT ;  /* 0x000000651000780c */ /* 0x000fe20003f05070 */
[----:B------:R-:W-:Y:S02]  /*5cc0*/  VIADD R16, R3, 0x10 ;  /* 0x0000001003107836 */ /* 0x000fe40000000000 */
[----:B------:R-:W-:Y:S01]  /*5cd0*/  IMAD.X R46, R19, 0x1, R42, P2 ;  /* 0x00000001132e7824 */ /* 0x000fe200010e062a */
[----:B------:R-:W-:Y:S01]  /*5ce0*/  ISETP.NE.AND.EX P0, PT, R17, RZ, PT, P0 ;  /* 0x000000ff1100720c */ /* 0x000fe20003f05300 */
[----:B------:R-:W-:-:S05]  /*5cf0*/  VIADD R42, R3, 0x8 ;  /* 0x00000008032a7836 */ /* 0x000fca0000000000 */
[----:B------:R-:W-:Y:S01]  /*5d00*/  ISETP.GT.AND P2, PT, R42, R25, PT ;  /* 0x000000192a00720c */ /* 0x000fe20003f44270 */
[----:B------:R-:W-:Y:S02]  /*5d10*/  IMAD.MOV.U32 R27, RZ, RZ, R46 ;  /* 0x000000ffff1b7224 */ /* 0x000fe400078e002e */
[----:B------:R-:W-:-:S10]  /*5d20*/  IMAD.MOV.U32 R18, RZ, RZ, R26 ;  /* 0x000000ffff127224 */ /* 0x000fd400078e001a */
[----:B------:R-:W-:Y:S05]  /*5d30*/  WARPSYNC.COLLECTIVE R0, `(.L_x_527) ;  /* 0x0000000000087348 */ /* 0x000fea0003c00000 */
[----:B------:R0:W1:Y:S02]  /*5d40*/  SHFL.DOWN P3, R26, R27, R24, R25 ;  /* 0x080000181b1a7389 */ /* 0x0000640000060019 */
[----:B01----:R-:W-:Y:S05]  /*5d50*/  ENDCOLLECTIVE ;  /* 0x000000000000791b */ /* 0x003fea0003800000 */
.L_x_527:
[----:B------:R-:W-:Y:S01]  /*5d60*/  SEL R19, R18, RZ, !P2 ;  /* 0x000000ff12137207 */ /* 0x000fe20005000000 */
[----:B------:R-:W-:-:S03]  /*5d70*/  IMAD.MOV.U32 R24, RZ, RZ, 0x10 ;  /* 0x00000010ff187424 */ /* 0x000fc600078e00ff */
[----:B------:R-:W-:Y:S02]  /*5d80*/  IADD3 R19, P3, PT, R19, R34, RZ ;  /* 0x0000002213137210 */ /* 0x000fe40007f7e0ff */
[----:B------:R-:W-:Y:S02]  /*5d90*/  SEL R17, R26, RZ, !P2 ;  /* 0x000000ff1a117207 */ /* 0x000fe40005000000 */
[----:B------:R-:W-:Y:S01]  /*5da0*/  ISETP.GT.AND P2, PT, R16, R25, PT ;  /* 0x000000191000720c */ /* 0x000fe20003f44270 */
[----:B------:R-:W-:Y:S02]  /*5db0*/  IMAD.MOV.U32 R27, RZ, RZ, R19 ;  /* 0x000000ffff1b7224 */ /* 0x000fe400078e0013 */
[----:B------:R-:W-:Y:S02]  /*5dc0*/  IMAD.X R48, R17, 0x1, R46, P3 ;  /* 0x0000000111307824 */ /* 0x000fe400018e062e */
[----:B------:R-:W0:Y:S08]  /*5dd0*/  LDC.64 R46, c[0x0][0x390] ;  /* 0x0000e400ff2e7b82 */ /* 0x000e300000000a00 */
[----:B0-----:R-:W-:Y:S05]  /*5de0*/  WARPSYNC.COLLECTIVE R0, `(.L_x_528) ;  /* 0x0000000000087348 */ /* 0x001fea0003c00000 */
[----:B------:R1:W2:Y:S02]  /*5df0*/  SHFL.DOWN P3, R26, R27, R24, R25 ;  /* 0x080000181b1a7389 */ /* 0x0002a40000060019 */
[----:B012---:R-:W-:Y:S05]  /*5e00*/  ENDCOLLECTIVE ;  /* 0x000000000000791b */ /* 0x007fea0003800000 */
.L_x_528:
[----:B------:R-:W-:Y:S01]  /*5e10*/  IMAD.MOV.U32 R27, RZ, RZ, R48 ;  /* 0x000000ffff1b7224 */ /* 0x000fe200078e0030 */
[----:B------:R-:W-:Y:S01]  /*5e20*/  IADD3 R42, P4, PT, R46, 0x200, RZ ;  /* 0x000002002e2a7810 */ /* 0x000fe20007f9e0ff */
[----:B------:R-:W-:-:S12]  /*5e30*/  IMAD.MOV.U32 R18, RZ, RZ, R26 ;  /* 0x000000ffff127224 */ /* 0x000fd800078e001a */
[----:B------:R-:W-:Y:S05]  /*5e40*/  WARPSYNC.COLLECTIVE R0, `(.L_x_529) ;  /* 0x0000000000087348 */ /* 0x000fea0003c00000 */
[----:B------:R0:W1:Y:S02]  /*5e50*/  SHFL.DOWN P3, R26, R27, R24, R25 ;  /* 0x080000181b1a7389 */ /* 0x0000640000060019 */
[----:B01----:R-:W-:Y:S05]  /*5e60*/  ENDCOLLECTIVE ;  /* 0x000000000000791b */ /* 0x003fea0003800000 */
.L_x_529:
[----:B------:R-:W-:Y:S05]  /*5e70*/  WARPSYNC.COLLECTIVE R0, `(.L_x_530) ;  /* 0x0000000000087348 */ /* 0x000fea0003c00000 */
[----:B------:R-:W-:Y:S01]  /*5e80*/  VOTE.ALL P0, P0 ;  /* 0x0000000000ff7806 */ /* 0x000fe20000000000 */
[----:B------:R-:W-:-:S12]  /*5e90*/  ENDCOLLECTIVE ;  /* 0x000000000000791b */ /* 0x000fd80003800000 */
.L_x_530:
[----:B------:R-:W-:Y:S01]  /*5ea0*/  IMAD.X R47, RZ, RZ, R47, P4 ;  /* 0x000000ffff2f7224 */ /* 0x000fe200020e062f */
[----:B------:R-:W-:-:S04]  /*5eb0*/  SEL R18, R18, RZ, !P2 ;  /* 0x000000ff12127207 */ /* 0x000fc80005000000 */
[----:B------:R-:W-:Y:S02]  /*5ec0*/  IADD3 R34, P3, PT, R18, R19, RZ ;  /* 0x0000001312227210 */ /* 0x000fe40007f7e0ff */
[----:B------:R-:W-:-:S05]  /*5ed0*/  SEL R43, R26, RZ, !P2 ;  /* 0x000000ff1a2b7207 */ /* 0x000fca0005000000 */
[----:B------:R-:W-:Y:S01]  /*5ee0*/  IMAD.X R43, R43, 0x1, R48, P3 ;  /* 0x000000012b2b7824 */ /* 0x000fe200018e0630 */
[----:B------:R-:W-:Y:S06]  /*5ef0*/  BRA `(.L_x_531) ;  /* 0xffffffdc00487947 */ /* 0x000fec000383ffff */
.L_x_464:
[----:B------:R-:W-:Y:S01]  /*5f00*/  BSSY B0, `(.L_x_532) ;  /* 0x0000006000007945 */ /* 0x000fe20003800000 */
[----:B------:R-:W-:Y:S01]  /*5f10*/  PLOP3.LUT P0, PT, P0, PT, PT, 0x8, 0x80 ;  /* 0x000000000080781c */ /* 0x000fe2000070e170 */
[----:B------:R-:W-:-:S12]  /*5f20*/  IMAD.MOV.U32 R0, RZ, RZ, -0x1 ;  /* 0xffffffffff007424 */ /* 0x000fd800078e00ff */
[----:B------:R-:W-:Y:S05]  /*5f30*/  WARPSYNC.COLLECTIVE R0, `(.L_x_533) ;  /* 0x0000000000087348 */ /* 0x000fea0003c00000 */
[----:B------:R-:W-:Y:S01]  /*5f40*/  VOTE.ANY P0, P0 ;  /* 0x0000000000ff7806 */ /* 0x000fe20000000100 */
[----:B------:R-:W-:-:S12]  /*5f50*/  ENDCOLLECTIVE ;  /* 0x000000000000791b */ /* 0x000fd80003800000 */
.L_x_533:
[----:B------:R-:W-:Y:S05]  /*5f60*/  BSYNC B0 ;  /* 0x0000000000007941 */ /* 0x000fea0003800000 */
.L_x_532:
[----:B------:R-:W-:Y:S05]  /*5f70*/  BRA `(.L_x_534) ;  /* 0xffffffdc00507947 */ /* 0x000fea000383ffff */
.L_x_466:
[----:B------:R-:W-:Y:S01]  /*5f80*/  BSSY B0, `(.L_x_535) ;  /* 0x0000006000007945 */ /* 0x000fe20003800000 */
[----:B------:R-:W-:Y:S01]  /*5f90*/  PLOP3.LUT P0, PT, P0, PT, PT, 0x8, 0x80 ;  /* 0x000000000080781c */ /* 0x000fe2000070e170 */
[----:B------:R-:W-:-:S12]  /*5fa0*/  IMAD.MOV.U32 R0, RZ, RZ, -0x1 ;  /* 0xffffffffff007424 */ /* 0x000fd800078e00ff */
[----:B------:R-:W-:Y:S05]  /*5fb0*/  WARPSYNC.COLLECTIVE R0, `(.L_x_536) ;  /* 0x0000000000087348 */ /* 0x000fea0003c00000 */
[----:B------:R-:W-:Y:S01]  /*5fc0*/  VOTE.ANY P0, P0 ;  /* 0x0000000000ff7806 */ /* 0x000fe20000000100 */
[----:B------:R-:W-:-:S12]  /*5fd0*/  ENDCOLLECTIVE ;  /* 0x000000000000791b */ /* 0x000fd80003800000 */
.L_x_536:
[----:B------:R-:W-:Y:S05]  /*5fe0*/  BSYNC B0 ;  /* 0x0000000000007941 */ /* 0x000fea0003800000 */
.L_x_535:
[----:B------:R-:W-:Y:S05]  /*5ff0*/  BRA `(.L_x_537) ;  /* 0xffffffdc00587947 */ /* 0x000fea000383ffff */
.L_x_468:
[----:B------:R-:W-:Y:S01]  /*6000*/  BSSY B0, `(.L_x_538) ;  /* 0x0000006000007945 */ /* 0x000fe20003800000 */
[----:B------:R-:W-:Y:S01]  /*6010*/  PLOP3.LUT P0, PT, P0, PT, PT, 0x8, 0x80 ;  /* 0x000000000080781c */ /* 0x000fe2000070e170 */
[----:B------:R-:W-:-:S12]  /*6020*/  IMAD.MOV.U32 R0, RZ, RZ, -0x1 ;  /* 0xffffffffff007424 */ /* 0x000fd800078e00ff */
[----:B------:R-:W-:Y:S05]  /*6030*/  WARPSYNC.COLLECTIVE R0, `(.L_x_539) ;  /* 0x0000000000087348 */ /* 0x000fea0003c00000 */
[----:B------:R-:W-:Y:S01]  /*6040*/  VOTE.ANY R0, PT, P0 ;  /* 0x0000000000007806 */ /* 0x000fe200000e0100 */
[----:B------:R-:W-:Y:S06]  /*6050*/  ENDCOLLECTIVE ;  /* 0x000000000000791b */ /* 0x000fec0003800000 */
.L_x_539:
[----:B------:R-:W-:Y:S05]  /*6060*/  BSYNC B0 ;  /* 0x0000000000007941 */ /* 0x000fea0003800000 */
.L_x_538:
        /* <DEDUP_REMOVED lines=11> */
.L_x_540:
[----:B------:R-:W-:Y:S01]  /*6120*/  ISETP.GE.AND P0, PT, R3, R25, PT ;  /* 0x000000190300720c */ /* 0x000fe20003f06270 */
[----:B------:R-:W-:Y:S02]  /*6130*/  IMAD.MOV.U32 R27, RZ, RZ, R19 ;  /* 0x000000ffff1b7224 */ /* 0x000fe400078e0013 */
[----:B------:R-:W-:-:S10]  /*6140*/  IMAD.MOV.U32 R46, RZ, RZ, R26 ;  /* 0x000000ffff2e7224 */ /* 0x000fd400078e001a */
[----:B------:R-:W-:Y:S05]  /*6150*/  WARPSYNC.COLLECTIVE R0, `(.L_x_541) ;  /* 0x0000000000087348 */ /* 0x000fea0003c00000 */
[----:B------:R0:W1:Y:S02]  /*6160*/  SHFL.DOWN P3, R26, R27, R24, R25 ;  /* 0x080000181b1a7389 */ /* 0x0000640000060019 */
[----:B01----:R-:W-:Y:S05]  /*6170*/  ENDCOLLECTIVE ;  /* 0x000000000000791b */ /* 0x003fea0003800000 */
.L_x_541:
        /* <DEDUP_REMOVED lines=11> */
.L_x_542:
[----:B------:R-:W-:Y:S01]  /*6230*/  IMAD.MOV.U32 R27, RZ, RZ, R49 ;  /* 0x000000ffff1b7224 */ /* 0x000fe200078e0031 */
[----:B------:R-:W-:-:S07]  /*6240*/  SEL R19, R26, RZ, !P0 ;  /* 0x000000ff1a137207 */ /* 0x000fce0004000000 */
[----:B------:R-:W-:Y:S05]  /*6250*/  WARPSYNC.COLLECTIVE R0, `(.L_x_543) ;  /* 0x0000000000087348 */ /* 0x000fea0003c00000 */
[----:B------:R0:W1:Y:S02]  /*6260*/  SHFL.DOWN P3, R26, R27, R24, R25 ;  /* 0x080000181b1a7389 */ /* 0x0000640000060019 */
[----:B01----:R-:W-:Y:S05]  /*6270*/  ENDCOLLECTIVE ;  /* 0x000000000000791b */ /* 0x003fea0003800000 */
.L_x_543:
[----:B------:R-:W-:-:S05]  /*6280*/  IADD3 R19, P2, PT, R19, R48, RZ ;  /* 0x0000003013137210 */ /* 0x000fca0007f5e0ff */
[----:B------:R-:W-:Y:S02]  /*6290*/  IMAD.MOV.U32 R27, RZ, RZ, R19 ;  /* 0x000000ffff1b7224 */ /* 0x000fe400078e0013 */
[----:B------:R-:W-:Y:S02]  /*62a0*/  IMAD.MOV.U32 R24, RZ, RZ, 0x4 ;  /* 0x00000004ff187424 */ /* 0x000fe400078e00ff */
[----:B------:R-:W-:-:S07]  /*62b0*/  IMAD.MOV.U32 R46, RZ, RZ, R26 ;  /* 0x000000ffff2e7224 */ /* 0x000fce00078e001a */
[----:B------:R-:W-:Y:S05]  /*62c0*/  WARPSYNC.COLLECTIVE R0, `(.L_x_544) ;  /* 0x0000000000087348 */ /* 0x000fea0003c00000 */
[----:B------:R0:W1:Y:S02]  /*62d0*/  SHFL.DOWN P3, R26, R27, R24, R25 ;  /* 0x080000181b1a7389 */ /* 0x0000640000060019 */
[----:B01----:R-:W-:Y:S05]  /*62e0*/  ENDCOLLECTIVE ;  /* 0x000000000000791b */ /* 0x003fea0003800000 */
.L_x_544:
        /* <DEDUP_REMOVED lines=9> */
.L_x_545:
[----:B------:R-:W-:Y:S02]  /*6380*/  IMAD.MOV.U32 R27, RZ, RZ, R48 ;  /* 0x000000ffff1b7224 */ /* 0x000fe400078e0030 */
[----:B------:R-:W-:Y:S02]  /*6390*/  IMAD.MOV.U32 R24, RZ, RZ, 0x8 ;  /* 0x00000008ff187424 */ /* 0x000fe400078e00ff */
[----:B------:R-:W-:-:S07]  /*63a0*/  IMAD.MOV.U32 R18, RZ, RZ, R26 ;  /* 0x000000ffff127224 */ /* 0x000fce00078e001a */
[----:B------:R-:W-:Y:S05]  /*63b0*/  WARPSYNC.COLLECTIVE R0, `(.L_x_546) ;  /* 0x0000000000087348 */ /* 0x000fea0003c00000 */
[----:B------:R0:W1:Y:S02]  /*63c0*/  SHFL.DOWN P3, R26, R27, R24, R25 ;  /* 0x080000181b1a7389 */ /* 0x0000640000060019 */
[----:B01----:R-:W-:Y:S05]  /*63d0*/  ENDCOLLECTIVE ;  /* 0x000000000000791b */ /* 0x003fea0003800000 */
.L_x_546:
[----:B------:R-:W-:Y:S01]  /*63e0*/  SEL R49, R18, RZ, !P0 ;  /* 0x000000ff12317207 */ /* 0x000fe20004000000 */
[----:B------:R-:W-:-:S04]  /*63f0*/  VIADD R18, R3, 0x8 ;  /* 0x0000000803127836 */ /* 0x000fc80000000000 */
[----:B------:R-:W-:Y:S01]  /*6400*/  IMAD.X R49, R49, 0x1, R46, P2 ;  /* 0x0000000131317824 */ /* 0x000fe200010e062e */
[----:B------:R-:W-:-:S03]  /*6410*/  ISETP.GT.AND P0, PT, R18, R25, PT ;  /* 0x000000191200720c */ /* 0x000fc60003f04270 */
[----:B------:R-:W-:Y:S01]  /*6420*/  IMAD.MOV.U32 R27, RZ, RZ, R49 ;  /* 0x000000ffff1b7224 */ /* 0x000fe200078e0031 */
[----:B------:R-:W-:-:S09]  /*6430*/  SEL R19, R26, RZ, !P0 ;  /* 0x000000ff1a137207 */ /* 0x000fd20004000000 */
[----:B------:R-:W-:Y:S05]  /*6440*/  WARPSYNC.COLLECTIVE R0, `(.L_x_547) ;  /* 0x0000000000087348 */ /* 0x000fea0003c00000 */
[----:B------:R0:W1:Y:S02]  /*6450*/  SHFL.DOWN P3, R26, R27, R24, R25 ;  /* 0x080000181b1a7389 */ /* 0x0000640000060019 */
[----:B01----:R-:W-:Y:S05]  /*6460*/  ENDCOLLECTIVE ;  /* 0x000000000000791b */ /* 0x003fea0003800000 */
.L_x_547:
        /* <DEDUP_REMOVED lines=8> */
.L_x_548:
        /* <DEDUP_REMOVED lines=8> */
.L_x_549:
        /* <DEDUP_REMOVED lines=9> */
.L_x_550:
[----:B------:R-:W-:Y:S05]  /*6600*/  BRA `(.L_x_551) ;  /* 0xffffffd800a47947 */ /* 0x000fea000383ffff */
.L_x_552:
        /* <DEDUP_REMOVED lines=15> */
.L_x_766:


//--------------------- .text._ZN3cub18CUB_300001_SM_10006detail4scan16DeviceScanKernelINS2_10policy_hubIllljN4cuda3std3__44plusIvEEE10Policy1000EPlSC_NS0_13ScanTileStateIlLb1EEES9_NS0_8NullTypeEjlLb0ESF_EEvT0_T1_T2_iT3_T4_T5_ --------------------------
	.section	.text._ZN3cub18CUB_300001_SM_10006detail4scan16DeviceScanKernelINS2_10policy_hubIllljN4cuda3std3__44plusIvEEE10Policy1000EPlSC_NS0_13ScanTileStateIlLb1EEES9_NS0_8NullTypeEjlLb0ESF_EEvT0_T1_T2_iT3_T4_T5_,"ax",@progbits
	.align	128
        .global         _ZN3cub18CUB_300001_SM_10006detail4scan16DeviceScanKernelINS2_10policy_hubIllljN4cuda3std3__44plusIvEEE10Policy1000EPlSC_NS0_13ScanTileStateIlLb1EEES9_NS0_8NullTypeEjlLb0ESF_EEvT0_T1_T2_iT3_T4_T5_
        .type           _ZN3cub18CUB_300001_SM_10006detail4scan16DeviceScanKernelINS2_10policy_hubIllljN4cuda3std3__44plusIvEEE10Policy1000EPlSC_NS0_13ScanTileStateIlLb1EEES9_NS0_8NullTypeEjlLb0ESF_EEvT0_T1_T2_iT3_T4_T5_,@function
        .size           _ZN3cub18CUB_300001_SM_10006detail4scan16DeviceScanKernelINS2_10policy_hubIllljN4cuda3std3__44plusIvEEE10Policy1000EPlSC_NS0_13ScanTileStateIlLb1EEES9_NS0_8NullTypeEjlLb0ESF_EEvT0_T1_T2_iT3_T4_T5_,(.L_x_767 - _ZN3cub18CUB_300001_SM_10006detail4scan16DeviceScanKernelINS2_10policy_hubIllljN4cuda3std3__44plusIvEEE10Policy1000EPlSC_NS0_13ScanTileStateIlLb1EEES9_NS0_8NullTypeEjlLb0ESF_EEvT0_T1_T2_iT3_T4_T5_)
        .other          _ZN3cub18CUB_300001_SM_10006detail4scan16DeviceScanKernelINS2_10policy_hubIllljN4cuda3std3__44plusIvEEE10Policy1000EPlSC_NS0_13ScanTileStateIlLb1EEES9_NS0_8NullTypeEjlLb0ESF_EEvT0_T1_T2_iT3_T4_T5_,@"STO_CUDA_ENTRY STV_DEFAULT"
_ZN3cub18CUB_300001_SM_10006detail4scan16DeviceScanKernelINS2_10policy_hubIllljN4cuda3std3__44plusIvEEE10Policy1000EPlSC_NS0_13ScanTileStateIlLb1EEES9_NS0_8NullTypeEjlLb0ESF_EEvT0_T1_T2_iT3_T4_T5_:
.text._ZN3cub18CUB_300001_SM_10006detail4scan16DeviceScanKernelINS2_10policy_hubIllljN4cuda3std3__44plusIvEEE10Policy1000EPlSC_NS0_13ScanTileStateIlLb1EEES9_NS0_8NullTypeEjlLb0ESF_EEvT0_T1_T2_iT3_T4_T5_:
[----:B------:R-:W0:Y:S08]  /*0000*/  LDC R1, c[0x0][0x37c] ;  /* 0x0000df00ff017b82 */ /* 0x000e300000000800 */
[----:B------:R-:W1:Y:S01]  /*0010*/  S2UR UR10, SR_CTAID.X ;  /* 0x00000000000a79c3 */ /* 0x000e620000002500 */
[----:B------:R-:W2:Y:S01]  /*0020*/  LDCU UR4, c[0x0][0x3a0] ;  /* 0x00007400ff0477ac */ /* 0x000ea20008000800 */
[----:B0-----:R-:W-:Y:S01]  /*0030*/  VIADD R1, R1, 0xfffffff0 ;  /* 0xfffffff001017836 */ /* 0x001fe20000000000 */
[----:B------:R-:W0:Y:S05]  /*0040*/  LDCU.64 UR8, c[0x0][0x358] ;  /* 0x00006b00ff0877ac */ /* 0x000e2a0008000a00 */
[----:B------:R-:W1:Y:S02]  /*0050*/  LDC R0, c[0x0][0x398] ;  /* 0x0000e600ff007b82 */ /* 0x000e640000000800 */
[----:B-1----:R-:W-:-:S04]  /*0060*/  VIADD R30, R0, UR10 ;  /* 0x0000000a001e7c36 */ /* 0x002fc80008000000 */
[----:B------:R-:W-:-:S05]  /*0070*/  IMAD R3, R30, 0x11e0, RZ ;  /* 0x000011e01e037824 */ /* 0x000fca00078e02ff */
[----:B--2---:R-:W-:-:S04]  /*0080*/  IADD3 R0, PT, PT, -R3, UR4, RZ ;  /* 0x0000000403007c10 */ /* 0x004fc8000fffe1ff */
[----:B------:R-:W-:-:S13]  /*0090*/  ISETP.GE.U32.AND P0, PT, R0, 0x11e1, PT ;  /* 0x000011e10000780c */ /* 0x000fda0003f06070 */
[----:B0-----:R-:W-:Y:S05]  /*00a0*/  @!P0 BRA `(.L_x_553) ;  /* 0x0000002800488947 */ /* 0x001fea0003800000 */
        /* <DEDUP_REMOVED lines=55> */
[----:B--23--:R-:W-:Y:S01]  /*0420*/  IADD3 R35, P0, P1, R38, R40, R42 ;  /* 0x0000002826237210 */ /* 0x00cfe2000791e02a */
[----:B------:R1:W-:Y:S03]  /*0430*/  STL [R1+0x8], R0 ;  /* 0x0000080001007387 */ /* 0x0003e60000100800 */
[----:B0---4-:R-:W-:Y:S01]  /*0440*/  IADD3 R35, P2, P3, R32, R36, R35 ;  /* 0x0000002420237210 */ /* 0x011fe20007b5e023 */
[----:B------:R-:W-:Y:S01]  /*0450*/  STL [R1+0xc], R43 ;  /* 0x00000c2b01007387 */ /* 0x000fe20000100800 */
[----:B------:R-:W-:Y:S02]  /*0460*/  IADD3.X R13, PT, PT, R39, R41, R43, P0, P1 ;  /* 0x00000029270d7210 */ /* 0x000fe400007e242b */
[----:B------:R-:W-:Y:S02]  /*0470*/  IADD3 R35, P0, P1, R2, R28, R35 ;  /* 0x0000001c02237210 */ /* 0x000fe4000791e023 */
[----:B------:R-:W-:-:S02]  /*0480*/  IADD3.X R13, PT, PT, R33, R37, R13, P2, P3 ;  /* 0x00000025210d7210 */ /* 0x000fc400017e640d */
[----:B-1----:R-:W-:Y:S02]  /*0490*/  SHF.R.U32.HI R0, RZ, 0x5, R27 ;  /* 0x00000005ff007819 */ /* 0x002fe4000001161b */
        /* <DEDUP_REMOVED lines=40> */
[----:B-1----:R-:W-:Y:S02]  /*0720*/  SEL R13, R13, RZ, P0 ;  /* 0x000000ff0d0d7207 */ /* 0x002fe40000000000 */
[----:B------:R-:W-:-:S03]  /*0730*/  ISETP.NE.AND P0, PT, R45, RZ, PT ;  /* 0x000000ff2d00720c */ /* 0x000fc60003f05270 */
        /* <DEDUP_REMOVED lines=8> */
[----:B0-----:R-:W-:-:S04]  /*07c0*/  IADD3 R26, P2, PT, R24, R26, RZ ;  /* 0x0000001a181a7210 */ /* 0x001fc80007f5e0ff */
[----:B------:R-:W-:Y:S01]  /*07d0*/  SEL R45, R26, R24, !P1 ;  /* 0x000000181a2d7207 */ /* 0x000fe20004800000 */
[----:B------:R-:W-:Y:S01]  /*07e0*/  IMAD.X R27, R25, 0x1, R27, P2 ;  /* 0x00000001191b7824 */ /* 0x000fe200010e061b */
[----:B-1----:R-:W-:-:S04]  /*07f0*/  IADD3 R12, P2, PT, R12, R26, RZ ;  /* 0x0000001a0c0c7210 */ /* 0x002fc80007f5e0ff */
[----:B------:R-:W-:Y:S01]  /*0800*/  SEL R43, R27, R25, !P1 ;  /* 0x000000191b2b7207 */ /* 0x000fe20004800000 */
[----:B------:R-:W-:Y:S01]  /*0810*/  IMAD.X R44, R13, 0x1, R27, P2 ;  /* 0x000000010d2c7824 */ /* 0x000fe200010e061b */
[----:B------:R-:W-:Y:S01]  /*0820*/  IADD3 R35, P2, PT, R30, -R35, RZ ;  /* 0x800000231e237210 */ /* 0x000fe20007f5e0ff */
[----:B------:R-:W0:Y:S01]  /*0830*/  LDS.128 R24, [UR4+0x60] ;  /* 0x00006004ff187984 */ /* 0x000e220008000c00 */
[----:B------:R-:W-:Y:S02]  /*0840*/  IADD3 R30, P3, PT, R14, R12, RZ ;  /* 0x0000000c0e1e7210 */ /* 0x000fe40007f7e0ff */
[----:B------:R-:W-:Y:S01]  /*0850*/  ISETP.NE.AND P1, PT, R0, 0x3, PT ;  /* 0x000000030000780c */ /* 0x000fe20003f25270 */
[----:B------:R-:W-:Y:S02]  /*0860*/  IMAD.X R31, R31, 0x1, ~R34, P2 ;  /* 0x000000011f1f7824 */ /* 0x000fe400010e0e22 */
[----:B------:R-:W-:Y:S01]  /*0870*/  IMAD.X R34, R15, 0x1, R44, P3 ;  /* 0x000000010f227824 */ /* 0x000fe200018e062c */
[----:B------:R-:W-:-:S02]  /*0880*/  SEL R45, R12, R45, !P1 ;  /* 0x0000002d0c2d7207 */ /* 0x000fc40004800000 */
[----:B------:R-:W-:Y:S01]  /*0890*/  SEL R44, R44, R43, !P1 ;  /* 0x0000002b2c2c7207 */ /* 0x000fe20004800000 */
[----:B------:R-:W1:Y:S01]  /*08a0*/  LDS.128 R12, [UR4+0x70] ;  /* 0x00007004ff0c7984 */ /* 0x000e620008000c00 */
[C---:B------:R-:W-:Y:S02]  /*08b0*/  ISETP.NE.AND P3, PT, R0.reuse, 0x4, PT ;  /* 0x000000040000780c */ /* 0x040fe40003f65270 */
[----:B------:R-:W-:Y:S01]  /*08c0*/  ISETP.NE.AND P1, PT, R0, 0x5, PT ;  /* 0x000000050000780c */ /* 0x000fe20003f25270 */
[----:B------:R4:W5:Y:S01]  /*08d0*/  LDL.LU R43, [R1+0xc] ;  /* 0x00000c00012b7983 */ /* 0x0009620000300800 */
[----:B------:R-:W-:Y:S02]  /*08e0*/  SEL R45, R30, R45, !P3 ;  /* 0x0000002d1e2d7207 */ /* 0x000fe40005800000 */
[----:B--2---:R-:W-:Y:S01]  /*08f0*/  IADD3 R30, P2, PT, R16, R30, RZ ;  /* 0x0000001e101e7210 */ /* 0x004fe20007f5e0ff */
[----:B------:R4:W5:Y:S03]  /*0900*/  LDL.LU R0, [R1+0x8] ;  /* 0x0000080001007983 */ /* 0x0009660000300800 */
[----:B------:R-:W-:Y:S01]  /*0910*/  SEL R45, R30, R45, !P1 ;  /* 0x0000002d1e2d7207 */ /* 0x000fe20004800000 */
[----:B------:R-:W-:Y:S01]  /*0920*/  IMAD.X R16, R17, 0x1, R34, P2 ;  /* 0x0000000111107824 */ /* 0x000fe200010e0622 */
[----:B------:R-:W-:Y:S01]  /*0930*/  IADD3 R30, P5, PT, R18, R30, RZ ;  /* 0x0000001e121e7210 */ /* 0x000fe20007fbe0ff */
[----:B------:R-:W2:Y:S04]  /*0940*/  S2R R17, SR_TID.X ;  /* 0x0000000000117919 */ /* 0x000ea80000002100 */
[----:B------:R-:W-:Y:S01]  /*0950*/  IMAD.X R19, R19, 0x1, R16, P5 ;  /* 0x0000000113137824 */ /* 0x000fe200028e0610 */
[----:B--2---:R-:W-:-:S04]  /*0960*/  SHF.R.U32.HI R17, RZ, 0x5, R17 ;  /* 0x00000005ff117819 */ /* 0x004fc80000011611 */
[----:B------:R-:W-:Y:S02]  /*0970*/  ISETP.NE.AND P2, PT, R17, 0x6, PT ;  /* 0x000000061100780c */ /* 0x000fe40003f45270 */
[----:B------:R-:W-:Y:S02]  /*0980*/  SEL R17, R34, R44, !P3 ;  /* 0x0000002c22117207 */ /* 0x000fe40005800000 */
[----:B------:R-:W2:Y:S01]  /*0990*/  S2R R44, SR_TID.X ;  /* 0x00000000002c7919 */ /* 0x000ea20000002100 */
[----:B------:R-:W-:Y:S02]  /*09a0*/  SEL R45, R30, R45, !P2 ;  /* 0x0000002d1e2d7207 */ /* 0x000fe40005000000 */
[----:B---3--:R-:W-:Y:S02]  /*09b0*/  IADD3 R30, P3, PT, R20, R30, RZ ;  /* 0x0000001e141e7210 */ /* 0x008fe40007f7e0ff */
[----:B------:R-:W-:-:S03]  /*09c0*/  SEL R16, R16, R17, !P1 ;  /* 0x0000001110107207 */ /* 0x000fc60004800000 */
[----:B------:R-:W-:Y:S01]  /*09d0*/  IMAD.X R21, R21, 0x1, R19, P3 ;  /* 0x0000000115157824 */ /* 0x000fe200018e0613 */
[----:B------:R-:W-:Y:S02]  /*09e0*/  SEL R16, R19, R16, !P2 ;  /* 0x0000001013107207 */ /* 0x000fe40005000000 */
[----:B--2---:R-:W-:-:S04]  /*09f0*/  SHF.R.U32.HI R44, RZ, 0x5, R44 ;  /* 0x00000005ff2c7819 */ /* 0x004fc8000001162c */
[C---:B------:R-:W-:Y:S02]  /*0a00*/  ISETP.NE.AND P4, PT, R44.reuse, 0x7, PT ;  /* 0x000000072c00780c */ /* 0x040fe40003f85270 */
[----:B------:R-:W-:Y:S02]  /*0a10*/  ISETP.NE.AND P1, PT, R44, 0x8, PT ;  /* 0x000000082c00780c */ /* 0x000fe40003f25270 */
[----:B------:R-:W-:Y:S02]  /*0a20*/  SEL R45, R30, R45, !P4 ;  /* 0x0000002d1e2d7207 */ /* 0x000fe40006000000 */
[----:B------:R-:W-:Y:S02]  /*0a30*/  IADD3 R30, P5, PT, R22, R30, RZ ;  /* 0x0000001e161e7210 */ /* 0x000fe40007fbe0ff */
[----:B------:R-:W-:Y:S02]  /*0a40*/  ISETP.NE.AND P2, PT, R44, 0x9, PT ;  /* 0x000000092c00780c */ /* 0x000fe40003f45270 */
[----:B------:R-:W-:Y:S01]  /*0a50*/  SEL R18, R30, R45, !P1 ;  /* 0x0000002d1e127207 */ /* 0x000fe20004800000 */
[----:B------:R-:W-:Y:S01]  /*0a60*/  IMAD.X R23, R23, 0x1, R21, P5 ;  /* 0x0000000117177824 */ /* 0x000fe200028e0615 */
[----:B0-----:R-:W-:-:S02]  /*0a70*/  IADD3 R19, P3, PT, R24, R30, RZ ;  /* 0x0000001e18137210 */ /* 0x001fc40007f7e0ff */
[----:B------:R-:W-:Y:S02]  /*0a80*/  SEL R20, R21, R16, !P4 ;  /* 0x0000001015147207 */ /* 0x000fe40006000000 */
[----:B------:R-:W-:Y:S01]  /*0a90*/  SEL R16, R19, R18, !P2 ;  /* 0x0000001213107207 */ /* 0x000fe20005000000 */
[----:B------:R-:W-:Y:S01]  /*0aa0*/  IMAD.X R25, R25, 0x1, R23, P3 ;  /* 0x0000000119197824 */ /* 0x000fe200018e0617 */
[----:B------:R-:W-:Y:S02]  /*0ab0*/  SEL R18, R23, R20, !P1 ;  /* 0x0000001417127207 */ /* 0x000fe40004800000 */
[C---:B------:R-:W-:Y:S02]  /*0ac0*/  ISETP.NE.AND P5, PT, R44.reuse, 0xa, PT ;  /* 0x0000000a2c00780c */ /* 0x040fe40003fa5270 */
[C---:B------:R-:W-:Y:S02]  /*0ad0*/  ISETP.NE.AND P3, PT, R44.reuse, 0xb, PT ;  /* 0x0000000b2c00780c */ /* 0x040fe40003f65270 */
[----:B------:R-:W-:-:S02]  /*0ae0*/  ISETP.NE.AND P1, PT, R44, 0xc, PT ;  /* 0x0000000c2c00780c */ /* 0x000fc40003f25270 */
[----:B------:R-:W0:Y:S01]  /*0af0*/  S2R R44, SR_TID.X ;  /* 0x00000000002c7919 */ /* 0x000e220000002100 */
[----:B------:R-:W-:Y:S02]  /*0b00*/  IADD3 R19, P4, PT, R26, R19, RZ ;  /* 0x000000131a137210 */ /* 0x000fe40007f9e0ff */
[----:B------:R-:W-:Y:S02]  /*0b10*/  SEL R18, R25, R18, !P2 ;  /* 0x0000001219127207 */ /* 0x000fe40005000000 */
[----:B------:R-:W-:Y:S01]  /*0b20*/  SEL R16, R19, R16, !P5 ;  /* 0x0000001013107207 */ /* 0x000fe20006800000 */
[----:B------:R-:W-:Y:S01]  /*0b30*/  IMAD.X R27, R27, 0x1, R25, P4 ;  /* 0x000000011b1b7824 */ /* 0x000fe200020e0619 */
[----:B-1----:R-:W-:-:S04]  /*0b40*/  IADD3 R19, P6, PT, R12, R19, RZ ;  /* 0x000000130c137210 */ /* 0x002fc80007fde0ff */
[----:B------:R-:W-:Y:S01]  /*0b50*/  IADD3 R12, P2, PT, R14, R19, RZ ;  /* 0x000000130e0c7210 */ /* 0x000fe20007f5e0ff */
[----:B------:R-:W-:Y:S01]  /*0b60*/  IMAD.X R21, R13, 0x1, R27, P6 ;  /* 0x000000010d157824 */ /* 0x000fe200030e061b */
[----:B------:R-:W-:Y:S02]  /*0b70*/  SEL R17, R19, R16, !P3 ;  /* 0x0000001013117207 */ /* 0x000fe40005800000 */
[----:B------:R-:W-:Y:S01]  /*0b80*/  SEL R18, R27, R18, !P5 ;  /* 0x000000121b127207 */ /* 0x000fe20006800000 */
[----:B------:R-:W-:Y:S01]  /*0b90*/  IMAD.X R19, R15, 0x1, R21, P2 ;  /* 0x000000010f137824 */ /* 0x000fe200010e0615 */
[----:B------:R-:W-:Y:S02]  /*0ba0*/  SEL R14, R35, RZ, P0 ;  /* 0x000000ff230e7207 */ /* 0x000fe40000000000 */
[----:B------:R-:W-:Y:S02]  /*0bb0*/  SEL R13, R12, R17, !P1 ;  /* 0x000000110c0d7207 */ /* 0x000fe40004800000 */
[----:B------:R-:W-:-:S02]  /*0bc0*/  SEL R18, R21, R18, !P3 ;  /* 0x0000001215127207 */ /* 0x000fc40005800000 */
[----:B------:R-:W-:Y:S02]  /*0bd0*/  IADD3 R14, P2, PT, R14, R13, RZ ;  /* 0x0000000d0e0e7210 */ /* 0x000fe40007f5e0ff */
[----:B------:R-:W-:Y:S02]  /*0be0*/  SEL R13, R19, R18, !P1 ;  /* 0x00000012130d7207 */ /* 0x000fe40004800000 */
[----:B------:R-:W-:Y:S02]  /*0bf0*/  SEL R16, R31, RZ, P0 ;  /* 0x000000ff1f107207 */ /* 0x000fe40000000000 */
[----:B0-----:R-:W-:-:S03]  /*0c00*/  ISETP.NE.AND P1, PT, R44, RZ, PT ;  /* 0x000000ff2c00720c */ /* 0x001fc60003f25270 */
[----:B------:R-:W-:Y:S01]  /*0c10*/  IMAD.X R16, R16, 0x1, R13, P2 ;  /* 0x0000000110107824 */ /* 0x000fe200010e060d */
[----:B------:R-:W-:-:S04]  /*0c20*/  ISETP.GE.U32.AND P0, PT, R44, 0x20, PT ;  /* 0x000000202c00780c */ /* 0x000fc80003f06070 */
[----:B------:R-:W-:Y:S02]  /*0c30*/  SEL R35, R35, R14, !P0 ;  /* 0x0000000e23237207 */ /* 0x000fe40004000000 */
[----:B------:R-:W-:-:S03]  /*0c40*/  SEL R31, R31, R16, !P0 ;  /* 0x000000101f1f7207 */ /* 0x000fc60004000000 */
[----:B----4-:R-:W-:Y:S05]  /*0c50*/  @P1 BRA `(.L_x_556) ;  /* 0x0000001800341947 */ /* 0x010fea0003800000 */
[----:B------:R-:W0:Y:S01]  /*0c60*/  LDS.64 R14, [UR4+0x80] ;  /* 0x00008004ff0e7984 */ /* 0x000e220008000a00 */
[----:B------:R-:W1:Y:S01]  /*0c70*/  LDC.64 R16, c[0x0][0x390] ;  /* 0x0000e400ff107b82 */ /* 0x000e620000000a00 */
[----:B------:R-:W-:Y:S02]  /*0c80*/  IMAD.MOV.U32 R13, RZ, RZ, 0x0 ;  /* 0x00000000ff0d7424 */ /* 0x000fe400078e00ff */
[----:B------:R-:W-:Y:S02]  /*0c90*/  IMAD.MOV.U32 R35, RZ, RZ, RZ ;  /* 0x000000ffff237224 */ /* 0x000fe400078e00ff */
[----:B------:R-:W-:Y:S01]  /*0ca0*/  IMAD.MOV.U32 R31, RZ, RZ, RZ ;  /* 0x000000ffff1f7224 */ /* 0x000fe200078e00ff */
[----:B0-----:R-:W-:Y:S01]  /*0cb0*/  IADD3 R14, P0, PT, R14, R12, RZ ;  /* 0x0000000c0e0e7210 */ /* 0x001fe20007f1e0ff */
[----:B------:R-:W-:-:S04]  /*0cc0*/  IMAD.MOV.U32 R12, RZ, RZ, 0x65 ;  /* 0x00000065ff0c7424 */ /* 0x000fc800078e00ff */
[----:B------:R-:W-:-:S05]  /*0cd0*/  IMAD.X R15, R15, 0x1, R19, P0 ;  /* 0x000000010f0f7824 */ /* 0x000fca00000e0613 */
[----:B-1----:R0:W-:Y:S01]  /*0ce0*/  ST.E.128.STRONG.GPU desc[UR8][R16.64+0x200], R12 ;  /* 0x0002000c10007985 */ /* 0x0021e2000c10fd08 */
[----:B------:R-:W-:Y:S05]  /*0cf0*/  BRA `(.L_x_556) ;  /* 0x00000018000c7947 */ /* 0x000fea0003800000 */
.L_x_555:
[----:B0-23--:R-:W-:Y:S01]  /*0d00*/  IADD3 R13, P0, P1, R38, R40, R42 ;  /* 0x00000028260d7210 */ /* 0x00dfe2000791e02a */
[----:B------:R-:W0:Y:S03]  /*0d10*/  S2R R18, SR_TID.X ;  /* 0x0000000000127919 */ /* 0x000e260000002100 */
[----:B----4-:R-:W-:Y:S02]  /*0d20*/  IADD3 R15, P2, P3, R32, R36, R13 ;  /* 0x00000024200f7210 */ /* 0x010fe40007b5e00d */
        /* <DEDUP_REMOVED lines=9> */
[----:B------:R-:W1:Y:S01]  /*0dc0*/  SHFL.UP PT, R12, R44, 0x1, RZ ;  /* 0x042000002c0c7989 */ /* 0x000e6200000e00ff */
[C---:B------:R-:W-:Y:S02]  /*0dd0*/  ISETP.GE.AND P0, PT, R45.reuse, 0x1, PT ;  /* 0x000000012d00780c */ /* 0x040fe40003f06270 */
[----:B------:R-:W-:Y:S01]  /*0de0*/  ISETP.GE.AND P1, PT, R45, 0x2, PT ;  /* 0x000000022d00780c */ /* 0x000fe20003f26270 */
[----:B------:R-:W2:Y:S01]  /*0df0*/  SHFL.UP PT, R13, R31, 0x1, RZ ;  /* 0x042000001f0d7989 */ /* 0x000ea200000e00ff */
[----:B-1----:R-:W-:Y:S02]  /*0e00*/  SEL R17, R12, RZ, P0 ;  /* 0x000000ff0c117207 */ /* 0x002fe40000000000 */
[----:B--2---:R-:W-:Y:S02]  /*0e10*/  SEL R14, R13, RZ, P0 ;  /* 0x000000ff0d0e7207 */ /* 0x004fe40000000000 */
[----:B------:R-:W-:-:S05]  /*0e20*/  IADD3 R17, P0, PT, R17, R44, RZ ;  /* 0x0000002c11117210 */ /* 0x000fca0007f1e0ff */
[----:B------:R-:W-:Y:S01]  /*0e30*/  IMAD.X R14, R14, 0x1, R31, P0 ;  /* 0x000000010e0e7824 */ /* 0x000fe200000e061f */
[----:B------:R-:W1:Y:S04]  /*0e40*/  SHFL.UP PT, R12, R17, 0x2, RZ ;  /* 0x04400000110c7989 */ /* 0x000e6800000e00ff */
[----:B------:R-:W2:Y:S01]  /*0e50*/  SHFL.UP PT, R13, R14, 0x2, RZ ;  /* 0x044000000e0d7989 */ /* 0x000ea200000e00ff */
[----:B-1----:R-:W-:-:S04]  /*0e60*/  SEL R12, R12, RZ, P1 ;  /* 0x000000ff0c0c7207 */ /* 0x002fc80000800000 */
[----:B------:R-:W-:Y:S02]  /*0e70*/  IADD3 R15, P0, PT, R12, R17, RZ ;  /* 0x000000110c0f7210 */ /* 0x000fe40007f1e0ff */
[----:B--2---:R-:W-:Y:S02]  /*0e80*/  SEL R13, R13, RZ, P1 ;  /* 0x000000ff0d0d7207 */ /* 0x004fe40000800000 */
[----:B------:R-:W-:Y:S01]  /*0e90*/  ISETP.GE.AND P1, PT, R45, 0x4, PT ;  /* 0x000000042d00780c */ /* 0x000fe20003f26270 */
[----:B------:R-:W1:Y:S02]  /*0ea0*/  SHFL.UP PT, R12, R15, 0x4, RZ ;  /* 0x048000000f0c7989 */ /* 0x000e6400000e00ff */
[----:B------:R-:W-:-:S05]  /*0eb0*/  IMAD.X R16, R13, 0x1, R14, P0 ;  /* 0x000000010d107824 */ /* 0x000fca00000e060e */
[----:B------:R-:W2:Y:S01]  /*0ec0*/  SHFL.UP PT, R13, R16, 0x4, RZ ;  /* 0x04800000100d7989 */ /* 0x000ea200000e00ff */
[----:B-1----:R-:W-:-:S04]  /*0ed0*/  SEL R12, R12, RZ, P1 ;  /* 0x000000ff0c0c7207 */ /* 0x002fc80000800000 */
[----:B------:R-:W-:Y:S02]  /*0ee0*/  IADD3 R17, P0, PT, R12, R15, RZ ;  /* 0x0000000f0c117210 */ /* 0x000fe40007f1e0ff */
[----:B--2---:R-:W-:-:S03]  /*0ef0*/  SEL R13, R13, RZ, P1 ;  /* 0x000000ff0d0d7207 */ /* 0x004fc60000800000 */
[----:B------:R-:W1:Y:S01]  /*0f00*/  SHFL.UP PT, R12, R17, 0x8, RZ ;  /* 0x05000000110c7989 */ /* 0x000e6200000e00ff */
[----:B------:R-:W-:Y:S01]  /*0f10*/  ISETP.GE.AND P1, PT, R45, 0x8, PT ;  /* 0x000000082d00780c */ /* 0x000fe20003f26270 */
[----:B------:R-:W-:-:S05]  /*0f20*/  IMAD.X R14, R13, 0x1, R16, P0 ;  /* 0x000000010d0e7824 */ /* 0x000fca00000e0610 */
[----:B------:R-:W2:Y:S01]  /*0f30*/  SHFL.UP PT, R13, R14, 0x8, RZ ;  /* 0x050000000e0d7989 */ /* 0x000ea200000e00ff */
[----:B-1----:R-:W-:-:S04]  /*0f40*/  SEL R12, R12, RZ, P1 ;  /* 0x000000ff0c0c7207 */ /* 0x002fc80000800000 */
[----:B------:R-:W-:Y:S02]  /*0f50*/  IADD3 R15, P0, PT, R12, R17, RZ ;  /* 0x000000110c0f7210 */ /* 0x000fe40007f1e0ff */
[----:B--2---:R-:W-:-:S03]  /*0f60*/  SEL R13, R13, RZ, P1 ;  /* 0x000000ff0d0d7207 */ /* 0x004fc60000800000 */
[----:B------:R-:W1:Y:S01]  /*0f70*/  SHFL.UP PT, R12, R15, 0x10, RZ ;  /* 0x060000000f0c7989 */ /* 0x000e6200000e00ff */
[----:B------:R-:W-:Y:S02]  /*0f80*/  ISETP.GE.AND P1, PT, R45, 0x10, PT ;  /* 0x000000102d00780c */ /* 0x000fe40003f26270 */
[----:B0-----:R-:W-:Y:S01]  /*0f90*/  SHF.R.U32.HI R45, RZ, 0x5, R18 ;  /* 0x00000005ff2d7819 */ /* 0x001fe20000011612 */
[----:B------:R-:W-:-:S05]  /*0fa0*/  IMAD.X R16, R13, 0x1, R14, P0 ;  /* 0x000000010d107824 */ /* 0x000fca00000e060e */
[----:B------:R-:W0:Y:S01]  /*0fb0*/  SHFL.UP PT, R13, R16, 0x10, RZ ;  /* 0x06000000100d7989 */ /* 0x000e2200000e00ff */
[----:B-1----:R-:W-:-:S04]  /*0fc0*/  SEL R12, R12, RZ, P1 ;  /* 0x000000ff0c0c7207 */ /* 0x002fc80000800000 */
[----:B------:R-:W-:Y:S02]  /*0fd0*/  IADD3 R34, P0, PT, R12, R15, RZ ;  /* 0x0000000f0c227210 */ /* 0x000fe40007f1e0ff */
[----:B0-----:R-:W-:Y:S02]  /*0fe0*/  SEL R13, R13, RZ, P1 ;  /* 0x000000ff0d0d7207 */ /* 0x001fe40000800000 */
[----:B------:R-:W-:-:S03]  /*0ff0*/  ISETP.NE.AND P1, PT, R45, 0x2, PT ;  /* 0x000000022d00780c */ /* 0x000fc60003f25270 */
[----:B------:R-:W-:Y:S01]  /*1000*/  IMAD.X R35, R13, 0x1, R16, P0 ;  /* 0x000000010d237824 */ /* 0x000fe200000e0610 */
[----:B------:R-:W-:-:S05]  /*1010*/  @!P2 LEA R13, R45, UR4, 0x3 ;  /* 0x000000042d0dac11 */ /* 0x000fca000f8e18ff */
        /* <DEDUP_REMOVED lines=17> */
[----:B--2---:R-:W-:Y:S02]  /*1130*/  IADD3 R16, P0, PT, R20, R17, RZ ;  /* 0x0000001114107210 */ /* 0x004fe40007f1e0ff */
[----:B------:R-:W-:Y:S02]  /*1140*/  SEL R19, R15, R12, !P1 ;  /* 0x0000000c0f137207 */ /* 0x000fe40004800000 */
[----:B------:R-:W-:Y:S01]  /*1150*/  ISETP.NE.AND P1, PT, R45, 0x5, PT ;  /* 0x000000052d00780c */ /* 0x000fe20003f25270 */
[----:B------:R-:W-:Y:S01]  /*1160*/  IMAD.X R21, R21, 0x1, R18, P0 ;  /* 0x0000000115157824 */ /* 0x000fe200000e0612 */
[----:B------:R-:W-:Y:S02]  /*1170*/  SEL R19, R18, R19, !P2 ;  /* 0x0000001312137207 */ /* 0x000fe40005000000 */
[----:B------:R-:W0:Y:S01]  /*1180*/  S2R R18, SR_TID.X ;  /* 0x0000000000127919 */ /* 0x000e220000002100 */
[----:B------:R-:W-:-:S02]  /*1190*/  IADD3 R20, P0, PT, R22, R16, RZ ;  /* 0x0000001016147210 */ /* 0x000fc40007f1e0ff */
[----:B------:R-:W-:Y:S02]  /*11a0*/  SEL R17, R17, R14, !P2 ;  /* 0x0000000e11117207 */ /* 0x000fe40005000000 */
[----:B------:R-:W1:Y:S01]  /*11b0*/  LDS.128 R12, [UR4+0x60] ;  /* 0x00006004ff0c7984 */ /* 0x000e620008000c00 */
[----:B------:R-:W-:Y:S01]  /*11c0*/  IMAD.X R22, R23, 0x1, R21, P0 ;  /* 0x0000000117167824 */ /* 0x000fe200000e0615 */
[----:B------:R-:W-:Y:S02]  /*11d0*/  SEL R23, R21, R19, !P1 ;  /* 0x0000001315177207 */ /* 0x000fe40004800000 */
[----:B------:R-:W-:Y:S02]  /*11e0*/  SEL R45, R16, R17, !P1 ;  /* 0x00000011102d7207 */ /* 0x000fe40004800000 */
[----:B0-----:R-:W-:Y:S02]  /*11f0*/  SHF.R.U32.HI R21, RZ, 0x5, R18 ;  /* 0x00000005ff157819 */ /* 0x001fe40000011612 */
[----:B------:R-:W0:Y:S02]  /*1200*/  LDS.128 R16, [UR4+0x70] ;  /* 0x00007004ff107984 */ /* 0x000e240008000c00 */
[----:B------:R-:W-:-:S02]  /*1210*/  ISETP.NE.AND P1, PT, R21, 0x6, PT ;  /* 0x000000061500780c */ /* 0x000fc40003f25270 */
[----:B---3--:R-:W-:Y:S02]  /*1220*/  IADD3 R21, P0, PT, R24, R20, RZ ;  /* 0x0000001418157210 */ /* 0x008fe40007f1e0ff */
[----:B------:R-:W-:Y:S02]  /*1230*/  SEL R20, R20, R45, !P1 ;  /* 0x0000002d14147207 */ /* 0x000fe40004800000 */
[----:B------:R-:W2:Y:S01]  /*1240*/  S2R R45, SR_LANEID ;  /* 0x00000000002d7919 */ /* 0x000ea20000000000 */
[----:B------:R-:W-:Y:S01]  /*1250*/  IMAD.X R24, R25, 0x1, R22, P0 ;  /* 0x0000000119187824 */ /* 0x000fe200000e0616 */
[----:B------:R-:W-:Y:S01]  /*1260*/  SEL R23, R22, R23, !P1 ;  /* 0x0000001716177207 */ /* 0x000fe20004800000 */
[----:B------:R-:W3:Y:S02]  /*1270*/  S2R R25, SR_TID.X ;  /* 0x0000000000197919 */ /* 0x000ee40000002100 */
[----:B---3--:R-:W-:-:S04]  /*1280*/  SHF.R.U32.HI R25, RZ, 0x5, R25 ;  /* 0x00000005ff197819 */ /* 0x008fc80000011619 */
[----:B------:R-:W-:Y:S02]  /*1290*/  ISETP.NE.AND P2, PT, R25, 0x7, PT ;  /* 0x000000071900780c */ /* 0x000fe40003f45270 */
[----:B------:R-:W-:Y:S02]  /*12a0*/  IADD3 R25, P0, PT, R26, R21, RZ ;  /* 0x000000151a197210 */ /* 0x000fe40007f1e0ff */
[----:B------:R-:W-:Y:S02]  /*12b0*/  SEL R22, R21, R20, !P2 ;  /* 0x0000001415167207 */ /* 0x000fe40005000000 */
[----:B------:R-:W3:Y:S01]  /*12c0*/  LDS.64 R20, [UR4+0x80] ;  /* 0x00008004ff147984 */ /* 0x000ee20008000a00 */
[----:B------:R-:W-:Y:S01]  /*12d0*/  IMAD.X R26, R27, 0x1, R24, P0 ;  /* 0x000000011b1a7824 */ /* 0x000fe200000e0618 */
[----:B------:R-:W-:Y:S01]  /*12e0*/  SEL R23, R24, R23, !P2 ;  /* 0x0000001718177207 */ /* 0x000fe20005000000 */
[----:B------:R-:W4:Y:S01]  /*12f0*/  S2R R27, SR_TID.X ;  /* 0x00000000001b7919 */ /* 0x000f220000002100 */
[----:B------:R-:W5:Y:S01]  /*1300*/  S2R R24, SR_TID.X ;  /* 0x0000000000187919 */ /* 0x000f620000002100 */
[----:B----4-:R-:W-:-:S04]  /*1310*/  SHF.R.U32.HI R27, RZ, 0x5, R27 ;  /* 0x00000005ff1b7819 */ /* 0x010fc8000001161b */
[C---:B------:R-:W-:Y:S02]  /*1320*/  ISETP.NE.AND P3, PT, R27.reuse, 0x8, PT ;  /* 0x000000081b00780c */ /* 0x040fe40003f65270 */
[----:B------:R-:W-:Y:S02]  /*1330*/  ISETP.NE.AND P5, PT, R27, 0x9, PT ;  /* 0x000000091b00780c */ /* 0x000fe40003fa5270 */
[----:B------:R-:W-:Y:S02]  /*1340*/  SEL R22, R25, R22, !P3 ;  /* 0x0000001619167207 */ /* 0x000fe40005800000 */
[----:B-1----:R-:W-:Y:S02]  /*1350*/  IADD3 R25, P4, PT, R12, R25, RZ ;  /* 0x000000190c197210 */ /* 0x002fe40007f9e0ff */
[----:B------:R-:W-:Y:S02]  /*1360*/  ISETP.NE.AND P2, PT, R27, 0xa, PT ;  /* 0x0000000a1b00780c */ /* 0x000fe40003f45270 */
[----:B------:R-:W-:-:S02]  /*1370*/  SEL R22, R25, R22, !P5 ;  /* 0x0000001619167207 */ /* 0x000fc40006800000 */
[----:B------:R-:W-:Y:S01]  /*1380*/  IADD3 R25, P6, PT, R14, R25, RZ ;  /* 0x000000190e197210 */ /* 0x000fe20007fde0ff */
[----:B------:R-:W-:Y:S01]  /*1390*/  IMAD.X R14, R13, 0x1, R26, P4 ;  /* 0x000000010d0e7824 */ /* 0x000fe200020e061a */
[----:B------:R-:W-:Y:S02]  /*13a0*/  SEL R23, R26, R23, !P3 ;  /* 0x000000171a177207 */ /* 0x000fe40005800000 */
[----:B------:R-:W-:Y:S01]  /*13b0*/  ISETP.NE.AND P1, PT, R27, 0xb, PT ;  /* 0x0000000b1b00780c */ /* 0x000fe20003f25270 */
[----:B------:R-:W-:Y:S01]  /*13c0*/  IMAD.X R15, R15, 0x1, R14, P6 ;  /* 0x000000010f0f7824 */ /* 0x000fe200030e060e */
[----:B------:R-:W-:Y:S02]  /*13d0*/  SEL R22, R25, R22, !P2 ;  /* 0x0000001619167207 */ /* 0x000fe40005000000 */
[----:B0-----:R-:W-:Y:S02]  /*13e0*/  IADD3 R13, P4, PT, R16, R25, RZ ;  /* 0x00000019100d7210 */ /* 0x001fe40007f9e0ff */
[----:B------:R-:W-:-:S02]  /*13f0*/  SEL R14, R14, R23, !P5 ;  /* 0x000000170e0e7207 */ /* 0x000fc40006800000 */
[----:B------:R-:W-:Y:S01]  /*1400*/  SEL R16, R13, R22, !P1 ;  /* 0x000000160d107207 */ /* 0x000fe20004800000 */
[----:B------:R-:W-:Y:S01]  /*1410*/  IMAD.X R17, R17, 0x1, R15, P4 ;  /* 0x0000000111117824 */ /* 0x000fe200020e060f */
[----:B------:R-:W-:Y:S02]  /*1420*/  IADD3 R12, P3, PT, R34, -R44, RZ ;  /* 0x8000002c220c7210 */ /* 0x000fe40007f7e0ff */
[----:B------:R-:W-:Y:S02]  /*1430*/  IADD3 R13, P6, PT, R18, R13, RZ ;  /* 0x0000000d120d7210 */ /* 0x000fe40007fde0ff */
[----:B------:R-:W-:Y:S01]  /*1440*/  ISETP.NE.AND P0, PT, R27, 0xc, PT ;  /* 0x0000000c1b00780c */ /* 0x000fe20003f05270 */
[----:B------:R-:W-:Y:S01]  /*1450*/  IMAD.X R31, R35, 0x1, ~R31, P3 ;  /* 0x00000001231f7824 */ /* 0x000fe200018e0e1f */
[----:B--2---:R-:W-:Y:S01]  /*1460*/  ISETP.NE.AND P5, PT, R45, RZ, PT ;  /* 0x000000ff2d00720c */ /* 0x004fe20003fa5270 */
[----:B------:R-:W-:Y:S01]  /*1470*/  IMAD.X R19, R19, 0x1, R17, P6 ;  /* 0x0000000113137824 */ /* 0x000fe200030e0611 */
[----:B------:R-:W-:-:S02]  /*1480*/  SEL R14, R15, R14, !P2 ;  /* 0x0000000e0f0e7207 */ /* 0x000fc40005000000 */
[----:B------:R-:W-:Y:S02]  /*1490*/  SEL R15, R12, RZ, P5 ;  /* 0x000000ff0c0f7207 */ /* 0x000fe40002800000 */
[----:B------:R-:W-:Y:S02]  /*14a0*/  SEL R16, R13, R16, !P0 ;  /* 0x000000100d107207 */ /* 0x000fe40004000000 */
[----:B------:R-:W-:Y:S02]  /*14b0*/  SEL R18, R17, R14, !P1 ;  /* 0x0000000e11127207 */ /* 0x000fe40004800000 */
[----:B------:R-:W-:Y:S02]  /*14c0*/  IADD3 R15, P2, PT, R15, R16, RZ ;  /* 0x000000100f0f7210 */ /* 0x000fe40007f5e0ff */
[----:B------:R-:W-:Y:S02]  /*14d0*/  SEL R14, R31, RZ, P5 ;  /* 0x000000ff1f0e7207 */ /* 0x000fe40002800000 */
[----:B------:R-:W-:-:S02]  /*14e0*/  SEL R17, R19, R18, !P0 ;  /* 0x0000001213117207 */ /* 0x000fc40004000000 */
[----:B-----5:R-:W-:Y:S02]  /*14f0*/  ISETP.GE.U32.AND P3, PT, R24, 0x20, PT ;  /* 0x000000201800780c */ /* 0x020fe40003f66070 */
[----:B---3--:R-:W-:Y:S01]  /*1500*/  IADD3 R44, P1, PT, R20, R13, RZ ;  /* 0x0000000d142c7210 */ /* 0x008fe20007f3e0ff */
[----:B------:R-:W-:Y:S01]  /*1510*/  IMAD.X R14, R14, 0x1, R17, P2 ;  /* 0x000000010e0e7824 */ /* 0x000fe200010e0611 */
[----:B------:R-:W-:Y:S02]  /*1520*/  SEL R13, R12, R15, !P3 ;  /* 0x0000000f0c0d7207 */ /* 0x000fe40005800000 */
[----:B------:R-:W-:Y:S01]  /*1530*/  ISETP.GT.U32.AND P0, PT, R24, 0x1f, PT ;  /* 0x0000001f1800780c */ /* 0x000fe20003f04070 */
[----:B------:R-:W-:Y:S01]  /*1540*/  IMAD.X R27, R21, 0x1, R19, P1 ;  /* 0x00000001151b7824 */ /* 0x000fe200008e0613 */
[----:B------:R-:W-:-:S05]  /*1550*/  SEL R12, R31, R14, !P3 ;  /* 0x0000000e1f0c7207 */ /* 0x000fca0005800000 */
[----:B------:R0:W-:Y:S04]  /*1560*/  STL [R1], R12 ;  /* 0x0000000c01007387 */ /* 0x0001e80000100800 */
[----:B------:R0:W-:Y:S02]  /*1570*/  STL [R1+0x4], R13 ;  /* 0x0000040d01007387 */ /* 0x0001e40000100800 */
[----:B------:R-:W-:Y:S05]  /*1580*/  @P0 BRA `(.L_x_557) ;  /* 0x0000000c00b80947 */ /* 0x000fea0003800000 */
[----:B------:R-:W1:Y:S01]  /*1590*/  LDC.64 R20, c[0x0][0x390] ;  /* 0x0000e400ff147b82 */ /* 0x000e620000000a00 */
[----:B------:R-:W-:Y:S02]  /*15a0*/  ISETP.NE.AND P0, PT, R24, RZ, PT ;  /* 0x000000ff1800720c */ /* 0x000fe40003f05270 */
[----:B------:R-:W-:-:S05]  /*15b0*/  LOP3.LUT R25, RZ, R24, RZ, 0x33, !PT ;  /* 0x00000018ff197212 */ /* 0x000fca00078e33ff */
[----:B------:R-:W-:-:S06]  /*15c0*/  IMAD.IADD R17, R30, 0x1, R25 ;  /* 0x000000011e117824 */ /* 0x000fcc00078e0219 */
[----:B------:R-:W-:Y:S02]  /*15d0*/  @!P0 IMAD.MOV.U32 R14, RZ, RZ, R44 ;  /* 0x000000ffff0e8224 */ /* 0x000fe400078e002c */
[----:B------:R-:W-:Y:S02]  /*15e0*/  @!P0 IMAD.MOV.U32 R15, RZ, RZ, R27 ;  /* 0x000000ffff0f8224 */ /* 0x000fe400078e001b */
[----:B0-----:R-:W-:Y:S02]  /*15f0*/  @!P0 IMAD.MOV.U32 R12, RZ, RZ, 0x64 ;  /* 0x00000064ff0c8424 */ /* 0x001fe400078e00ff */
[----:B------:R-:W-:Y:S01]  /*1600*/  @!P0 IMAD.MOV.U32 R13, RZ, RZ, 0x0 ;  /* 0x00000000ff0d8424 */ /* 0x000fe200078e00ff */
[----:B------:R0:W-:Y:S01]  /*1610*/  @!P0 STS.64 [UR4+0x18], R14 ;  /* 0x0000180eff008988 */ /* 0x0001e20008000a04 */
[----:B-1----:R-:W-:-:S04]  /*1620*/  IMAD.WIDE R34, R30, 0x10, R20 ;  /* 0x000000101e227825 */ /* 0x002fc800078e0214 */
[----:B------:R-:W-:Y:S01]  /*1630*/  IMAD.WIDE R16, R17, 0x10, R20 ;  /* 0x0000001011107825 */ /* 0x000fe200078e0214 */
[----:B------:R0:W-:Y:S01]  /*1640*/  @!P0 ST.E.128.STRONG.GPU desc[UR8][R34.64+0x200], R12 ;  /* 0x0002000c22008985 */ /* 0x0001e2000c10fd08 */
[----:B------:R-:W-:Y:S05]  /*1650*/  NANOSLEEP 0x2c6 ;  /* 0x000002c60000795d */ /* 0x000fea0003800000 */
[----:B------:R-:W2:Y:S01]  /*1660*/  LD.E.128.STRONG.GPU R16, desc[UR8][R16.64+0x200] ;  /* 0x0002000810107980 */ /* 0x000ea2000c10fd00 */
[----:B------:R-:W-:Y:S01]  /*1670*/  UMOV UR5, 0xffffffff ;  /* 0xffffffff00057882 */ /* 0x000fe20000000000 */
[----:B--2---:R-:W-:-:S04]  /*1680*/  ISETP.NE.U32.AND P0, PT, R16, 0x63, PT ;  /* 0x000000631000780c */ /* 0x004fc80003f05070 */
[----:B------:R-:W-:Y:S01]  /*1690*/  ISETP.NE.AND.EX P0, PT, R17, RZ, PT, P0 ;  /* 0x000000ff1100720c */ /* 0x000fe20003f05300 */
[----:B0-----:R-:W-:-:S12]  /*16a0*/  BRA.DIV UR5, `(.L_x_558) ;  /* 0x0000004205107947 */ /* 0x001fd8000b800000 */
[----:B------:R-:W-:-:S13]  /*16b0*/  VOTE.ANY P0, !P0 ;  /* 0x0000000000ff7806 */ /* 0x000fda0004000100 */
.L_x_591:
[----:B------:R-:W-:Y:S05]  /*16c0*/  @!P0 BRA `(.L_x_559) ;  /* 0x00000000008c8947 */ /* 0x000fea0003800000 */
[----:B------:R-:W0:Y:S01]  /*16d0*/  LDC R12, c[0x0][0x398] ;  /* 0x0000e600ff0c7b82 */ /* 0x000e220000000800 */
[----:B------:R-:W-:Y:S01]  /*16e0*/  IMAD.MOV.U32 R13, RZ, RZ, 0x182 ;  /* 0x00000182ff0d7424 */ /* 0x000fe200078e00ff */
[----:B0-----:R-:W-:-:S05]  /*16f0*/  IADD3 R15, PT, PT, R25, UR10, R12 ;  /* 0x0000000a190f7c10 */ /* 0x001fca000fffe00c */
[----:B------:R-:W-:-:S07]  /*1700*/  IMAD.WIDE R14, R15, 0x10, R20 ;  /* 0x000000100f0e7825 */ /* 0x000fce00078e0214 */
.L_x_561:
        /* <DEDUP_REMOVED lines=30> */
.L_x_594:
[----:B------:R-:W-:Y:S05]  /*18f0*/  @P0 BRA `(.L_x_561) ;  /* 0xfffffffc00840947 */ /* 0x000fea000383ffff */
.L_x_559:
[----:B------:R-:W0:Y:S01]  /*1900*/  LDC R12, c[0x0][0x398] ;  /* 0x0000e600ff0c7b82 */ /* 0x000e220000000800 */
[----:B------:R-:W-:Y:S01]  /*1910*/  UMOV UR5, 0xffffffff ;  /* 0xffffffff00057882 */ /* 0x000fe20000000000 */
[----:B------:R-:W-:-:S04]  /*1920*/  ISETP.NE.U32.AND P0, PT, R16, 0x65, PT ;  /* 0x000000651000780c */ /* 0x000fc80003f05070 */
[----:B------:R-:W-:Y:S02]  /*1930*/  ISETP.NE.AND.EX P0, PT, R17, RZ, PT, P0 ;  /* 0x000000ff1100720c */ /* 0x000fe40003f05300 */
[----:B0-----:R-:W-:Y:S01]  /*1940*/  IADD3 R25, PT, PT, R25, UR10, R12 ;  /* 0x0000000a19197c10 */ /* 0x001fe2000fffe00c */
[----:B------:R-:W-:Y:S10]  /*1950*/  BRA.DIV UR5, `(.L_x_562) ;  /* 0x0000003e05a47947 */ /* 0x000ff4000b800000 */
        /* <DEDUP_REMOVED lines=8> */
[----:B------:R-:W-:-:S03]  /*19e0*/  VIADD R12, R45, 0x2 ;  /* 0x000000022d0c7836 */ /* 0x000fc60000000000 */
        /* <DEDUP_REMOVED lines=10> */
[----:B------:R-:W-:Y:S02]  /*1a90*/  IMAD.X R24, R19, 0x1, R23, P1 ;  /* 0x0000000113187824 */ /* 0x000fe400008e0617 */
[----:B------:R-:W-:-:S03]  /*1aa0*/  IMAD.U32 R23, RZ, RZ, UR6 ;  /* 0x00000006ff177e24 */ /* 0x000fc6000f8e00ff */
        /* <DEDUP_REMOVED lines=28> */
[----:B------:R-:W-:Y:S01]  /*1c70*/  IADD3 R21, P2, PT, R19, R22, RZ ;  /* 0x0000001613157210 */ /* 0x000fe20007f5e0ff */
[----:B------:R-:W-:Y:S01]  /*1c80*/  IMAD.U32 R22, RZ, RZ, UR5 ;  /* 0x00000005ff167e24 */ /* 0x000fe2000f8e00ff */
[----:B-1----:R-:W-:-:S05]  /*1c90*/  SEL R13, R20, RZ, !P1 ;  /* 0x000000ff140d7207 */ /* 0x002fca0004800000 */
[----:B------:R-:W-:-:S07]  /*1ca0*/  IMAD.X R24, R13, 0x1, R24, P2 ;  /* 0x000000010d187824 */ /* 0x000fce00010e0618 */
.L_x_608:
[----:B------:R-:W-:Y:S05]  /*1cb0*/  @!P0 BRA `(.L_x_563) ;  /* 0x0000000400848947 */ /* 0x000fea0003800000 */
[----:B------:R-:W-:-:S07]  /*1cc0*/  IMAD.MOV.U32 R26, RZ, RZ, 0x182 ;  /* 0x00000182ff1a7424 */ /* 0x000fce00078e00ff */
.L_x_569:
        /* <DEDUP_REMOVED lines=9> */
.L_x_611:
[----:B------:R-:W-:Y:S05]  /*1d60*/  @!P0 BRA `(.L_x_565) ;  /* 0x0000000000808947 */ /* 0x000fea0003800000 */
[----:B------:R-:W-:-:S07]  /*1d70*/  IMAD.MOV.U32 R13, RZ, RZ, R26 ;  /* 0x000000ffff0d7224 */ /* 0x000fce00078e001a */
.L_x_567:
        /* <DEDUP_REMOVED lines=9> */
[----:B------:R-:W0:Y:S02]  /*1e10*/  F2I.FTZ.U32.TRUNC.NTZ R13, R13 ;  /* 0x0000000d000d7305 */ /* 0x000e24000021f000 */
[----:B0-----:R-:W-:Y:S02]  /*1e20*/  IMAD R19, R12, R13, RZ ;  /* 0x0000000d0c137224 */ /* 0x001fe400078e02ff */
[----:B------:R-:W-:-:S04]  /*1e30*/  IMAD.MOV.U32 R12, RZ, RZ, RZ ;  /* 0x000000ffff0c7224 */ /* 0x000fc800078e00ff */
        /* <DEDUP_REMOVED lines=18> */
.L_x_614:
[----:B------:R-:W-:Y:S05]  /*1f60*/  @P0 BRA `(.L_x_567) ;  /* 0xfffffffc00840947 */ /* 0x000fea000383ffff */
.L_x_565:
[----:B------:R-:W-:Y:S01]  /*1f70*/  UMOV UR5, 0xffffffff ;  /* 0xffffffff00057882 */ /* 0x000fe20000000000 */
[----:B------:R-:W-:-:S04]  /*1f80*/  ISETP.NE.U32.AND P0, PT, R16, 0x65, PT ;  /* 0x000000651000780c */ /* 0x000fc80003f05070 */
[----:B------:R-:W-:Y:S01]  /*1f90*/  ISETP.NE.AND.EX P0, PT, R17, RZ, PT, P0 ;  /* 0x000000ff1100720c */ /* 0x000fe20003f05300 */
[----:B------:R-:W-:-:S12]  /*1fa0*/  BRA.DIV UR5, `(.L_x_568) ;  /* 0x0000003e05ec7947 */ /* 0x000fd8000b800000 */
[----:B------:R-:W0:Y:S01]  /*1fb0*/  S2R R13, SR_GEMASK ;  /* 0x00000000000d7919 */ /* 0x000e220000003c00 */
[----:B------:R-:W-:Y:S01]  /*1fc0*/  VOTE.ANY R12, PT, !P0 ;  /* 0x00000000000c7806 */ /* 0x000fe200040e0100 */
[----:B------:R-:W-:Y:S02]  /*1fd0*/  VIADD R14, R45, 0x2 ;  /* 0x000000022d0e7836 */ /* 0x000fe40000000000 */
[----:B------:R-:W-:Y:S01]  /*1fe0*/  VIADD R25, R25, 0xffffffe0 ;  /* 0xffffffe019197836 */ /* 0x000fe20000000000 */
[----:B0-----:R-:W-:-:S05]  /*1ff0*/  LOP3.LUT R12, R12, 0x80000000, R13, 0xec, !PT ;  /* 0x800000000c0c7812 */ /* 0x001fca00078eec0d */
[----:B------:R-:W-:-:S05]  /*2000*/  VIADD R13, R12, 0xffffffff ;  /* 0xffffffff0c0d7836 */ /* 0x000fca0000000000 */
[----:B------:R-:W-:-:S06]  /*2010*/  LOP3.LUT R15, R12, R13, RZ, 0xc, !PT ;  /* 0x0000000d0c0f7212 */ /* 0x000fcc00078e0cff */
        /* <DEDUP_REMOVED lines=42> */
.L_x_628:
[----:B------:R-:W-:Y:S05]  /*22c0*/  @P0 BRA `(.L_x_569) ;  /* 0xfffffff800800947 */ /* 0x000fea000383ffff */
.L_x_563:
[----:B------:R-:W0:Y:S01]  /*22d0*/  S2R R12, SR_TID.X ;  /* 0x00000000000c7919 */ /* 0x000e220000002100 */
[----:B------:R-:W-:Y:S01]  /*22e0*/  ISETP.NE.AND P0, PT, R45, RZ, PT ;  /* 0x000000ff2d00720c */ /* 0x000fe20003f05270 */
[----:B------:R-:W-:Y:S01]  /*22f0*/  BSSY.RECONVERGENT B1, `(.L_x_570) ;  /* 0x0000012000017945 */ /* 0x000fe20003800200 */
[----:B------:R-:W-:Y:S02]  /*2300*/  IMAD.MOV.U32 R25, RZ, RZ, R24 ;  /* 0x000000ffff197224 */ /* 0x000fe400078e0018 */
[----:B------:R-:W-:-:S09]  /*2310*/  IMAD.MOV.U32 R24, RZ, RZ, R21 ;  /* 0x000000ffff187224 */ /* 0x000fd200078e0015 */
[----:B------:R-:W1:Y:S01]  /*2320*/  @!P0 S2R R13, SR_CgaCtaId ;  /* 0x00000000000d8919 */ /* 0x000e620000008800 */
[----:B0-----:R-:W-:Y:S02]  /*2330*/  ISETP.NE.AND P1, PT, R12, RZ, PT ;  /* 0x000000ff0c00720c */ /* 0x001fe40003f25270 */
[----:B------:R-:W-:-:S04]  /*2340*/  @!P0 MOV R12, 0x400 ;  /* 0x00000400000c8802 */ /* 0x000fc80000000f00 */
[----:B-1----:R-:W-:-:S07]  /*2350*/  @!P0 LEA R17, R13, R12, 0x18 ;  /* 0x0000000c0d118211 */ /* 0x002fce00078ec0ff */
        /* <DEDUP_REMOVED lines=11> */
.L_x_571:
[----:B------:R-:W-:Y:S05]  /*2410*/  BSYNC.RECONVERGENT B1 ;  /* 0x0000000000017941 */ /* 0x000fea0003800200 */
.L_x_570:
[----:B-1----:R1:W2:Y:S04]  /*2420*/  LDL.LU R15, [R1+0x4] ;  /* 0x00000400010f7983 */ /* 0x0022a80000300800 */
[----:B------:R1:W3:Y:S04]  /*2430*/  LDL.LU R14, [R1] ;  /* 0x00000000010e7983 */ /* 0x0002e80000300800 */
[----:B------:R1:W-:Y:S01]  /*2440*/  @!P0 STS.64 [R17+0x98], R24 ;  /* 0x0000981811008388 */ /* 0x0003e20000000a00 */
[----:B--2---:R-:W-:Y:S02]  /*2450*/  @!P0 IMAD.MOV.U32 R15, RZ, RZ, R24 ;  /* 0x000000ffff0f8224 */ /* 0x004fe400078e0018 */
[----:B-1-3--:R-:W-:-:S07]  /*2460*/  @!P0 IMAD.MOV.U32 R14, RZ, RZ, R25 ;  /* 0x000000ffff0e8224 */ /* 0x00afce00078e0019 */
.L_x_557:
        /* <DEDUP_REMOVED lines=8> */
[----:B0-----:R-:W-:-:S04]  /*24f0*/  SEL R12, R12, RZ, P0 ;  /* 0x000000ff0c0c7207 */ /* 0x001fc80000000000 */
[----:B------:R-:W-:Y:S02]  /*2500*/  IADD3 R35, P1, PT, R15, R12, RZ ;  /* 0x0000000c0f237210 */ /* 0x000fe40007f3e0ff */
[----:B------:R-:W-:-:S05]  /*2510*/  SEL R12, R13, RZ, P0 ;  /* 0x000000ff0d0c7207 */ /* 0x000fca0000000000 */
[----:B------:R-:W-:-:S07]  /*2520*/  IMAD.X R31, R14, 0x1, R12, P1 ;  /* 0x000000010e1f7824 */ /* 0x000fce00008e060c */
.L_x_556:
[----:B------:R-:W-:Y:S05]  /*2530*/  BSYNC.RECONVERGENT B0 ;  /* 0x0000000000007941 */ /* 0x000fea0003800200 */
.L_x_554:
[----:B------:R-:W-:Y:S01]  /*2540*/  BAR.SYNC.DEFER_BLOCKING 0x0 ;  /* 0x0000000000007b1d */ /* 0x000fe20000010000 */
[----:B0-----:R-:W-:-:S05]  /*2550*/  IADD3 R12, P0, PT, R42, R35, RZ ;  /* 0x000000232a0c7210 */ /* 0x001fca0007f1e0ff */
[----:B-----5:R-:W-:Y:S01]  /*2560*/  IMAD.X R13, R43, 0x1, R31, P0 ;  /* 0x000000012b0d7824 */ /* 0x020fe200000e061f */
[----:B------:R-:W-:Y:S01]  /*2570*/  IADD3 R14, P0, PT, R40, R12, RZ ;  /* 0x0000000c280e7210 */ /* 0x000fe20007f1e0ff */
[----:B------:R-:W0:Y:S01]  /*2580*/  S2R R23, SR_LANEID ;  /* 0x0000000000177919 */ /* 0x000e220000000000 */
[----:B------:R-:W1:Y:S01]  /*2590*/  S2UR UR5, SR_CTAID.X ;  /* 0x00000000000579c3 */ /* 0x000e620000002500 */
[----:B------:R-:W2:Y:S02]  /*25a0*/  LDCU.64 UR6, c[0x0][0x388] ;  /* 0x00007100ff0677ac */ /* 0x000ea40008000a00 */
[----:B------:R-:W-:Y:S01]  /*25b0*/  IMAD.X R15, R41, 0x1, R13, P0 ;  /* 0x00000001290f7824 */ /* 0x000fe200000e060d */
[----:B------:R-:W-:Y:S01]  /*25c0*/  IADD3 R16, P0, PT, R38, R14, RZ ;  /* 0x0000000e26107210 */ /* 0x000fe20007f1e0ff */
[----:B------:R-:W3:Y:S04]  /*25d0*/  S2R R34, SR_TID.X ;  /* 0x0000000000227919 */ /* 0x000ee80000002100 */
[----:B------:R-:W-:Y:S01]  /*25e0*/  IMAD.X R17, R39, 0x1, R15, P0 ;  /* 0x0000000127117824 */ /* 0x000fe200000e060f */
[----:B------:R-:W-:-:S05]  /*25f0*/  IADD3 R18, P0, PT, R36, R16, RZ ;  /* 0x0000001024127210 */ /* 0x000fca0007f1e0ff */
[----:B------:R-:W-:Y:S01]  /*2600*/  IMAD.X R19, R37, 0x1, R17, P0 ;  /* 0x0000000125137824 */ /* 0x000fe200000e0611 */
[----:B------:R-:W-:Y:S02]  /*2610*/  IADD3 R20, P0, PT, R32, R18, RZ ;  /* 0x0000001220147210 */ /* 0x000fe40007f1e0ff */
[----:B------:R-:W1:Y:S03]  /*2620*/  LDC R32, c[0x0][0x398] ;  /* 0x0000e600ff207b82 */ /* 0x000e660000000800 */
[----:B------:R-:W-:Y:S01]  /*2630*/  IMAD.X R21, R33, 0x1, R19, P0 ;  /* 0x0000000121157824 */ /* 0x000fe200000e0613 */
[----:B------:R-:W-:Y:S01]  /*2640*/  IADD3 R22, P0, PT, R28, R20, RZ ;  /* 0x000000141c167210 */ /* 0x000fe20007f1e0ff */
[----:B0-----:R-:W-:-:S04]  /*2650*/  IMAD R33, R23, 0x50, R0 ;  /* 0x0000005017217824 */ /* 0x001fc800078e0200 */
[----:B------:R-:W-:Y:S01]  /*2660*/  IMAD.X R23, R29, 0x1, R21, P0 ;  /* 0x000000011d177824 */ /* 0x000fe200000e0615 */
[----:B------:R-:W-:Y:S01]  /*2670*/  IADD3 R2, P0, PT, R2, R22, RZ ;  /* 0x0000001602027210 */ /* 0x000fe20007f1e0ff */
[----:B------:R-:W-:Y:S04]  /*2680*/  STS.64 [R33], R12 ;  /* 0x0000000c21007388 */ /* 0x000fe80000000a00 */
[----:B------:R-:W-:Y:S01]  /*2690*/  IMAD.X R3, R3, 0x1, R23, P0 ;  /* 0x0000000103037824 */ /* 0x000fe200000e0617 */
[----:B------:R-:W-:Y:S01]  /*26a0*/  IADD3 R24, P0, PT, R4, R2, RZ ;  /* 0x0000000204187210 */ /* 0x000fe20007f1e0ff */
[----:B------:R-:W-:Y:S01]  /*26b0*/  STS.64 [R33+0x8], R14 ;  /* 0x0000080e21007388 */ /* 0x000fe20000000a00 */
[----:B-1----:R-:W-:-:S03]  /*26c0*/  VIADD R32, R32, UR5 ;  /* 0x0000000520207c36 */ /* 0x002fc60008000000 */
        /* <DEDUP_REMOVED lines=12> */
[----:B------:R3:W-:Y:S04]  /*2790*/  STS.64 [R33+0x38], R24 ;  /* 0x0000381821007388 */ /* 0x0007e80000000a00 */
[----:B------:R0:W-:Y:S04]  /*27a0*/  STS.64 [R33+0x40], R26 ;  /* 0x0000401a21007388 */ /* 0x0001e80000000a00 */
[----:B------:R-:W-:Y:S04]  /*27b0*/  STS.64 [R33+0x48], R28 ;  /* 0x0000481c21007388 */ /* 0x000fe80000000a00 */
[----:B------:R-:W-:Y:S01]  /*27c0*/  STS.64 [R33+0x50], R30 ;  /* 0x0000501e21007388 */ /* 0x000fe20000000a00 */
[----:B------:R-:W-:-:S03]  /*27d0*/  NOP ;  /* 0x0000000000007918 */ /* 0x000fc60000000000 */
[----:B------:R-:W1:Y:S01]  /*27e0*/  LDS.64 R2, [R0] ;  /* 0x0000000000027984 */ /* 0x000e620000000a00 */
[C---:B---3--:R-:W-:Y:S02]  /*27f0*/  LOP3.LUT R24, R34.reuse, 0x3e0, RZ, 0xc0, !PT ;  /* 0x000003e022187812 */ /* 0x048fe400078ec0ff */
[----:B------:R-:W-:Y:S01]  /*2800*/  LOP3.LUT R25, R34, 0x1f, RZ, 0xc0, !PT ;  /* 0x0000001f22197812 */ /* 0x000fe200078ec0ff */
[----:B------:R-:W3:Y:S04]  /*2810*/  LDS.64 R4, [R0+0x100] ;  /* 0x0001000000047984 */ /* 0x000ee80000000a00 */
[----:B------:R-:W4:Y:S01]  /*2820*/  LDS.64 R6, [R0+0x200] ;  /* 0x0002000000067984 */ /* 0x000f220000000a00 */
[----:B------:R-:W-:Y:S02]  /*2830*/  IMAD R24, R24, 0xb, R25 ;  /* 0x0000000b18187824 */ /* 0x000fe400078e0219 */
[----:B------:R-:W-:Y:S01]  /*2840*/  IMAD R25, R32, 0x11e0, RZ ;  /* 0x000011e020197824 */ /* 0x000fe200078e02ff */
[----:B------:R-:W4:Y:S04]  /*2850*/  LDS.64 R8, [R0+0x300] ;  /* 0x0003000000087984 */ /* 0x000f280000000a00 */
[----:B------:R-:W4:Y:S01]  /*2860*/  LDS.64 R10, [R0+0x400] ;  /* 0x00040000000a7984 */ /* 0x000f220000000a00 */
[----:B------:R-:W-:-:S03]  /*2870*/  IADD3 R25, P0, PT, R25, R24, RZ ;  /* 0x0000001819197210 */ /* 0x000fc60007f1e0ff */
[----:B------:R-:W4:Y:S02]  /*2880*/  LDS.64 R12, [R0+0x500] ;  /* 0x00050000000c7984 */ /* 0x000f240000000a00 */
[----:B0-----:R-:W-:Y:S01]  /*2890*/  IMAD.X R26, RZ, RZ, RZ, P0 ;  /* 0x000000ffff1a7224 */ /* 0x001fe200000e06ff */
[C---:B--2---:R-:W-:Y:S01]  /*28a0*/  LEA R24, P0, R25.reuse, UR6, 0x3 ;  /* 0x0000000619187c11 */ /* 0x044fe2000f8018ff */
[----:B------:R-:W0:Y:S03]  /*28b0*/  LDS.64 R14, [R0+0x600] ;  /* 0x00060000000e7984 */ /* 0x000e260000000a00 */
[----:B------:R-:W-:Y:S01]  /*28c0*/  LEA.HI.X R25, R25, UR7, R26, 0x3, P0 ;  /* 0x0000000719197c11 */ /* 0x000fe200080f1c1a */
[----:B------:R-:W2:Y:S04]  /*28d0*/  LDS.64 R16, [R0+0x700] ;  /* 0x0007000000107984 */ /* 0x000ea80000000a00 */
[----:B------:R-:W2:Y:S04]  /*28e0*/  LDS.64 R18, [R0+0x800] ;  /* 0x0008000000127984 */ /* 0x000ea80000000a00 */
[----:B------:R-:W2:Y:S04]  /*28f0*/  LDS.64 R20, [R0+0x900] ;  /* 0x0009000000147984 */ /* 0x000ea80000000a00 */
[----:B------:R-:W2:Y:S04]  /*2900*/  LDS.64 R22, [R0+0xa00] ;  /* 0x000a000000167984 */ /* 0x000ea80000000a00 */
[----:B-1----:R-:W-:Y:S04]  /*2910*/  STG.E.64 desc[UR8][R24.64], R2 ;  /* 0x0000000218007986 */ /* 0x002fe8000c101b08 */
[----:B---3--:R-:W-:Y:S04]  /*2920*/  STG.E.64 desc[UR8][R24.64+0x100], R4 ;  /* 0x0001000418007986 */ /* 0x008fe8000c101b08 */
[----:B----4-:R-:W-:Y:S04]  /*2930*/  STG.E.64 desc[UR8][R24.64+0x200], R6 ;  /* 0x0002000618007986 */ /* 0x010fe8000c101b08 */
[----:B------:R-:W-:Y:S04]  /*2940*/  STG.E.64 desc[UR8][R24.64+0x300], R8 ;  /* 0x0003000818007986 */ /* 0x000fe8000c101b08 */
[----:B------:R-:W-:Y:S04]  /*2950*/  STG.E.64 desc[UR8][R24.64+0x400], R10 ;  /* 0x0004000a18007986 */ /* 0x000fe8000c101b08 */
[----:B------:R-:W-:Y:S04]  /*2960*/  STG.E.64 desc[UR8][R24.64+0x500], R12 ;  /* 0x0005000c18007986 */ /* 0x000fe8000c101b08 */
[----:B0-----:R-:W-:Y:S04]  /*2970*/  STG.E.64 desc[UR8][R24.64+0x600], R14 ;  /* 0x0006000e18007986 */ /* 0x001fe8000c101b08 */
[----:B--2---:R-:W-:Y:S04]  /*2980*/  STG.E.64 desc[UR8][R24.64+0x700], R16 ;  /* 0x0007001018007986 */ /* 0x004fe8000c101b08 */
[----:B------:R-:W-:Y:S04]  /*2990*/  STG.E.64 desc[UR8][R24.64+0x800], R18 ;  /* 0x0008001218007986 */ /* 0x000fe8000c101b08 */
[----:B------:R-:W-:Y:S04]  /*29a0*/  STG.E.64 desc[UR8][R24.64+0x900], R20 ;  /* 0x0009001418007986 */ /* 0x000fe8000c101b08 */
[----:B------:R-:W-:Y:S01]  /*29b0*/  STG.E.64 desc[UR8][R24.64+0xa00], R22 ;  /* 0x000a001618007986 */ /* 0x000fe2000c101b08 */
[----:B------:R-:W-:Y:S05]  /*29c0*/  EXIT ;  /* 0x000000000000794d */ /* 0x000fea0003800000 */
.L_x_553:
        /* <DEDUP_REMOVED lines=10> */
[C---:B------:R-:W-:Y:S01]  /*2a70*/  ISETP.GE.U32.AND P5, PT, R19.reuse, R0, PT ;  /* 0x000000001300720c */ /* 0x040fe20003fa6070 */
[C---:B------:R-:W-:Y:S01]  /*2a80*/  VIADD R7, R19.reuse, 0x20 ;  /* 0x0000002013077836 */ /* 0x040fe20000000000 */
[C---:B0-----:R-:W-:Y:S01]  /*2a90*/  LEA R4, P3, R19.reuse, R4, 0x3 ;  /* 0x0000000413047211 */ /* 0x041fe200078618ff */
[----:B------:R-:W-:Y:S01]  /*2aa0*/  VIADD R11, R19, 0x60 ;  /* 0x00000060130b7836 */ /* 0x000fe20000000000 */
[-C--:B------:R-:W-:Y:S01]  /*2ab0*/  ISETP.GE.U32.AND P0, PT, R9, R0.reuse, PT ;  /* 0x000000000900720c */ /* 0x080fe20003f06070 */
[----:B------:R-:W-:Y:S01]  /*2ac0*/  VIADD R9, R19, 0xa0 ;  /* 0x000000a013097836 */ /* 0x000fe20000000000 */
        /* <DEDUP_REMOVED lines=8> */
[----:B------:R-:W-:-:S03]  /*2b50*/  VIADD R15, R19, 0x100 ;  /* 0x00000100130f7836 */ /* 0x000fc60000000000 */
[-C--:B------:R-:W-:Y:S01]  /*2b60*/  ISETP.GE.U32.AND P4, PT, R11, R0.reuse, PT ;  /* 0x000000000b00720c */ /* 0x080fe20003f86070 */
[----:B------:R-:W-:Y:S02]  /*2b70*/  VIADD R17, R19, 0x120 ;  /* 0x0000012013117836 */ /* 0x000fe40000000000 */
[----:B--2---:R-:W-:Y:S02]  /*2b80*/  IMAD.MOV.U32 R6, RZ, RZ, R2 ;  /* 0x000000ffff067224 */ /* 0x004fe400078e0002 */
[----:B------:R-:W-:Y:S02]  /*2b90*/  IMAD.MOV.U32 R7, RZ, RZ, R3 ;  /* 0x000000ffff077224 */ /* 0x000fe400078e0003 */
[----:B------:R-:W2:Y:S01]  /*2ba0*/  @!P5 LDG.E.64 R2, desc[UR8][R4.64] ;  /* 0x000000080402d981 */ /* 0x000ea2000c1e1b00 */
[----:B------:R-:W-:Y:S01]  /*2bb0*/  ISETP.GE.U32.AND P5, PT, R9, R0, PT ;  /* 0x000000000900720c */ /* 0x000fe20003fa6070 */
[----:B------:R-:W-:Y:S02]  /*2bc0*/  IMAD.MOV.U32 R8, RZ, RZ, R6 ;  /* 0x000000ffff087224 */ /* 0x000fe400078e0006 */
[----:B------:R-:W-:-:S02]  /*2bd0*/  IMAD.MOV.U32 R9, RZ, RZ, R7 ;  /* 0x000000ffff097224 */ /* 0x000fc400078e0007 */
[--C-:B------:R-:W-:Y:S02]  /*2be0*/  IMAD.MOV.U32 R10, RZ, RZ, R6.reuse ;  /* 0x000000ffff0a7224 */ /* 0x100fe400078e0006 */
[--C-:B------:R-:W-:Y:S02]  /*2bf0*/  IMAD.MOV.U32 R11, RZ, RZ, R7.reuse ;  /* 0x000000ffff0b7224 */ /* 0x100fe400078e0007 */
[----:B------:R-:W-:Y:S01]  /*2c00*/  IMAD.MOV.U32 R12, RZ, RZ, R6 ;  /* 0x000000ffff0c7224 */ /* 0x000fe200078e0006 */
[----:B------:R-:W3:Y:S01]  /*2c10*/  @!P6 LDG.E.64 R8, desc[UR8][R4.64+0x100] ;  /* 0x000100080408e981 */ /* 0x000ee2000c1e1b00 */
[----:B------:R-:W-:Y:S01]  /*2c20*/  IMAD.MOV.U32 R13, RZ, RZ, R7 ;  /* 0x000000ffff0d7224 */ /* 0x000fe200078e0007 */
[-C--:B------:R-:W-:Y:S01]  /*2c30*/  ISETP.GE.U32.AND P6, PT, R15, R0.reuse, PT ;  /* 0x000000000f00720c */ /* 0x080fe20003fc6070 */
        /* <DEDUP_REMOVED lines=60> */
[----:B0---4-:R-:W-:Y:S02]  /*3000*/  IADD3 R35, P2, P3, R32, R36, R35 ;  /* 0x0000002420237210 */ /* 0x011fe40007b5e023 */
[----:B------:R-:W-:Y:S02]  /*3010*/  IADD3.X R13, PT, PT, R39, R41, R43, P0, P1 ;  /* 0x00000029270d7210 */ /* 0x000fe400007e242b */
[----:B------:R-:W-:Y:S02]  /*3020*/  IADD3 R35, P0, P1, R2, R28, R35 ;  /* 0x0000001c02237210 */ /* 0x000fe4000791e023 */
[----:B------:R-:W-:-:S02]  /*3030*/  IADD3.X R13, PT, PT, R33, R37, R13, P2, P3 ;  /* 0x00000025210d7210 */ /* 0x000fc400017e640d */
[----:B------:R-:W-:Y:S02]  /*3040*/  ISETP.NE.AND P2, PT, R31, 0x1f, PT ;  /* 0x0000001f1f00780c */ /* 0x000fe40003f45270 */
[----:B------:R-:W-:Y:S02]  /*3050*/  IADD3.X R13, PT, PT, R3, R29, R13, P0, P1 ;  /* 0x0000001d030d7210 */ /* 0x000fe400007e240d */
[----:B------:R-:W-:Y:S02]  /*3060*/  IADD3 R35, P0, P1, R6, R4, R35 ;  /* 0x0000000406237210 */ /* 0x000fe4000791e023 */
[----:B-1----:R-:W-:Y:S02]  /*3070*/  SHF.R.U32.HI R0, RZ, 0x5, R27 ;  /* 0x00000005ff007819 */ /* 0x002fe4000001161b */
        /* <DEDUP_REMOVED lines=40> */
[----:B------:R0:W-:Y:S01]  /*3300*/  @!P2 STS.64 [R45+0x20], R30 ;  /* 0x0000201e2d00a388 */ /* 0x0001e20000000a00 */
[----:B------:R-:W-:Y:S01]  /*3310*/  BAR.SYNC.DEFER_BLOCKING 0x0 ;  /* 0x0000000000007b1d */ /* 0x000fe20000010000 */
[----:B------:R-:W-:-:S05]  /*3320*/  ISETP.NE.AND P2, PT, R0, 0x3, PT ;  /* 0x000000030000780c */ /* 0x000fca0003f45270 */
[----:B0-----:R-:W0:Y:S01]  /*3330*/  S2R R45, SR_TID.X ;  /* 0x00000000002d7919 */ /* 0x001e220000002100 */
[----:B------:R-:W1:Y:S04]  /*3340*/  LDS.128 R20, [UR4+0x20] ;  /* 0x00002004ff147984 */ /* 0x000e680008000c00 */
[----:B------:R-:W2:Y:S04]  /*3350*/  LDS.128 R24, [UR4+0x30] ;  /* 0x00003004ff187984 */ /* 0x000ea80008000c00 */
[----:B------:R-:W3:Y:S04]  /*3360*/  LDS.128 R16, [UR4+0x40] ;  /* 0x00004004ff107984 */ /* 0x000ee80008000c00 */
[----:B------:R-:W4:Y:S01]  /*3370*/  LDS.128 R12, [UR4+0x50] ;  /* 0x00005004ff0c7984 */ /* 0x000f220008000c00 */
[----:B-1----:R-:W-:-:S05]  /*3380*/  IADD3 R22, P0, PT, R20, R22, RZ ;  /* 0x0000001614167210 */ /* 0x002fca0007f1e0ff */
[----:B------:R-:W-:Y:S01]  /*3390*/  IMAD.X R44, R21, 0x1, R23, P0 ;  /* 0x00000001152c7824 */ /* 0x000fe200000e0617 */
[----:B--2---:R-:W-:Y:S02]  /*33a0*/  IADD3 R23, P0, PT, R24, R22, RZ ;  /* 0x0000001618177210 */ /* 0x004fe40007f1e0ff */
[----:B------:R-:W-:-:S03]  /*33b0*/  SEL R22, R22, R20, !P1 ;  /* 0x0000001416167207 */ /* 0x000fc60004800000 */
[----:B------:R-:W-:Y:S01]  /*33c0*/  IMAD.X R24, R25, 0x1, R44, P0 ;  /* 0x0000000119187824 */ /* 0x000fe200000e062c */
[----:B------:R-:W-:Y:S02]  /*33d0*/  IADD3 R25, P0, PT, R26, R23, RZ ;  /* 0x000000171a197210 */ /* 0x000fe40007f1e0ff */
[----:B------:R-:W-:Y:S02]  /*33e0*/  SEL R26, R44, R21, !P1 ;  /* 0x000000152c1a7207 */ /* 0x000fe40004800000 */
[----:B------:R-:W-:Y:S01]  /*33f0*/  SEL R0, R23, R22, !P2 ;  /* 0x0000001617007207 */ /* 0x000fe20005000000 */
[----:B------:R-:W-:Y:S01]  /*3400*/  IMAD.X R44, R27, 0x1, R24, P0 ;  /* 0x000000011b2c7824 */ /* 0x000fe200000e0618 */
[----:B0-----:R-:W-:Y:S01]  /*3410*/  SHF.R.U32.HI R27, RZ, 0x5, R45 ;  /* 0x00000005ff1b7819 */ /* 0x001fe2000001162d */
[----:B------:R-:W0:Y:S01]  /*3420*/  LDS.128 R20, [UR4+0x60] ;  /* 0x00006004ff147984 */ /* 0x000e220008000c00 */
[----:B---3--:R-:W-:Y:S02]  /*3430*/  IADD3 R16, P0, PT, R16, R25, RZ ;  /* 0x0000001910107210 */ /* 0x008fe40007f1e0ff */
[----:B------:R-:W-:-:S02]  /*3440*/  SEL R45, R24, R26, !P2 ;  /* 0x0000001a182d7207 */ /* 0x000fc40005000000 */
[----:B------:R-:W-:Y:S01]  /*3450*/  ISETP.NE.AND P1, PT, R27, 0x4, PT ;  /* 0x000000041b00780c */ /* 0x000fe20003f25270 */
[----:B------:R-:W-:Y:S01]  /*3460*/  IMAD.X R17, R17, 0x1, R44, P0 ;  /* 0x0000000111117824 */ /* 0x000fe200000e062c */
[----:B------:R-:W-:Y:S02]  /*3470*/  IADD3 R18, P0, PT, R18, R16, RZ ;  /* 0x0000001012127210 */ /* 0x000fe40007f1e0ff */
[----:B------:R-:W-:Y:S02]  /*3480*/  SEL R45, R44, R45, !P1 ;  /* 0x0000002d2c2d7207 */ /* 0x000fe40004800000 */
[----:B------:R-:W1:Y:S01]  /*3490*/  S2R R44, SR_TID.X ;  /* 0x00000000002c7919 */ /* 0x000e620000002100 */
[----:B------:R-:W-:Y:S02]  /*34a0*/  SEL R0, R25, R0, !P1 ;  /* 0x0000000019007207 */ /* 0x000fe40004800000 */
[----:B------:R-:W2:Y:S01]  /*34b0*/  LDS.128 R24, [UR4+0x70] ;  /* 0x00007004ff187984 */ /* 0x000ea20008000c00 */
[----:B-1----:R-:W-:-:S04]  /*34c0*/  SHF.R.U32.HI R44, RZ, 0x5, R44 ;  /* 0x00000005ff2c7819 */ /* 0x002fc8000001162c */
[----:B------:R-:W-:-:S04]  /*34d0*/  ISETP.NE.AND P1, PT, R44, 0x5, PT ;  /* 0x000000052c00780c */ /* 0x000fc80003f25270 */
[----:B------:R-:W-:Y:S02]  /*34e0*/  SEL R16, R16, R0, !P1 ;  /* 0x0000000010107207 */ /* 0x000fe40004800000 */
[----:B------:R1:W5:Y:S01]  /*34f0*/  LDL.LU R0, [R1+0x8] ;  /* 0x0000080001007983 */ /* 0x0003620000300800 */
[----:B------:R-:W-:Y:S01]  /*3500*/  SEL R45, R17, R45, !P1 ;  /* 0x0000002d112d7207 */ /* 0x000fe20004800000 */
[----:B------:R-:W-:Y:S01]  /*3510*/  IMAD.X R19, R19, 0x1, R17, P0 ;  /* 0x0000000113137824 */ /* 0x000fe200000e0611 */
[----:B------:R-:W-:Y:S02]  /*3520*/  ISETP.NE.AND P1, PT, R44, 0x6, PT ;  /* 0x000000062c00780c */ /* 0x000fe40003f25270 */
[----:B----4-:R-:W-:Y:S02]  /*3530*/  IADD3 R12, P0, PT, R12, R18, RZ ;  /* 0x000000120c0c7210 */ /* 0x010fe40007f1e0ff */
[----:B------:R-:W-:Y:S02]  /*3540*/  SEL R16, R18, R16, !P1 ;  /* 0x0000001012107207 */ /* 0x000fe40004800000 */
[----:B------:R-:W-:Y:S01]  /*3550*/  SEL R18, R19, R45, !P1 ;  /* 0x0000002d13127207 */ /* 0x000fe20004800000 */
[----:B------:R-:W-:Y:S01]  /*3560*/  IMAD.X R13, R13, 0x1, R19, P0 ;  /* 0x000000010d0d7824 */ /* 0x000fe200000e0613 */
[----:B------:R-:W3:Y:S01]  /*3570*/  S2R R45, SR_LANEID ;  /* 0x00000000002d7919 */ /* 0x000ee20000000000 */
[----:B------:R-:W-:-:S02]  /*3580*/  ISETP.NE.AND P2, PT, R44, 0x7, PT ;  /* 0x000000072c00780c */ /* 0x000fc40003f45270 */
[----:B------:R-:W-:Y:S02]  /*3590*/  IADD3 R14, P0, PT, R14, R12, RZ ;  /* 0x0000000c0e0e7210 */ /* 0x000fe40007f1e0ff */
[----:B------:R-:W-:Y:S02]  /*35a0*/  SEL R17, R12, R16, !P2 ;  /* 0x000000100c117207 */ /* 0x000fe40005000000 */
[----:B------:R-:W-:Y:S01]  /*35b0*/  SEL R12, R13, R18, !P2 ;  /* 0x000000120d0c7207 */ /* 0x000fe20005000000 */
[----:B------:R-:W-:Y:S01]  /*35c0*/  IMAD.X R15, R15, 0x1, R13, P0 ;  /* 0x000000010f0f7824 */ /* 0x000fe200000e060d */
[----:B0-----:R-:W-:Y:S02]  /*35d0*/  IADD3 R13, P1, PT, R20, R14, RZ ;  /* 0x0000000e140d7210 */ /* 0x001fe40007f3e0ff */
[C---:B------:R-:W-:Y:S02]  /*35e0*/  ISETP.NE.AND P3, PT, R44.reuse, 0x8, PT ;  /* 0x000000082c00780c */ /* 0x040fe40003f65270 */
[----:B------:R-:W-:Y:S01]  /*35f0*/  ISETP.NE.AND P6, PT, R44, 0x9, PT ;  /* 0x000000092c00780c */ /* 0x000fe20003fc5270 */
[----:B------:R-:W-:Y:S01]  /*3600*/  IMAD.X R21, R21, 0x1, R15, P1 ;  /* 0x0000000115157824 */ /* 0x000fe200008e060f */
[----:B------:R-:W-:-:S02]  /*3610*/  SEL R14, R14, R17, !P3 ;  /* 0x000000110e0e7207 */ /* 0x000fc40005800000 */
[----:B------:R-:W-:Y:S02]  /*3620*/  SEL R12, R15, R12, !P3 ;  /* 0x0000000c0f0c7207 */ /* 0x000fe40005800000 */
[C---:B------:R-:W-:Y:S02]  /*3630*/  ISETP.NE.AND P3, PT, R44.reuse, 0xa, PT ;  /* 0x0000000a2c00780c */ /* 0x040fe40003f65270 */
[C---:B------:R-:W-:Y:S02]  /*3640*/  ISETP.NE.AND P2, PT, R44.reuse, 0xc, PT ;  /* 0x0000000c2c00780c */ /* 0x040fe40003f45270 */
[----:B------:R-:W-:Y:S02]  /*3650*/  ISETP.NE.AND P1, PT, R44, 0xb, PT ;  /* 0x0000000b2c00780c */ /* 0x000fe40003f25270 */
[----:B------:R-:W0:Y:S01]  /*3660*/  S2R R44, SR_TID.X ;  /* 0x00000000002c7919 */ /* 0x000e220000002100 */
[----:B------:R-:W-:Y:S02]  /*3670*/  IADD3 R15, P4, PT, R22, R13, RZ ;  /* 0x0000000d160f7210 */ /* 0x000fe40007f9e0ff */
[----:B------:R-:W-:-:S02]  /*3680*/  SEL R14, R13, R14, !P6 ;  /* 0x0000000e0d0e7207 */ /* 0x000fc40007000000 */
[----:B--2---:R-:W-:Y:S01]  /*3690*/  IADD3 R17, P5, PT, R24, R15, RZ ;  /* 0x0000000f18117210 */ /* 0x004fe20007fbe0ff */
[----:B------:R-:W-:Y:S01]  /*36a0*/  IMAD.X R23, R23, 0x1, R21, P4 ;  /* 0x0000000117177824 */ /* 0x000fe200020e0615 */
[----:B------:R-:W-:Y:S02]  /*36b0*/  IADD3 R35, P4, PT, R30, -R35, RZ ;  /* 0x800000231e237210 */ /* 0x000fe40007f9e0ff */
[----:B------:R-:W-:Y:S01]  /*36c0*/  SEL R16, R21, R12, !P6 ;  /* 0x0000000c15107207 */ /* 0x000fe20007000000 */
[----:B------:R-:W-:Y:S01]  /*36d0*/  IMAD.X R25, R25, 0x1, R23, P5 ;  /* 0x0000000119197824 */ /* 0x000fe200028e0617 */
[----:B------:R-:W-:Y:S01]  /*36e0*/  SEL R12, R15, R14, !P3 ;  /* 0x0000000e0f0c7207 */ /* 0x000fe20005800000 */
[----:B------:R-:W-:Y:S01]  /*36f0*/  IMAD.X R30, R31, 0x1, ~R34, P4 ;  /* 0x000000011f1e7824 */ /* 0x000fe200020e0e22 */
[----:B---3--:R-:W-:Y:S02]  /*3700*/  ISETP.NE.AND P0, PT, R45, RZ, PT ;  /* 0x000000ff2d00720c */ /* 0x008fe40003f05270 */
[----:B------:R-:W-:-:S02]  /*3710*/  IADD3 R13, P5, PT, R26, R17, RZ ;  /* 0x000000111a0d7210 */ /* 0x000fc40007fbe0ff */
[----:B------:R-:W-:Y:S02]  /*3720*/  @P2 SEL R13, R17, R12, !P1 ;  /* 0x0000000c110d2207 */ /* 0x000fe40004800000 */
[----:B------:R-:W-:Y:S01]  /*3730*/  SEL R14, R23, R16, !P3 ;  /* 0x00000010170e7207 */ /* 0x000fe20005800000 */
[----:B------:R-:W-:Y:S01]  /*3740*/  IMAD.X R26, R27, 0x1, R25, P5 ;  /* 0x000000011b1a7824 */ /* 0x000fe200028e0619 */
[----:B------:R-:W-:Y:S02]  /*3750*/  SEL R12, R35, RZ, P0 ;  /* 0x000000ff230c7207 */ /* 0x000fe40000000000 */
[----:B------:R-:W-:Y:S02]  /*3760*/  SEL R17, R30, RZ, P0 ;  /* 0x000000ff1e117207 */ /* 0x000fe40000000000 */
[----:B------:R-:W-:Y:S02]  /*3770*/  @P2 SEL R26, R25, R14, !P1 ;  /* 0x0000000e191a2207 */ /* 0x000fe40004800000 */
[----:B------:R-:W-:-:S05]  /*3780*/  IADD3 R12, P0, PT, R12, R13, RZ ;  /* 0x0000000d0c0c7210 */ /* 0x000fca0007f1e0ff */
[----:B------:R-:W-:Y:S01]  /*3790*/  IMAD.X R17, R17, 0x1, R26, P0 ;  /* 0x0000000111117824 */ /* 0x000fe200000e061a */
[C---:B0-----:R-:W-:Y:S02]  /*37a0*/  ISETP.GE.U32.AND P1, PT, R44.reuse, 0x20, PT ;  /* 0x000000202c00780c */ /* 0x041fe40003f26070 */
[----:B------:R-:W-:Y:S02]  /*37b0*/  ISETP.NE.AND P0, PT, R44, RZ, PT ;  /* 0x000000ff2c00720c */ /* 0x000fe40003f05270 */
[----:B------:R-:W-:Y:S02]  /*37c0*/  SEL R15, R35, R12, !P1 ;  /* 0x0000000c230f7207 */ /* 0x000fe40004800000 */
[----:B------:R-:W-:Y:S02]  /*37d0*/  SEL R17, R30, R17, !P1 ;  /* 0x000000111e117207 */ /* 0x000fe40004800000 */
[----:B------:R-:W-:Y:S02]  /*37e0*/  SEL R15, R15, RZ, P0 ;  /* 0x000000ff0f0f7207 */ /* 0x000fe40000000000 */
[----:B------:R-:W-:Y:S01]  /*37f0*/  SEL R17, R17, RZ, P0 ;  /* 0x000000ff11117207 */ /* 0x000fe20000000000 */
[----:B-1----:R-:W-:Y:S06]  /*3800*/  BRA `(.L_x_573) ;  /* 0x0000001800247947 */ /* 0x002fec0003800000 */
.L_x_572:
[----:B0-23--:R-:W-:Y:S01]  /*3810*/  IADD3 R13, P0, P1, R38, R40, R42 ;  /* 0x00000028260d7210 */ /* 0x00dfe2000791e02a */
[----:B------:R-:W0:Y:S03]  /*3820*/  S2R R19, SR_LANEID ;  /* 0x0000000000137919 */ /* 0x000e260000000000 */
[----:B----4-:R-:W-:Y:S01]  /*3830*/  IADD3 R15, P2, P3, R32, R36, R13 ;  /* 0x00000024200f7210 */ /* 0x010fe20007b5e00d */
[----:B------:R-:W1:Y:S01]  /*3840*/  S2R R18, SR_TID.X ;  /* 0x0000000000127919 */ /* 0x000e620000002100 */
[----:B------:R-:W-:Y:S02]  /*3850*/  IADD3.X R13, PT, PT, R39, R41, R43, P0, P1 ;  /* 0x00000029270d7210 */ /* 0x000fe400007e242b */
[----:B------:R-:W-:Y:S01]  /*3860*/  IADD3 R15, P0, P1, R2, R28, R15 ;  /* 0x0000001c020f7210 */ /* 0x000fe2000791e00f */
[----:B------:R-:W2:Y:S01]  /*3870*/  S2R R24, SR_TID.X ;  /* 0x0000000000187919 */ /* 0x000ea20000002100 */
[----:B------:R-:W-:-:S04]  /*3880*/  IADD3.X R13, PT, PT, R33, R37, R13, P2, P3 ;  /* 0x00000025210d7210 */ /* 0x000fc800017e640d */
[----:B------:R-:W-:Y:S02]  /*3890*/  IADD3.X R13, PT, PT, R3, R29, R13, P0, P1 ;  /* 0x0000001d030d7210 */ /* 0x000fe400007e240d */
[----:B------:R-:W-:-:S04]  /*38a0*/  IADD3 R15, P0, P1, R6, R4, R15 ;  /* 0x00000004060f7210 */ /* 0x000fc8000791e00f */
[----:B------:R-:W-:Y:S02]  /*38b0*/  IADD3.X R13, PT, PT, R7, R5, R13, P0, P1 ;  /* 0x00000005070d7210 */ /* 0x000fe400007e240d */
[----:B------:R-:W-:-:S04]  /*38c0*/  IADD3 R44, P0, P1, R10, R8, R15 ;  /* 0x000000080a2c7210 */ /* 0x000fc8000791e00f */
[----:B------:R-:W-:Y:S01]  /*38d0*/  IADD3.X R31, PT, PT, R11, R9, R13, P0, P1 ;  /* 0x000000090b1f7210 */ /* 0x000fe200007e240d */
[----:B------:R-:W3:Y:S04]  /*38e0*/  SHFL.UP PT, R12, R44, 0x1, RZ ;  /* 0x042000002c0c7989 */ /* 0x000ee800000e00ff */
[----:B------:R-:W4:Y:S01]  /*38f0*/  SHFL.UP PT, R13, R31, 0x1, RZ ;  /* 0x042000001f0d7989 */ /* 0x000f2200000e00ff */
[C---:B0-----:R-:W-:Y:S02]  /*3900*/  ISETP.GE.AND P0, PT, R19.reuse, 0x1, PT ;  /* 0x000000011300780c */ /* 0x041fe40003f06270 */
[C---:B------:R-:W-:Y:S02]  /*3910*/  ISETP.GE.AND P1, PT, R19.reuse, 0x2, PT ;  /* 0x000000021300780c */ /* 0x040fe40003f26270 */
[----:B------:R-:W-:-:S02]  /*3920*/  ISETP.NE.AND P2, PT, R19, 0x1f, PT ;  /* 0x0000001f1300780c */ /* 0x000fc40003f45270 */
[----:B-1----:R-:W-:-:S11]  /*3930*/  SHF.R.U32.HI R18, RZ, 0x5, R18 ;  /* 0x00000005ff127819 */ /* 0x002fd60000011612 */
[----:B------:R-:W-:Y:S02]  /*3940*/  @!P2 LEA R45, R18, UR4, 0x3 ;  /* 0x00000004122dac11 */ /* 0x000fe4000f8e18ff */
[----:B---3--:R-:W-:Y:S02]  /*3950*/  SEL R17, R12, RZ, P0 ;  /* 0x000000ff0c117207 */ /* 0x008fe40000000000 */
[----:B----4-:R-:W-:Y:S02]  /*3960*/  SEL R14, R13, RZ, P0 ;  /* 0x000000ff0d0e7207 */ /* 0x010fe40000000000 */
        /* <DEDUP_REMOVED lines=27> */
[----:B-1----:R-:W-:-:S05]  /*3b20*/  SEL R13, R13, RZ, P1 ;  /* 0x000000ff0d0d7207 */ /* 0x002fca0000800000 */
[----:B------:R-:W-:-:S05]  /*3b30*/  IMAD.X R35, R13, 0x1, R16, P0 ;  /* 0x000000010d237824 */ /* 0x000fca00000e0610 */
[----:B------:R2:W-:Y:S01]  /*3b40*/  @!P2 STS.64 [R45+0x20], R34 ;  /* 0x000020222d00a388 */ /* 0x0005e20000000a00 */
[----:B------:R-:W-:Y:S01]  /*3b50*/  BAR.SYNC.DEFER_BLOCKING 0x0 ;  /* 0x0000000000007b1d */ /* 0x000fe20000010000 */
[----:B--2---:R-:W-:-:S04]  /*3b60*/  SHF.R.U32.HI R45, RZ, 0x5, R24 ;  /* 0x00000005ff2d7819 */ /* 0x004fc80000011618 */
[C---:B------:R-:W-:Y:S02]  /*3b70*/  ISETP.NE.AND P1, PT, R45.reuse, 0x2, PT ;  /* 0x000000022d00780c */ /* 0x040fe40003f25270 */
[----:B------:R-:W-:Y:S01]  /*3b80*/  ISETP.NE.AND P2, PT, R45, 0x4, PT ;  /* 0x000000042d00780c */ /* 0x000fe20003f45270 */
        /* <DEDUP_REMOVED lines=10> */
[----:B------:R-:W-:Y:S01]  /*3c30*/  IADD3 R17, P0, PT, R18, R16, RZ ;  /* 0x0000001012117210 */ /* 0x000fe20007f1e0ff */
[----:B------:R-:W0:Y:S01]  /*3c40*/  S2R R13, SR_TID.X ;  /* 0x00000000000d7919 */ /* 0x000e220000002100 */
[----:B------:R-:W-:-:S03]  /*3c50*/  ISETP.NE.AND P1, PT, R45, 0x3, PT ;  /* 0x000000032d00780c */ /* 0x000fc60003f25270 */
[----:B------:R-:W-:Y:S01]  /*3c60*/  IMAD.X R18, R19, 0x1, R15, P0 ;  /* 0x0000000113127824 */ /* 0x000fe200000e060f */
[----:B------:R-:W-:Y:S02]  /*3c70*/  SEL R14, R16, R14, !P1 ;  /* 0x0000000e100e7207 */ /* 0x000fe40004800000 */
[----:B--2---:R-:W-:Y:S02]  /*3c80*/  IADD3 R16, P0, PT, R20, R17, RZ ;  /* 0x0000001114107210 */ /* 0x004fe40007f1e0ff */
[----:B------:R-:W-:Y:S02]  /*3c90*/  SEL R19, R15, R12, !P1 ;  /* 0x0000000c0f137207 */ /* 0x000fe40004800000 */
[----:B------:R-:W-:Y:S01]  /*3ca0*/  SEL R17, R17, R14, !P2 ;  /* 0x0000000e11117207 */ /* 0x000fe20005000000 */
[----:B------:R-:W-:Y:S01]  /*3cb0*/  IMAD.X R45, R21, 0x1, R18, P0 ;  /* 0x00000001152d7824 */ /* 0x000fe200000e0612 */
[----:B------:R-:W-:Y:S02]  /*3cc0*/  SEL R19, R18, R19, !P2 ;  /* 0x0000001312137207 */ /* 0x000fe40005000000 */
[----:B------:R-:W1:Y:S01]  /*3cd0*/  S2R R18, SR_TID.X ;  /* 0x0000000000127919 */ /* 0x000e620000002100 */
[----:B------:R-:W-:-:S05]  /*3ce0*/  IADD3 R20, P0, PT, R22, R16, RZ ;  /* 0x0000001016147210 */ /* 0x000fca0007f1e0ff */
[----:B------:R-:W-:Y:S01]  /*3cf0*/  IMAD.X R22, R23, 0x1, R45, P0 ;  /* 0x0000000117167824 */ /* 0x000fe200000e062d */
[----:B0-----:R-:W-:Y:S02]  /*3d00*/  SHF.R.U32.HI R21, RZ, 0x5, R13 ;  /* 0x00000005ff157819 */ /* 0x001fe4000001160d */
[----:B------:R-:W0:Y:S02]  /*3d10*/  LDS.128 R12, [UR4+0x60] ;  /* 0x00006004ff0c7984 */ /* 0x000e240008000c00 */
[----:B------:R-:W-:-:S04]  /*3d20*/  ISETP.NE.AND P1, PT, R21, 0x5, PT ;  /* 0x000000051500780c */ /* 0x000fc80003f25270 */
[----:B------:R-:W-:Y:S02]  /*3d30*/  SEL R21, R16, R17, !P1 ;  /* 0x0000001110157207 */ /* 0x000fe40004800000 */
[----:B------:R-:W-:Y:S02]  /*3d40*/  SEL R45, R45, R19, !P1 ;  /* 0x000000132d2d7207 */ /* 0x000fe40004800000 */
[----:B-1----:R-:W-:Y:S02]  /*3d50*/  SHF.R.U32.HI R23, RZ, 0x5, R18 ;  /* 0x00000005ff177819 */ /* 0x002fe40000011612 */
[----:B------:R-:W1:Y:S02]  /*3d60*/  LDS.128 R16, [UR4+0x70] ;  /* 0x00007004ff107984 */ /* 0x000e640008000c00 */
[----:B------:R-:W-:Y:S02]  /*3d70*/  ISETP.NE.AND P1, PT, R23, 0x6, PT ;  /* 0x000000061700780c */ /* 0x000fe40003f25270 */
[----:B---3--:R-:W-:-:S02]  /*3d80*/  IADD3 R23, P0, PT, R24, R20, RZ ;  /* 0x0000001418177210 */ /* 0x008fc40007f1e0ff */
[----:B------:R-:W-:Y:S02]  /*3d90*/  SEL R21, R20, R21, !P1 ;  /* 0x0000001514157207 */ /* 0x000fe40004800000 */
[----:B------:R-:W2:Y:S01]  /*3da0*/  S2R R20, SR_TID.X ;  /* 0x0000000000147919 */ /* 0x000ea20000002100 */
[----:B------:R-:W-:Y:S01]  /*3db0*/  IMAD.X R24, R25, 0x1, R22, P0 ;  /* 0x0000000119187824 */ /* 0x000fe200000e0616 */
[----:B------:R-:W-:Y:S02]  /*3dc0*/  SEL R45, R22, R45, !P1 ;  /* 0x0000002d162d7207 */ /* 0x000fe40004800000 */
[----:B--2---:R-:W-:-:S04]  /*3dd0*/  SHF.R.U32.HI R25, RZ, 0x5, R20 ;  /* 0x00000005ff197819 */ /* 0x004fc80000011614 */
[C---:B------:R-:W-:Y:S02]  /*3de0*/  ISETP.NE.AND P2, PT, R25.reuse, 0x7, PT ;  /* 0x000000071900780c */ /* 0x040fe40003f45270 */
[----:B------:R-:W-:Y:S02]  /*3df0*/  ISETP.NE.AND P3, PT, R25, 0x8, PT ;  /* 0x000000081900780c */ /* 0x000fe40003f65270 */
[----:B------:R-:W-:Y:S02]  /*3e00*/  SEL R22, R23, R21, !P2 ;  /* 0x0000001517167207 */ /* 0x000fe40005000000 */
[----:B------:R-:W-:Y:S01]  /*3e10*/  IADD3 R23, P0, PT, R26, R23, RZ ;  /* 0x000000171a177210 */ /* 0x000fe20007f1e0ff */
[----:B------:R-:W2:Y:S01]  /*3e20*/  LDS.64 R20, [UR4+0x80] ;  /* 0x00008004ff147984 */ /* 0x000ea20008000a00 */
[----:B------:R-:W-:Y:S02]  /*3e30*/  SEL R45, R24, R45, !P2 ;  /* 0x0000002d182d7207 */ /* 0x000fe40005000000 */
[----:B------:R-:W-:Y:S01]  /*3e40*/  ISETP.NE.AND P5, PT, R25, 0x9, PT ;  /* 0x000000091900780c */ /* 0x000fe20003fa5270 */
[----:B------:R-:W-:Y:S01]  /*3e50*/  IMAD.X R26, R27, 0x1, R24, P0 ;  /* 0x000000011b1a7824 */ /* 0x000fe200000e0618 */
[----:B------:R-:W-:-:S02]  /*3e60*/  ISETP.NE.AND P2, PT, R25, 0xa, PT ;  /* 0x0000000a1900780c */ /* 0x000fc40003f45270 */
[C---:B------:R-:W-:Y:S02]  /*3e70*/  ISETP.NE.AND P1, PT, R25.reuse, 0xb, PT ;  /* 0x0000000b1900780c */ /* 0x040fe40003f25270 */
[----:B------:R-:W-:Y:S02]  /*3e80*/  ISETP.NE.AND P0, PT, R25, 0xc, PT ;  /* 0x0000000c1900780c */ /* 0x000fe40003f05270 */
[----:B------:R-:W3:Y:S01]  /*3e90*/  S2R R25, SR_LANEID ;  /* 0x0000000000197919 */ /* 0x000ee20000000000 */
[----:B------:R-:W-:Y:S02]  /*3ea0*/  SEL R22, R23, R22, !P3 ;  /* 0x0000001617167207 */ /* 0x000fe40005800000 */
[----:B0-----:R-:W-:Y:S02]  /*3eb0*/  IADD3 R23, P4, PT, R12, R23, RZ ;  /* 0x000000170c177210 */ /* 0x001fe40007f9e0ff */
[----:B------:R-:W-:Y:S02]  /*3ec0*/  SEL R45, R26, R45, !P3 ;  /* 0x0000002d1a2d7207 */ /* 0x000fe40005800000 */
[----:B------:R-:W-:-:S02]  /*3ed0*/  SEL R22, R23, R22, !P5 ;  /* 0x0000001617167207 */ /* 0x000fc40006800000 */
[----:B------:R-:W-:Y:S01]  /*3ee0*/  IADD3 R23, P6, PT, R14, R23, RZ ;  /* 0x000000170e177210 */ /* 0x000fe20007fde0ff */
[----:B------:R-:W-:Y:S01]  /*3ef0*/  IMAD.X R14, R13, 0x1, R26, P4 ;  /* 0x000000010d0e7824 */ /* 0x000fe200020e061a */
[----:B------:R-:W-:Y:S02]  /*3f00*/  IADD3 R44, P3, PT, R34, -R44, RZ ;  /* 0x8000002c222c7210 */ /* 0x000fe40007f7e0ff */
[----:B------:R-:W-:Y:S01]  /*3f10*/  SEL R22, R23, R22, !P2 ;  /* 0x0000001617167207 */ /* 0x000fe20005000000 */
[----:B------:R-:W-:Y:S01]  /*3f20*/  IMAD.X R15, R15, 0x1, R14, P6 ;  /* 0x000000010f0f7824 */ /* 0x000fe200030e060e */
[----:B------:R-:W-:Y:S01]  /*3f30*/  SEL R12, R14, R45, !P5 ;  /* 0x0000002d0e0c7207 */ /* 0x000fe20006800000 */
[----:B------:R-:W-:Y:S01]  /*3f40*/  IMAD.X R34, R35, 0x1, ~R31, P3 ;  /* 0x0000000123227824 */ /* 0x000fe200018e0e1f */
[----:B-1----:R-:W-:Y:S02]  /*3f50*/  IADD3 R13, P4, PT, R16, R23, RZ ;  /* 0x00000017100d7210 */ /* 0x002fe40007f9e0ff */
[----:B------:R-:W-:-:S02]  /*3f60*/  SEL R12, R15, R12, !P2 ;  /* 0x0000000c0f0c7207 */ /* 0x000fc40005000000 */
[----:B------:R-:W-:Y:S01]  /*3f70*/  SEL R14, R13, R22, !P1 ;  /* 0x000000160d0e7207 */ /* 0x000fe20004800000 */
[----:B------:R-:W-:Y:S01]  /*3f80*/  IMAD.X R17, R17, 0x1, R15, P4 ;  /* 0x0000000111117824 */ /* 0x000fe200020e060f */
[----:B------:R-:W-:-:S04]  /*3f90*/  IADD3 R13, P6, PT, R18, R13, RZ ;  /* 0x0000000d120d7210 */ /* 0x000fc80007fde0ff */
[----:B------:R-:W-:Y:S01]  /*3fa0*/  SEL R14, R13, R14, !P0 ;  /* 0x0000000e0d0e7207 */ /* 0x000fe20004000000 */
[----:B------:R-:W-:Y:S01]  /*3fb0*/  IMAD.X R19, R19, 0x1, R17, P6 ;  /* 0x0000000113137824 */ /* 0x000fe200030e0611 */
[----:B------:R-:W-:Y:S02]  /*3fc0*/  SEL R12, R17, R12, !P1 ;  /* 0x0000000c110c7207 */ /* 0x000fe40004800000 */
[----:B---3--:R-:W-:Y:S02]  /*3fd0*/  ISETP.NE.AND P5, PT, R25, RZ, PT ;  /* 0x000000ff1900720c */ /* 0x008fe40003fa5270 */
[----:B------:R-:W0:Y:S01]  /*3fe0*/  S2R R25, SR_TID.X ;  /* 0x0000000000197919 */ /* 0x000e220000002100 */
[----:B------:R-:W-:Y:S02]  /*3ff0*/  SEL R12, R19, R12, !P0 ;  /* 0x0000000c130c7207 */ /* 0x000fe40004000000 */
[----:B------:R-:W-:Y:S02]  /*4000*/  SEL R15, R44, RZ, P5 ;  /* 0x000000ff2c0f7207 */ /* 0x000fe40002800000 */
[----:B------:R-:W-:-:S02]  /*4010*/  SEL R17, R34, RZ, P5 ;  /* 0x000000ff22117207 */ /* 0x000fc40002800000 */
[----:B------:R-:W-:Y:S02]  /*4020*/  IADD3 R15, P1, PT, R15, R14, RZ ;  /* 0x0000000e0f0f7210 */ /* 0x000fe40007f3e0ff */
[----:B--2---:R-:W-:-:S03]  /*4030*/  IADD3 R31, P0, PT, R20, R13, RZ ;  /* 0x0000000d141f7210 */ /* 0x004fc60007f1e0ff */
[----:B------:R-:W-:Y:S02]  /*4040*/  IMAD.X R17, R17, 0x1, R12, P1 ;  /* 0x0000000111117824 */ /* 0x000fe400008e060c */
[----:B------:R-:W-:Y:S01]  /*4050*/  IMAD.X R27, R21, 0x1, R19, P0 ;  /* 0x00000001151b7824 */ /* 0x000fe200000e0613 */
[C---:B0-----:R-:W-:Y:S02]  /*4060*/  ISETP.GE.U32.AND P3, PT, R25.reuse, 0x20, PT ;  /* 0x000000201900780c */ /* 0x041fe40003f66070 */
[----:B------:R-:W-:Y:S02]  /*4070*/  ISETP.GT.U32.AND P2, PT, R25, 0x1f, PT ;  /* 0x0000001f1900780c */ /* 0x000fe40003f44070 */
[----:B------:R-:W-:Y:S02]  /*4080*/  SEL R12, R44, R15, !P3 ;  /* 0x0000000f2c0c7207 */ /* 0x000fe40005800000 */
[----:B------:R-:W-:-:S03]  /*4090*/  SEL R45, R34, R17, !P3 ;  /* 0x00000011222d7207 */ /* 0x000fc60005800000 */
[----:B------:R0:W-:Y:S06]  /*40a0*/  STL [R1], R12 ;  /* 0x0000000c01007387 */ /* 0x0001ec0000100800 */
        /* <DEDUP_REMOVED lines=20> */
.L_x_631:
[----:B------:R-:W-:Y:S05]  /*41f0*/  @!P0 BRA `(.L_x_576) ;  /* 0x00000000008c8947 */ /* 0x000fea0003800000 */
[----:B------:R-:W0:Y:S01]  /*4200*/  LDC R12, c[0x0][0x398] ;  /* 0x0000e600ff0c7b82 */ /* 0x000e220000000800 */
[----:B------:R-:W-:Y:S01]  /*4210*/  IMAD.MOV.U32 R13, RZ, RZ, 0x182 ;  /* 0x00000182ff0d7424 */ /* 0x000fe200078e00ff */
[----:B0-----:R-:W-:-:S05]  /*4220*/  IADD3 R15, PT, PT, R25, UR10, R12 ;  /* 0x0000000a190f7c10 */ /* 0x001fca000fffe00c */
[----:B------:R-:W-:-:S07]  /*4230*/  IMAD.WIDE R14, R15, 0x10, R20 ;  /* 0x000000100f0e7825 */ /* 0x000fce00078e0214 */
.L_x_578:
        /* <DEDUP_REMOVED lines=30> */
.L_x_634:
[----:B------:R-:W-:Y:S05]  /*4420*/  @P0 BRA `(.L_x_578) ;  /* 0xfffffffc00840947 */ /* 0x000fea000383ffff */
.L_x_576:
        /* <DEDUP_REMOVED lines=8> */
[----:B------:R-:W1:Y:S01]  /*44b0*/  LDCU.64 UR6, c[0x0][0x390] ;  /* 0x00007200ff0677ac */ /* 0x000e620008000a00 */
[----:B------:R-:W2:Y:S01]  /*44c0*/  S2R R14, SR_LANEID ;  /* 0x00000000000e7919 */ /* 0x000ea20000000000 */
[----:B-1----:R-:W-:-:S04]  /*44d0*/  UIADD3 UR6, UP0, UPT, UR6, 0x200, URZ ;  /* 0x0000020006067890 */ /* 0x002fc8000ff1e0ff */
[----:B------:R-:W-:Y:S01]  /*44e0*/  UIADD3.X UR7, UPT, UPT, URZ, UR7, URZ, UP0, !UPT ;  /* 0x00000007ff077290 */ /* 0x000fe200087fe4ff */
[----:B0-----:R-:W-:-:S05]  /*44f0*/  LOP3.LUT R12, R12, 0x80000000, R13, 0xec, !PT ;  /* 0x800000000c0c7812 */ /* 0x001fca00078eec0d */
[----:B------:R-:W-:-:S05]  /*4500*/  VIADD R13, R12, 0xffffffff ;  /* 0xffffffff0c0d7836 */ /* 0x000fca0000000000 */
[----:B------:R-:W-:Y:S01]  /*4510*/  LOP3.LUT R13, R12, R13, RZ, 0xc, !PT ;  /* 0x0000000d0c0d7212 */ /* 0x000fe200078e0cff */
[----:B--2---:R-:W-:-:S03]  /*4520*/  VIADD R12, R14, 0x2 ;  /* 0x000000020e0c7836 */ /* 0x004fc60000000000 */
        /* <DEDUP_REMOVED lines=44> */
.L_x_648:
[----:B------:R-:W-:Y:S05]  /*47f0*/  @!P0 BRA `(.L_x_580) ;  /* 0x00000004008c8947 */ /* 0x000fea0003800000 */
[----:B------:R-:W-:-:S07]  /*4800*/  IMAD.MOV.U32 R26, RZ, RZ, 0x182 ;  /* 0x00000182ff1a7424 */ /* 0x000fce00078e00ff */
.L_x_586:
        /* <DEDUP_REMOVED lines=9> */
.L_x_651:
[----:B------:R-:W-:Y:S05]  /*48a0*/  @!P0 BRA `(.L_x_582) ;  /* 0x0000000000808947 */ /* 0x000fea0003800000 */
[----:B------:R-:W-:-:S07]  /*48b0*/  IMAD.MOV.U32 R13, RZ, RZ, R26 ;  /* 0x000000ffff0d7224 */ /* 0x000fce00078e001a */
.L_x_584:
        /* <DEDUP_REMOVED lines=30> */
.L_x_654:
[----:B------:R-:W-:Y:S05]  /*4aa0*/  @P0 BRA `(.L_x_584) ;  /* 0xfffffffc00840947 */ /* 0x000fea000383ffff */
.L_x_582:
[----:B------:R-:W-:Y:S01]  /*4ab0*/  UMOV UR5, 0xffffffff ;  /* 0xffffffff00057882 */ /* 0x000fe20000000000 */
[----:B------:R-:W-:-:S04]  /*4ac0*/  ISETP.NE.U32.AND P0, PT, R16, 0x65, PT ;  /* 0x000000651000780c */ /* 0x000fc80003f05070 */
[----:B------:R-:W-:Y:S01]  /*4ad0*/  ISETP.NE.AND.EX P0, PT, R17, RZ, PT, P0 ;  /* 0x000000ff1100720c */ /* 0x000fe20003f05300 */
[----:B------:R-:W-:-:S12]  /*4ae0*/  BRA.DIV UR5, `(.L_x_585) ;  /* 0x0000002205e87947 */ /* 0x000fd8000b800000 */
[----:B------:R-:W0:Y:S01]  /*4af0*/  S2R R13, SR_GEMASK ;  /* 0x00000000000d7919 */ /* 0x000e220000003c00 */
[----:B------:R-:W-:Y:S01]  /*4b00*/  VOTE.ANY R12, PT, !P0 ;  /* 0x00000000000c7806 */ /* 0x000fe200040e0100 */
[----:B------:R-:W-:Y:S01]  /*4b10*/  VIADD R25, R25, 0xffffffe0 ;  /* 0xffffffe019197836 */ /* 0x000fe20000000000 */
[----:B------:R-:W1:Y:S02]  /*4b20*/  S2R R14, SR_LANEID ;  /* 0x00000000000e7919 */ /* 0x000e640000000000 */
[----:B0-----:R-:W-:-:S05]  /*4b30*/  LOP3.LUT R12, R12, 0x80000000, R13, 0xec, !PT ;  /* 0x800000000c0c7812 */ /* 0x001fca00078eec0d */
[----:B------:R-:W-:-:S05]  /*4b40*/  VIADD R13, R12, 0xffffffff ;  /* 0xffffffff0c0d7836 */ /* 0x000fca0000000000 */
[----:B------:R-:W-:-:S06]  /*4b50*/  LOP3.LUT R15, R12, R13, RZ, 0xc, !PT ;  /* 0x0000000d0c0f7212 */ /* 0x000fcc00078e0cff */
[----:B------:R-:W0:Y:S02]  /*4b60*/  POPC R15, R15 ;  /* 0x0000000f000f7309 */ /* 0x000e240000000000 */
[----:B0-----:R-:W0:Y:S01]  /*4b70*/  SHFL.DOWN PT, R44, R18, 0x1, R15 ;  /* 0x08200000122c7989 */ /* 0x001e2200000e000f */
[C---:B-1----:R-:W-:Y:S01]  /*4b80*/  ISETP.GE.AND P0, PT, R14.reuse, R15, PT ;  /* 0x0000000f0e00720c */ /* 0x042fe20003f06270 */
[----:B------:R-:W-:Y:S02]  /*4b90*/  VIADD R14, R14, 0x2 ;  /* 0x000000020e0e7836 */ /* 0x000fe40000000000 */
[----:B------:R-:W1:Y:S01]  /*4ba0*/  SHFL.DOWN PT, R12, R19, 0x1, R15 ;  /* 0x08200000130c7989 */ /* 0x000e6200000e000f */
[----:B0-----:R-:W-:-:S04]  /*4bb0*/  SEL R13, R44, RZ, !P0 ;  /* 0x000000ff2c0d7207 */ /* 0x001fc80004000000 */
[----:B------:R-:W-:Y:S02]  /*4bc0*/  IADD3 R13, P1, PT, R18, R13, RZ ;  /* 0x0000000d120d7210 */ /* 0x000fe40007f3e0ff */
[----:B-1----:R-:W-:Y:S02]  /*4bd0*/  SEL R12, R12, RZ, !P0 ;  /* 0x000000ff0c0c7207 */ /* 0x002fe40004000000 */
[----:B------:R-:W-:Y:S01]  /*4be0*/  ISETP.GT.AND P0, PT, R14, R15, PT ;  /* 0x0000000f0e00720c */ /* 0x000fe20003f04270 */
[----:B------:R-:W0:Y:S02]  /*4bf0*/  SHFL.DOWN PT, R20, R13, 0x2, R15 ;  /* 0x084000000d147989 */ /* 0x000e2400000e000f */
[----:B------:R-:W-:Y:S01]  /*4c00*/  IMAD.X R18, R19, 0x1, R12, P1 ;  /* 0x0000000113127824 */ /* 0x000fe200008e060c */
[----:B------:R-:W1:Y:S04]  /*4c10*/  S2R R14, SR_LANEID ;  /* 0x00000000000e7919 */ /* 0x000e680000000000 */
[----:B------:R-:W2:Y:S01]  /*4c20*/  SHFL.DOWN PT, R12, R18, 0x2, R15 ;  /* 0x08400000120c7989 */ /* 0x000ea200000e000f */
[----:B0-----:R-:W-:-:S04]  /*4c30*/  SEL R20, R20, RZ, !P0 ;  /* 0x000000ff14147207 */ /* 0x001fc80004000000 */
[----:B------:R-:W-:Y:S02]  /*4c40*/  IADD3 R19, P1, PT, R20, R13, RZ ;  /* 0x0000000d14137210 */ /* 0x000fe40007f3e0ff */
[----:B--2---:R-:W-:-:S03]  /*4c50*/  SEL R44, R12, RZ, !P0 ;  /* 0x000000ff0c2c7207 */ /* 0x004fc60004000000 */
[----:B------:R-:W0:Y:S01]  /*4c60*/  SHFL.DOWN PT, R12, R19, 0x4, R15 ;  /* 0x08800000130c7989 */ /* 0x000e2200000e000f */
[----:B-1----:R-:W-:Y:S02]  /*4c70*/  VIADD R13, R14, 0x4 ;  /* 0x000000040e0d7836 */ /* 0x002fe40000000000 */
[----:B------:R-:W-:-:S03]  /*4c80*/  IMAD.X R44, R44, 0x1, R18, P1 ;  /* 0x000000012c2c7824 */ /* 0x000fc600008e0612 */
[----:B------:R-:W-:Y:S02]  /*4c90*/  ISETP.GT.AND P0, PT, R13, R15, PT ;  /* 0x0000000f0d00720c */ /* 0x000fe40003f04270 */
[----:B------:R-:W1:Y:S02]  /*4ca0*/  SHFL.DOWN PT, R20, R44, 0x4, R15 ;  /* 0x088000002c147989 */ /* 0x000e6400000e000f */
[----:B0-----:R-:W-:-:S04]  /*4cb0*/  SEL R12, R12, RZ, !P0 ;  /* 0x000000ff0c0c7207 */ /* 0x001fc80004000000 */
[----:B------:R-:W-:Y:S02]  /*4cc0*/  IADD3 R18, P1, PT, R12, R19, RZ ;  /* 0x000000130c127210 */ /* 0x000fe40007f3e0ff */
[----:B-1----:R-:W-:-:S03]  /*4cd0*/  SEL R13, R20, RZ, !P0 ;  /* 0x000000ff140d7207 */ /* 0x002fc60004000000 */
[----:B------:R-:W0:Y:S02]  /*4ce0*/  SHFL.DOWN PT, R19, R18, 0x8, R15 ;  /* 0x0900000012137989 */ /* 0x000e2400000e000f */
[----:B------:R-:W-:Y:S02]  /*4cf0*/  IMAD.X R44, R13, 0x1, R44, P1 ;  /* 0x000000010d2c7824 */ /* 0x000fe400008e062c */
[C---:B------:R-:W-:Y:S02]  /*4d00*/  VIADD R13, R14.reuse, 0x8 ;  /* 0x000000080e0d7836 */ /* 0x040fe40000000000 */
[----:B------:R-:W-:Y:S01]  /*4d10*/  VIADD R14, R14, 0x10 ;  /* 0x000000100e0e7836 */ /* 0x000fe20000000000 */
[----:B------:R-:W1:Y:S02]  /*4d20*/  SHFL.DOWN PT, R12, R44, 0x8, R15 ;  /* 0x090000002c0c7989 */ /* 0x000e6400000e000f */
[----:B------:R-:W-:-:S04]  /*4d30*/  ISETP.GT.AND P0, PT, R13, R15, PT ;  /* 0x0000000f0d00720c */ /* 0x000fc80003f04270 */
        /* <DEDUP_REMOVED lines=14> */
.L_x_668:
[----:B------:R-:W-:Y:S05]  /*4e20*/  @P0 BRA `(.L_x_586) ;  /* 0xfffffff800780947 */ /* 0x000fea000383ffff */
.L_x_580:
        /* <DEDUP_REMOVED lines=21> */
.L_x_588:
[----:B------:R-:W-:Y:S05]  /*4f80*/  BSYNC.RECONVERGENT B0 ;  /* 0x0000000000007941 */ /* 0x000fea0003800200 */
.L_x_587:
[----:B-1----:R1:W2:Y:S04]  /*4f90*/  LDL.LU R15, [R1] ;  /* 0x00000000010f7983 */ /* 0x0022a80000300800 */
[----:B------:R1:W-:Y:S01]  /*4fa0*/  @!P1 STS.64 [R19+0x98], R24 ;  /* 0x0000981813009388 */ /* 0x0003e20000000a00 */
[----:B------:R-:W-:Y:S02]  /*4fb0*/  IMAD.MOV.U32 R17, RZ, RZ, R45 ;  /* 0x000000ffff117224 */ /* 0x000fe400078e002d */
[----:B------:R-:W-:Y:S02]  /*4fc0*/  @!P1 IMAD.MOV.U32 R17, RZ, RZ, R25 ;  /* 0x000000ffff119224 */ /* 0x000fe400078e0019 */
[----:B-12---:R-:W-:-:S07]  /*4fd0*/  @!P1 IMAD.MOV.U32 R15, RZ, RZ, R24 ;  /* 0x000000ffff0f9224 */ /* 0x006fce00078e0018 */
.L_x_574:
        /* <DEDUP_REMOVED lines=12> */
.L_x_573:
[----:B------:R-:W0:Y:S01]  /*50a0*/  S2R R34, SR_TID.X ;  /* 0x0000000000227919 */ /* 0x000e220000002100 */
[----:B------:R-:W-:Y:S01]  /*50b0*/  BAR.SYNC.DEFER_BLOCKING 0x0 ;  /* 0x0000000000007b1d */ /* 0x000fe20000010000 */
[----:B------:R-:W-:-:S05]  /*50c0*/  IADD3 R14, P0, PT, R42, R15, RZ ;  /* 0x0000000f2a0e7210 */ /* 0x000fca0007f1e0ff */
[----:B------:R-:W-:Y:S01]  /*50d0*/  IMAD.X R15, R43, 0x1, R17, P0 ;  /* 0x000000012b0f7824 */ /* 0x000fe200000e0611 */
[----:B------:R-:W-:Y:S01]  /*50e0*/  IADD3 R16, P0, PT, R40, R14, RZ ;  /* 0x0000000e28107210 */ /* 0x000fe20007f1e0ff */
[----:B------:R-:W1:Y:S01]  /*50f0*/  S2R R23, SR_LANEID ;  /* 0x0000000000177919 */ /* 0x000e620000000000 */
[----:B------:R-:W2:Y:S01]  /*5100*/  S2UR UR5, SR_CTAID.X ;  /* 0x00000000000579c3 */ /* 0x000ea20000002500 */
[----:B------:R-:W3:Y:S02]  /*5110*/  LDCU.64 UR6, c[0x0][0x388] ;  /* 0x00007100ff0677ac */ /* 0x000ee40008000a00 */
[----:B------:R-:W-:Y:S01]  /*5120*/  IMAD.X R17, R41, 0x1, R15, P0 ;  /* 0x0000000129117824 */ /* 0x000fe200000e060f */
[----:B------:R-:W-:-:S05]  /*5130*/  IADD3 R12, P0, PT, R38, R16, RZ ;  /* 0x00000010260c7210 */ /* 0x000fca0007f1e0ff */
[----:B------:R-:W-:Y:S01]  /*5140*/  IMAD.X R13, R39, 0x1, R17, P0 ;  /* 0x00000001270d7824 */ /* 0x000fe200000e0611 */
[----:B------:R-:W-:-:S05]  /*5150*/  IADD3 R18, P0, PT, R36, R12, RZ ;  /* 0x0000000c24127210 */ /* 0x000fca0007f1e0ff */
[----:B------:R-:W-:Y:S01]  /*5160*/  IMAD.X R19, R37, 0x1, R13, P0 ;  /* 0x0000000125137824 */ /* 0x000fe200000e060d */
[----:B------:R-:W-:Y:S02]  /*5170*/  IADD3 R20, P0, PT, R32, R18, RZ ;  /* 0x0000001220147210 */ /* 0x000fe40007f1e0ff */
[----:B0-----:R-:W-:-:S03]  /*5180*/  ISETP.NE.AND P1, PT, R34, RZ, PT ;  /* 0x000000ff2200720c */ /* 0x001fc60003f25270 */
[----:B------:R-:W-:Y:S01]  /*5190*/  IMAD.X R21, R33, 0x1, R19, P0 ;  /* 0x0000000121157824 */ /* 0x000fe200000e0613 */
[----:B------:R-:W-:Y:S02]  /*51a0*/  IADD3 R22, P0, PT, R28, R20, RZ ;  /* 0x000000141c167210 */ /* 0x000fe40007f1e0ff */
[----:B------:R-:W2:Y:S01]  /*51b0*/  LDC R28, c[0x0][0x398] ;  /* 0x0000e600ff1c7b82 */ /* 0x000ea20000000800 */
[----:B-1---5:R-:W-:-:S07]  /*51c0*/  IMAD R31, R23, 0x50, R0 ;  /* 0x00000050171f7824 */ /* 0x022fce00078e0200 */
[----:B------:R-:W0:Y:S01]  /*51d0*/  @!P1 LDC R30, c[0x0][0x3a0] ;  /* 0x0000e800ff1e9b82 */ /* 0x000e220000000800 */
        /* <DEDUP_REMOVED lines=9> */
[----:B--2---:R-:W-:-:S03]  /*5270*/  VIADD R29, R28, UR5 ;  /* 0x000000051c1d7c36 */ /* 0x004fc60008000000 */
[----:B------:R-:W-:Y:S01]  /*5280*/  IMAD.X R7, R7, 0x1, R5, P0 ;  /* 0x0000000107077824 */ /* 0x000fe200000e0605 */
[----:B------:R-:W-:Y:S01]  /*5290*/  IADD3 R24, P0, PT, R8, R6, RZ ;  /* 0x0000000608187210 */ /* 0x000fe20007f1e0ff */
[----:B------:R-:W-:Y:S01]  /*52a0*/  STS.64 [R31+0x18], R18 ;  /* 0x000018121f007388 */ /* 0x000fe20000000a00 */
[----:B0-----:R-:W-:-:S03]  /*52b0*/  @!P1 IMAD R28, R29, -0x11e0, R30 ;  /* 0xffffee201d1c9824 */ /* 0x001fc600078e021e */
[----:B------:R-:W-:Y:S01]  /*52c0*/  STS.64 [R31+0x20], R20 ;  /* 0x000020141f007388 */ /* 0x000fe20000000a00 */
[----:B------:R-:W-:Y:S01]  /*52d0*/  IMAD.X R25, R9, 0x1, R7, P0 ;  /* 0x0000000109197824 */ /* 0x000fe200000e0607 */
[----:B------:R-:W-:Y:S02]  /*52e0*/  IADD3 R26, P0, PT, R10, R24, RZ ;  /* 0x000000180a1a7210 */ /* 0x000fe40007f1e0ff */
[----:B------:R-:W-:Y:S03]  /*52f0*/  STS.64 [R31+0x28], R22 ;  /* 0x000028161f007388 */ /* 0x000fe60000000a00 */
[----:B------:R-:W-:Y:S01]  /*5300*/  IMAD.X R27, R11, 0x1, R25, P0 ;  /* 0x000000010b1b7824 */ /* 0x000fe200000e0619 */
[----:B------:R-:W-:Y:S04]  /*5310*/  STS.64 [R31+0x30], R2 ;  /* 0x000030021f007388 */ /* 0x000fe80000000a00 */
[----:B------:R-:W-:Y:S04]  /*5320*/  STS.64 [R31+0x38], R4 ;  /* 0x000038041f007388 */ /* 0x000fe80000000a00 */
[----:B------:R-:W-:Y:S04]  /*5330*/  STS.64 [R31+0x40], R6 ;  /* 0x000040061f007388 */ /* 0x000fe80000000a00 */
[----:B------:R0:W-:Y:S04]  /*5340*/  STS.64 [R31+0x48], R24 ;  /* 0x000048181f007388 */ /* 0x0001e80000000a00 */
[----:B------:R1:W-:Y:S01]  /*5350*/  STS.64 [R31+0x50], R26 ;  /* 0x0000501a1f007388 */ /* 0x0003e20000000a00 */
[----:B------:R-:W-:-:S03]  /*5360*/  NOP ;  /* 0x0000000000007918 */ /* 0x000fc60000000000 */
[----:B------:R-:W-:Y:S01]  /*5370*/  LDS.64 R20, [R0] ;  /* 0x0000000000147984 */ /* 0x000fe20000000a00 */
[C---:B0-----:R-:W-:Y:S02]  /*5380*/  LOP3.LUT R24, R34.reuse, 0x3e0, RZ, 0xc0, !PT ;  /* 0x000003e022187812 */ /* 0x041fe400078ec0ff */
[----:B------:R-:W-:Y:S01]  /*5390*/  LOP3.LUT R25, R34, 0x1f, RZ, 0xc0, !PT ;  /* 0x0000001f22197812 */ /* 0x000fe200078ec0ff */
[----:B------:R-:W-:Y:S04]  /*53a0*/  LDS.64 R16, [R0+0x100] ;  /* 0x0001000000107984 */ /* 0x000fe80000000a00 */
[----:B------:R-:W-:Y:S01]  /*53b0*/  LDS.64 R18, [R0+0x200] ;  /* 0x0002000000127984 */ /* 0x000fe20000000a00 */
[----:B-1----:R-:W-:Y:S02]  /*53c0*/  IMAD R27, R24, 0xb, R25 ;  /* 0x0000000b181b7824 */ /* 0x002fe400078e0219 */
[----:B------:R-:W-:Y:S01]  /*53d0*/  IMAD R24, R29, 0x11e0, RZ ;  /* 0x000011e01d187824 */ /* 0x000fe200078e02ff */
[----:B------:R-:W-:Y:S01]  /*53e0*/  LDS.64 R14, [R0+0x300] ;  /* 0x00030000000e7984 */ /* 0x000fe20000000a00 */
[----:B------:R-:W-:-:S02]  /*53f0*/  VIADD R29, R27, 0x20 ;  /* 0x000000201b1d7836 */ /* 0x000fc40000000000 */
[C---:B------:R-:W-:Y:S01]  /*5400*/  VIADD R31, R27.reuse, 0x40 ;  /* 0x000000401b1f7836 */ /* 0x040fe20000000000 */
[----:B------:R-:W-:Y:S01]  /*5410*/  LDS.64 R12, [R0+0x400] ;  /* 0x00040000000c7984 */ /* 0x000fe20000000a00 */
[----:B------:R-:W-:Y:S01]  /*5420*/  IADD3 R25, P0, PT, R24, R27, RZ ;  /* 0x0000001b18197210 */ /* 0x000fe20007f1e0ff */
[C---:B------:R-:W-:Y:S02]  /*5430*/  VIADD R33, R27.reuse, 0xa0 ;  /* 0x000000a01b217836 */ /* 0x040fe40000000000 */
[----:B------:R-:W-:Y:S01]  /*5440*/  LDS.64 R10, [R0+0x500] ;  /* 0x00050000000a7984 */ /* 0x000fe20000000a00 */
[----:B------:R-:W-:Y:S02]  /*5450*/  VIADD R35, R27, 0xc0 ;  /* 0x000000c01b237836 */ /* 0x000fe40000000000 */
[----:B------:R-:W-:Y:S01]  /*5460*/  IMAD.X R30, RZ, RZ, RZ, P0 ;  /* 0x000000ffff1e7224 */ /* 0x000fe200000e06ff */
[----:B------:R-:W-:Y:S01]  /*5470*/  LDS.64 R8, [R0+0x600] ;  /* 0x0006000000087984 */ /* 0x000fe20000000a00 */
[----:B---3--:R-:W-:-:S03]  /*5480*/  LEA R24, P0, R25, UR6, 0x3 ;  /* 0x0000000619187c11 */ /* 0x008fc6000f8018ff */
[----:B------:R-:W-:Y:S01]  /*5490*/  LDS.64 R6, [R0+0x700] ;  /* 0x0007000000067984 */ /* 0x000fe20000000a00 */
[----:B------:R-:W-:-:S03]  /*54a0*/  LEA.HI.X R25, R25, UR7, R30, 0x3, P0 ;  /* 0x0000000719197c11 */ /* 0x000fc600080f1c1e */
        /* <DEDUP_REMOVED lines=36> */
.L_x_558:
[----:B------:R-:W-:Y:S01]  /*56f0*/  BSSY B1, `(.L_x_589) ;  /* 0x0000006000017945 */ /* 0x000fe20003800000 */
[----:B------:R-:W-:Y:S01]  /*5700*/  PLOP3.LUT P0, PT, P0, PT, PT, 0x8, 0x80 ;  /* 0x000000000080781c */ /* 0x000fe2000070e170 */
[----:B------:R-:W-:-:S12]  /*5710*/  IMAD.MOV.U32 R12, RZ, RZ, -0x1 ;  /* 0xffffffffff0c7424 */ /* 0x000fd800078e00ff */
[----:B------:R-:W-:Y:S05]  /*5720*/  WARPSYNC.COLLECTIVE R12, `(.L_x_590) ;  /* 0x000000000c087348 */ /* 0x000fea0003c00000 */
[----:B------:R-:W-:Y:S01]  /*5730*/  VOTE.ANY P0, P0 ;  /* 0x0000000000ff7806 */ /* 0x000fe20000000100 */
[----:B------:R-:W-:-:S12]  /*5740*/  ENDCOLLECTIVE ;  /* 0x000000000000791b */ /* 0x000fd80003800000 */
.L_x_590:
[----:B------:R-:W-:Y:S05]  /*5750*/  BSYNC B1 ;  /* 0x0000000000017941 */ /* 0x000fea0003800000 */
.L_x_589:
[----:B------:R-:W-:Y:S05]  /*5760*/  BRA `(.L_x_591) ;  /* 0xffffffbc00d47947 */ /* 0x000fea000383ffff */
.L_x_560:
[----:B------:R-:W-:Y:S01]  /*5770*/  BSSY B1, `(.L_x_592) ;  /* 0x0000006000017945 */ /* 0x000fe20003800000 */
[----:B------:R-:W-:Y:S01]  /*5780*/  PLOP3.LUT P0, PT, P0, PT, PT, 0x8, 0x80 ;  /* 0x000000000080781c */ /* 0x000fe2000070e170 */
[----:B------:R-:W-:-:S12]  /*5790*/  IMAD.MOV.U32 R12, RZ, RZ, -0x1 ;  /* 0xffffffffff0c7424 */ /* 0x000fd800078e00ff */
[----:B------:R-:W-:Y:S05]  /*57a0*/  WARPSYNC.COLLECTIVE R12, `(.L_x_593) ;  /* 0x000000000c087348 */ /* 0x000fea0003c00000 */
[----:B------:R-:W-:Y:S01]  /*57b0*/  VOTE.ANY P0, P0 ;  /* 0x0000000000ff7806 */ /* 0x000fe20000000100 */
[----:B------:R-:W-:-:S12]  /*57c0*/  ENDCOLLECTIVE ;  /* 0x000000000000791b */ /* 0x000fd80003800000 */
.L_x_593:
[----:B------:R-:W-:Y:S05]  /*57d0*/  BSYNC B1 ;  /* 0x0000000000017941 */ /* 0x000fea0003800000 */
.L_x_592:
[----:B------:R-:W-:Y:S05]  /*57e0*/  BRA `(.L_x_594) ;  /* 0xffffffc000407947 */ /* 0x000fea000383ffff */
.L_x_562:
[----:B------:R-:W0:Y:S01]  /*57f0*/  S2R R13, SR_GEMASK ;  /* 0x00000000000d7919 */ /* 0x000e220000003c00 */
[----:B------:R-:W-:Y:S01]  /*5800*/  BSSY B1, `(.L_x_595) ;  /* 0x0000006000017945 */ /* 0x000fe20003800000 */
[----:B------:R-:W-:Y:S01]  /*5810*/  PLOP3.LUT P0, PT, P0, PT, PT, 0x8, 0x80 ;  /* 0x000000000080781c */ /* 0x000fe2000070e170 */
[----:B------:R-:W-:-:S12]  /*5820*/  IMAD.MOV.U32 R12, RZ, RZ, -0x1 ;  /* 0xffffffffff0c7424 */ /* 0x000fd800078e00ff */
[----:B0-----:R-:W-:Y:S05]  /*5830*/  WARPSYNC.COLLECTIVE R12, `(.L_x_596) ;  /* 0x000000000c087348 */ /* 0x001fea0003c00000 */
[----:B------:R-:W-:Y:S01]  /*5840*/  VOTE.ANY R12, PT, P0 ;  /* 0x00000000000c7806 */ /* 0x000fe200000e0100 */
[----:B0-----:R-:W-:Y:S06]  /*5850*/  ENDCOLLECTIVE ;  /* 0x000000000000791b */ /* 0x001fec0003800000 */
.L_x_596:
[----:B------:R-:W-:Y:S05]  /*5860*/  BSYNC B1 ;  /* 0x0000000000017941 */ /* 0x000fea0003800000 */
.L_x_595:
[----:B------:R-:W-:Y:S01]  /*5870*/  LOP3.LUT R12, R12, 0x80000000, R13, 0xec, !PT ;  /* 0x800000000c0c7812 */ /* 0x000fe200078eec0d */
[----:B------:R-:W-:-:S04]  /*5880*/  IMAD.MOV.U32 R14, RZ, RZ, 0x1 ;  /* 0x00000001ff0e7424 */ /* 0x000fc800078e00ff */
[----:B------:R-:W-:-:S05]  /*5890*/  VIADD R13, R12, 0xffffffff ;  /* 0xffffffff0c0d7836 */ /* 0x000fca0000000000 */
[----:B------:R-:W-:Y:S01]  /*58a0*/  LOP3.LUT R22, R12, R13, RZ, 0xc, !PT ;  /* 0x0000000d0c167212 */ /* 0x000fe200078e0cff */
[----:B------:R-:W-:Y:S02]  /*58b0*/  IMAD.MOV.U32 R13, RZ, RZ, R18 ;  /* 0x000000ffff0d7224 */ /* 0x000fe400078e0012 */
[----:B------:R-:W-:Y:S01]  /*58c0*/  IMAD.MOV.U32 R12, RZ, RZ, -0x1 ;  /* 0xffffffffff0c7424 */ /* 0x000fe200078e00ff */
[----:B------:R0:W1:Y:S06]  /*58d0*/  POPC R15, R22 ;  /* 0x00000016000f7309 */ /* 0x00006c0000000000 */
[----:B01----:R-:W-:Y:S05]  /*58e0*/  WARPSYNC.COLLECTIVE R12, `(.L_x_597) ;  /* 0x000000000c087348 */ /* 0x003fea0003c00000 */
[----:B-1----:R1:W2:Y:S02]  /*58f0*/  SHFL.DOWN P0, R20, R13, R14, R15 ;  /* 0x0800000e0d147389 */ /* 0x0022a4000000000f */
[----:B012---:R-:W-:Y:S05]  /*5900*/  ENDCOLLECTIVE ;  /* 0x000000000000791b */ /* 0x007fea0003800000 */
.L_x_597:
[----:B------:R-:W-:Y:S02]  /*5910*/  IMAD.MOV.U32 R13, RZ, RZ, R19 ;  /* 0x000000ffff0d7224 */ /* 0x000fe400078e0013 */
[----:B------:R-:W-:-:S07]  /*5920*/  IMAD.MOV.U32 R21, RZ, RZ, R20 ;  /* 0x000000ffff157224 */ /* 0x000fce00078e0014 */
[----:B------:R-:W-:Y:S05]  /*5930*/  WARPSYNC.COLLECTIVE R12, `(.L_x_598) ;  /* 0x000000000c087348 */ /* 0x000fea0003c00000 */
[----:B------:R0:W1:Y:S02]  /*5940*/  SHFL.DOWN P0, R20, R13, R14, R15 ;  /* 0x0800000e0d147389 */ /* 0x000064000000000f */
[----:B01----:R-:W-:Y:S05]  /*5950*/  ENDCOLLECTIVE ;  /* 0x000000000000791b */ /* 0x003fea0003800000 */
.L_x_598:
[----:B------:R-:W-:Y:S01]  /*5960*/  IMAD.MOV.U32 R14, RZ, RZ, 0x2 ;  /* 0x00000002ff0e7424 */ /* 0x000fe200078e00ff */
[----:B------:R-:W-:-:S04]  /*5970*/  ISETP.GE.AND P0, PT, R45, R15, PT ;  /* 0x0000000f2d00720c */ /* 0x000fc80003f06270 */
[----:B------:R-:W-:Y:S02]  /*5980*/  SEL R21, R21, RZ, !P0 ;  /* 0x000000ff15157207 */ /* 0x000fe40004000000 */
[----:B------:R-:W-:Y:S02]  /*5990*/  SEL R23, R20, RZ, !P0 ;  /* 0x000000ff14177207 */ /* 0x000fe40004000000 */
[----:B------:R-:W-:Y:S01]  /*59a0*/  IADD3 R21, P0, PT, R18, R21, RZ ;  /* 0x0000001512157210 */ /* 0x000fe20007f1e0ff */
[----:B------:R-:W-:-:S04]  /*59b0*/  VIADD R18, R45, 0x2 ;  /* 0x000000022d127836 */ /* 0x000fc80000000000 */
[----:B------:R-:W-:Y:S01]  /*59c0*/  IMAD.MOV.U32 R13, RZ, RZ, R21 ;  /* 0x000000ffff0d7224 */ /* 0x000fe200078e0015 */
[----:B------:R-:W-:Y:S01]  /*59d0*/  ISETP.GT.AND P1, PT, R18, R15, PT ;  /* 0x0000000f1200720c */ /* 0x000fe20003f24270 */
[----:B------:R-:W-:-:S12]  /*59e0*/  IMAD.X R24, R19, 0x1, R23, P0 ;  /* 0x0000000113187824 */ /* 0x000fd800000e0617 */
[----:B------:R-:W-:Y:S05]  /*59f0*/  WARPSYNC.COLLECTIVE R12, `(.L_x_599) ;  /* 0x000000000c087348 */ /* 0x000fea0003c00000 */
[----:B------:R0:W1:Y:S02]  /*5a00*/  SHFL.DOWN P0, R20, R13, R14, R15 ;  /* 0x0800000e0d147389 */ /* 0x000064000000000f */
[----:B01----:R-:W-:Y:S05]  /*5a10*/  ENDCOLLECTIVE ;  /* 0x000000000000791b */ /* 0x003fea0003800000 */
.L_x_599:
[----:B------:R-:W-:Y:S02]  /*5a20*/  IMAD.MOV.U32 R13, RZ, RZ, R24 ;  /* 0x000000ffff0d7224 */ /* 0x000fe400078e0018 */
[----:B------:R-:W-:-:S07]  /*5a30*/  IMAD.MOV.U32 R22, RZ, RZ, R20 ;  /* 0x000000ffff167224 */ /* 0x000fce00078e0014 */
[----:B------:R-:W-:Y:S05]  /*5a40*/  WARPSYNC.COLLECTIVE R12, `(.L_x_600) ;  /* 0x000000000c087348 */ /* 0x000fea0003c00000 */
[----:B------:R0:W1:Y:S02]  /*5a50*/  SHFL.DOWN P0, R20, R13, R14, R15 ;  /* 0x0800000e0d147389 */ /* 0x000064000000000f */
[----:B01----:R-:W-:Y:S05]  /*5a60*/  ENDCOLLECTIVE ;  /* 0x000000000000791b */ /* 0x003fea0003800000 */
.L_x_600:
[----:B------:R-:W-:Y:S01]  /*5a70*/  SEL R22, R22, RZ, !P1 ;  /* 0x000000ff16167207 */ /* 0x000fe20004800000 */
[----:B------:R-:W-:-:S03]  /*5a80*/  IMAD.MOV.U32 R14, RZ, RZ, 0x4 ;  /* 0x00000004ff0e7424 */ /* 0x000fc600078e00ff */
[----:B------:R-:W-:Y:S02]  /*5a90*/  IADD3 R26, P0, PT, R22, R21, RZ ;  /* 0x00000015161a7210 */ /* 0x000fe40007f1e0ff */
[----:B------:R-:W-:-:S03]  /*5aa0*/  SEL R19, R20, RZ, !P1 ;  /* 0x000000ff14137207 */ /* 0x000fc60004800000 */
[----:B------:R-:W-:Y:S02]  /*5ab0*/  IMAD.MOV.U32 R13, RZ, RZ, R26 ;  /* 0x000000ffff0d7224 */ /* 0x000fe400078e001a */
[----:B------:R-:W-:Y:S02]  /*5ac0*/  IMAD.X R22, R19, 0x1, R24, P0 ;  /* 0x0000000113167824 */ /* 0x000fe400000e0618 */
[----:B------:R-:W-:-:S07]  /*5ad0*/  VIADD R24, R45, 0x4 ;  /* 0x000000042d187836 */ /* 0x000fce0000000000 */
[----:B------:R-:W-:Y:S05]  /*5ae0*/  WARPSYNC.COLLECTIVE R12, `(.L_x_601) ;  /* 0x000000000c087348 */ /* 0x000fea0003c00000 */
[----:B------:R0:W1:Y:S02]  /*5af0*/  SHFL.DOWN P0, R20, R13, R14, R15 ;  /* 0x0800000e0d147389 */ /* 0x000064000000000f */
[----:B01----:R-:W-:Y:S05]  /*5b00*/  ENDCOLLECTIVE ;  /* 0x000000000000791b */ /* 0x003fea0003800000 */
.L_x_601:
[----:B------:R-:W-:Y:S01]  /*5b10*/  ISETP.GT.AND P1, PT, R24, R15, PT ;  /* 0x0000000f1800720c */ /* 0x000fe20003f24270 */
[----:B------:R-:W-:Y:S02]  /*5b20*/  IMAD.MOV.U32 R13, RZ, RZ, R22 ;  /* 0x000000ffff0d7224 */ /* 0x000fe400078e0016 */
[----:B------:R-:W-:-:S10]  /*5b30*/  IMAD.MOV.U32 R18, RZ, RZ, R20 ;  /* 0x000000ffff127224 */ /* 0x000fd400078e0014 */
[----:B------:R-:W-:Y:S05]  /*5b40*/  WARPSYNC.COLLECTIVE R12, `(.L_x_602) ;  /* 0x000000000c087348 */ /* 0x000fea0003c00000 */
[----:B------:R0:W1:Y:S02]  /*5b50*/  SHFL.DOWN P0, R20, R13, R14, R15 ;  /* 0x0800000e0d147389 */ /* 0x000064000000000f */
[----:B01----:R-:W-:Y:S05]  /*5b60*/  ENDCOLLECTIVE ;  /* 0x000000000000791b */ /* 0x003fea0003800000 */
.L_x_602:
        /* <DEDUP_REMOVED lines=10> */
.L_x_603:
[----:B------:R-:W-:Y:S01]  /*5c10*/  ISETP.GT.AND P1, PT, R22, R15, PT ;  /* 0x0000000f1600720c */ /* 0x000fe20003f24270 */
[----:B------:R-:W-:Y:S02]  /*5c20*/  IMAD.MOV.U32 R13, RZ, RZ, R18 ;  /* 0x000000ffff0d7224 */ /* 0x000fe400078e0012 */
[----:B------:R-:W-:-:S10]  /*5c30*/  IMAD.MOV.U32 R19, RZ, RZ, R20 ;  /* 0x000000ffff137224 */ /* 0x000fd400078e0014 */
[----:B------:R-:W-:Y:S05]  /*5c40*/  WARPSYNC.COLLECTIVE R12, `(.L_x_604) ;  /* 0x000000000c087348 */ /* 0x000fea0003c00000 */
[----:B------:R0:W1:Y:S02]  /*5c50*/  SHFL.DOWN P0, R20, R13, R14, R15 ;  /* 0x0800000e0d147389 */ /* 0x000064000000000f */
[----:B01----:R-:W-:Y:S05]  /*5c60*/  ENDCOLLECTIVE ;  /* 0x000000000000791b */ /* 0x003fea0003800000 */
.L_x_604:
        /* <DEDUP_REMOVED lines=10> */
.L_x_605:
[----:B------:R-:W-:Y:S01]  /*5d10*/  ISETP.GT.AND P1, PT, R18, R15, PT ;  /* 0x0000000f1200720c */ /* 0x000fe20003f24270 */
[----:B------:R-:W-:Y:S02]  /*5d20*/  IMAD.MOV.U32 R13, RZ, RZ, R24 ;  /* 0x000000ffff0d7224 */ /* 0x000fe400078e0018 */
[----:B------:R-:W-:-:S10]  /*5d30*/  IMAD.MOV.U32 R19, RZ, RZ, R20 ;  /* 0x000000ffff137224 */ /* 0x000fd400078e0014 */
[----:B------:R-:W-:Y:S05]  /*5d40*/  WARPSYNC.COLLECTIVE R12, `(.L_x_606) ;  /* 0x000000000c087348 */ /* 0x000fea0003c00000 */
[----:B------:R0:W1:Y:S02]  /*5d50*/  SHFL.DOWN P0, R20, R13, R14, R15 ;  /* 0x0800000e0d147389 */ /* 0x000064000000000f */
[----:B01----:R-:W-:Y:S05]  /*5d60*/  ENDCOLLECTIVE ;  /* 0x000000000000791b */ /* 0x003fea0003800000 */
.L_x_606:
        /* <DEDUP_REMOVED lines=14> */
.L_x_607:
[----:B------:R-:W-:Y:S05]  /*5e50*/  BRA `(.L_x_608) ;  /* 0xffffffbc00947947 */ /* 0x000fea000383ffff */
.L_x_564:
[----:B------:R-:W-:Y:S01]  /*5e60*/  BSSY B1, `(.L_x_609) ;  /* 0x0000006000017945 */ /* 0x000fe20003800000 */
[----:B------:R-:W-:Y:S01]  /*5e70*/  PLOP3.LUT P0, PT, P0, PT, PT, 0x8, 0x80 ;  /* 0x000000000080781c */ /* 0x000fe2000070e170 */
[----:B------:R-:W-:-:S12]  /*5e80*/  IMAD.MOV.U32 R12, RZ, RZ, -0x1 ;  /* 0xffffffffff0c7424 */ /* 0x000fd800078e00ff */
[----:B------:R-:W-:Y:S05]  /*5e90*/  WARPSYNC.COLLECTIVE R12, `(.L_x_610) ;  /* 0x000000000c087348 */ /* 0x000fea0003c00000 */
[----:B------:R-:W-:Y:S01]  /*5ea0*/  VOTE.ANY P0, P0 ;  /* 0x0000000000ff7806 */ /* 0x000fe20000000100 */
[----:B------:R-:W-:-:S12]  /*5eb0*/  ENDCOLLECTIVE ;  /* 0x000000000000791b */ /* 0x000fd80003800000 */
.L_x_610:
[----:B------:R-:W-:Y:S05]  /*5ec0*/  BSYNC B1 ;  /* 0x0000000000017941 */ /* 0x000fea0003800000 */
.L_x_609:
[----:B------:R-:W-:Y:S05]  /*5ed0*/  BRA `(.L_x_611) ;  /* 0xffffffbc00a07947 */ /* 0x000fea000383ffff */
.L_x_566:
[----:B------:R-:W-:Y:S01]  /*5ee0*/  BSSY B1, `(.L_x_612) ;  /* 0x0000006000017945 */ /* 0x000fe20003800000 */
[----:B------:R-:W-:Y:S01]  /*5ef0*/  PLOP3.LUT P0, PT, P0, PT, PT, 0x8, 0x80 ;  /* 0x000000000080781c */ /* 0x000fe2000070e170 */
[----:B------:R-:W-:-:S12]  /*5f00*/  IMAD.MOV.U32 R12, RZ, RZ, -0x1 ;  /* 0xffffffffff0c7424 */ /* 0x000fd800078e00ff */
[----:B------:R-:W-:Y:S05]  /*5f10*/  WARPSYNC.COLLECTIVE R12, `(.L_x_613) ;  /* 0x000000000c087348 */ /* 0x000fea0003c00000 */
[----:B------:R-:W-:Y:S01]  /*5f20*/  VOTE.ANY P0, P0 ;  /* 0x0000000000ff7806 */ /* 0x000fe20000000100 */
[----:B------:R-:W-:-:S12]  /*5f30*/  ENDCOLLECTIVE ;  /* 0x000000000000791b */ /* 0x000fd80003800000 */
.L_x_613:
[----:B------:R-:W-:Y:S05]  /*5f40*/  BSYNC B1 ;  /* 0x0000000000017941 */ /* 0x000fea0003800000 */
.L_x_612:
[----:B------:R-:W-:Y:S05]  /*5f50*/  BRA `(.L_x_614) ;  /* 0xffffffc000007947 */ /* 0x000fea000383ffff */
.L_x_568:
[----:B------:R-:W-:Y:S01]  /*5f60*/  BSSY B1, `(.L_x_615) ;  /* 0x0000006000017945 */ /* 0x000fe20003800000 */
[----:B------:R-:W-:Y:S01]  /*5f70*/  PLOP3.LUT P0, PT, P0, PT, PT, 0x8, 0x80 ;  /* 0x000000000080781c */ /* 0x000fe2000070e170 */
[----:B------:R-:W-:-:S12]  /*5f80*/  IMAD.MOV.U32 R12, RZ, RZ, -0x1 ;  /* 0xffffffffff0c7424 */ /* 0x000fd800078e00ff */
[----:B------:R-:W-:Y:S05]  /*5f90*/  WARPSYNC.COLLECTIVE R12, `(.L_x_616) ;  /* 0x000000000c087348 */ /* 0x000fea0003c00000 */
[----:B------:R-:W-:Y:S01]  /*5fa0*/  VOTE.ANY R12, PT, P0 ;  /* 0x00000000000c7806 */ /* 0x000fe200000e0100 */
[----:B------:R-:W-:Y:S06]  /*5fb0*/  ENDCOLLECTIVE ;  /* 0x000000000000791b */ /* 0x000fec0003800000 */
.L_x_616:
[----:B------:R-:W-:Y:S05]  /*5fc0*/  BSYNC B1 ;  /* 0x0000000000017941 */ /* 0x000fea0003800000 */
.L_x_615:
[----:B------:R-:W0:Y:S01]  /*5fd0*/  S2R R13, SR_GEMASK ;  /* 0x00000000000d7919 */ /* 0x000e220000003c00 */
[----:B------:R-:W-:Y:S02]  /*5fe0*/  IMAD.MOV.U32 R14, RZ, RZ, 0x1 ;  /* 0x00000001ff0e7424 */ /* 0x000fe400078e00ff */
[----:B------:R-:W-:Y:S01]  /*5ff0*/  VIADD R25, R25, 0xffffffe0 ;  /* 0xffffffe019197836 */ /* 0x000fe20000000000 */
[----:B0-----:R-:W-:-:S05]  /*6000*/  LOP3.LUT R12, R12, 0x80000000, R13, 0xec, !PT ;  /* 0x800000000c0c7812 */ /* 0x001fca00078eec0d */
[----:B------:R-:W-:-:S05]  /*6010*/  VIADD R13, R12, 0xffffffff ;  /* 0xffffffff0c0d7836 */ /* 0x000fca0000000000 */
[----:B------:R-:W-:Y:S01]  /*6020*/  LOP3.LUT R20, R12, R13, RZ, 0xc, !PT ;  /* 0x0000000d0c147212 */ /* 0x000fe200078e0cff */
[----:B------:R-:W-:Y:S02]  /*6030*/  IMAD.MOV.U32 R13, RZ, RZ, R18 ;  /* 0x000000ffff0d7224 */ /* 0x000fe400078e0012 */
[----:B------:R-:W-:Y:S01]  /*6040*/  IMAD.MOV.U32 R12, RZ, RZ, -0x1 ;  /* 0xffffffffff0c7424 */ /* 0x000fe200078e00ff */
[----:B------:R0:W1:Y:S06]  /*6050*/  POPC R15, R20 ;  /* 0x00000014000f7309 */ /* 0x00006c0000000000 */
[----:B01----:R-:W-:Y:S05]  /*6060*/  WARPSYNC.COLLECTIVE R12, `(.L_x_617) ;  /* 0x000000000c087348 */ /* 0x003fea0003c00000 */
[----:B01----:R0:W1:Y:S02]  /*6070*/  SHFL.DOWN P0, R20, R13, R14, R15 ;  /* 0x0800000e0d147389 */ /* 0x003064000000000f */
[----:B01----:R-:W-:Y:S05]  /*6080*/  ENDCOLLECTIVE ;  /* 0x000000000000791b */ /* 0x003fea0003800000 */
.L_x_617:
[----:B------:R-:W-:Y:S02]  /*6090*/  IMAD.MOV.U32 R13, RZ, RZ, R19 ;  /* 0x000000ffff0d7224 */ /* 0x000fe400078e0013 */
[----:B------:R-:W-:-:S07]  /*60a0*/  IMAD.MOV.U32 R31, RZ, RZ, R20 ;  /* 0x000000ffff1f7224 */ /* 0x000fce00078e0014 */
[----:B------:R-:W-:Y:S05]  /*60b0*/  WARPSYNC.COLLECTIVE R12, `(.L_x_618) ;  /* 0x000000000c087348 */ /* 0x000fea0003c00000 */
[----:B------:R0:W1:Y:S02]  /*60c0*/  SHFL.DOWN P0, R20, R13, R14, R15 ;  /* 0x0800000e0d147389 */ /* 0x000064000000000f */
[----:B01----:R-:W-:Y:S05]  /*60d0*/  ENDCOLLECTIVE ;  /* 0x000000000000791b */ /* 0x003fea0003800000 */
.L_x_618:
[----:B------:R-:W-:Y:S01]  /*60e0*/  IMAD.MOV.U32 R14, RZ, RZ, 0x2 ;  /* 0x00000002ff0e7424 */ /* 0x000fe200078e00ff */
[C---:B------:R-:W-:Y:S01]  /*60f0*/  ISETP.GE.AND P0, PT, R45.reuse, R15, PT ;  /* 0x0000000f2d00720c */ /* 0x040fe20003f06270 */
[----:B------:R-:W-:Y:S02]  /*6100*/  IMAD.MOV.U32 R12, RZ, RZ, R20 ;  /* 0x000000ffff0c7224 */ /* 0x000fe400078e0014 */
[----:B------:R-:W-:Y:S01]  /*6110*/  VIADD R20, R45, 0x2 ;  /* 0x000000022d147836 */ /* 0x000fe20000000000 */
[----:B------:R-:W-:Y:S02]  /*6120*/  SEL R13, R31, RZ, !P0 ;  /* 0x000000ff1f0d7207 */ /* 0x000fe40004000000 */
[----:B------:R-:W-:Y:S02]  /*6130*/  SEL R12, R12, RZ, !P0 ;  /* 0x000000ff0c0c7207 */ /* 0x000fe40004000000 */
[----:B------:R-:W-:Y:S02]  /*6140*/  IADD3 R13, P0, PT, R18, R13, RZ ;  /* 0x0000000d120d7210 */ /* 0x000fe40007f1e0ff */
[----:B------:R-:W-:-:S03]  /*6150*/  ISETP.GT.AND P1, PT, R20, R15, PT ;  /* 0x0000000f1400720c */ /* 0x000fc60003f24270 */
[----:B------:R-:W-:Y:S02]  /*6160*/  IMAD.X R18, R19, 0x1, R12, P0 ;  /* 0x0000000113127824 */ /* 0x000fe400000e060c */
[----:B------:R-:W-:-:S08]  /*6170*/  IMAD.MOV.U32 R12, RZ, RZ, -0x1 ;  /* 0xffffffffff0c7424 */ /* 0x000fd000078e00ff */
[----:B------:R-:W-:Y:S05]  /*6180*/  WARPSYNC.COLLECTIVE R12, `(.L_x_619) ;  /* 0x000000000c087348 */ /* 0x000fea0003c00000 */
[----:B------:R0:W1:Y:S02]  /*6190*/  SHFL.DOWN P0, R20, R13, R14, R15 ;  /* 0x0800000e0d147389 */ /* 0x000064000000000f */
[----:B01----:R-:W-:Y:S05]  /*61a0*/  ENDCOLLECTIVE ;  /* 0x000000000000791b */ /* 0x003fea0003800000 */
.L_x_619:
[----:B------:R-:W-:-:S04]  /*61b0*/  SEL R20, R20, RZ, !P1 ;  /* 0x000000ff14147207 */ /* 0x000fc80004800000 */
[----:B------:R-:W-:Y:S01]  /*61c0*/  IADD3 R19, P2, PT, R20, R13, RZ ;  /* 0x0000000d14137210 */ /* 0x000fe20007f5e0ff */
[----:B------:R-:W-:-:S12]  /*61d0*/  IMAD.MOV.U32 R13, RZ, RZ, R18 ;  /* 0x000000ffff0d7224 */ /* 0x000fd800078e0012 */
[----:B------:R-:W-:Y:S05]  /*61e0*/  WARPSYNC.COLLECTIVE R12, `(.L_x_620) ;  /* 0x000000000c087348 */ /* 0x000fea0003c00000 */
[----:B------:R0:W1:Y:S02]  /*61f0*/  SHFL.DOWN P0, R20, R13, R14, R15 ;  /* 0x0800000e0d147389 */ /* 0x000064000000000f */
[----:B01----:R-:W-:Y:S05]  /*6200*/  ENDCOLLECTIVE ;  /* 0x000000000000791b */ /* 0x003fea0003800000 */
.L_x_620:
[----:B------:R-:W-:Y:S02]  /*6210*/  IMAD.MOV.U32 R13, RZ, RZ, R19 ;  /* 0x000000ffff0d7224 */ /* 0x000fe400078e0013 */
[----:B------:R-:W-:Y:S02]  /*6220*/  IMAD.MOV.U32 R14, RZ, RZ, 0x4 ;  /* 0x00000004ff0e7424 */ /* 0x000fe400078e00ff */
[----:B------:R-:W-:-:S05]  /*6230*/  IMAD.MOV.U32 R12, RZ, RZ, R20 ;  /* 0x000000ffff0c7224 */ /* 0x000fca00078e0014 */
[----:B------:R-:W-:Y:S01]  /*6240*/  SEL R31, R12, RZ, !P1 ;  /* 0x000000ff0c1f7207 */ /* 0x000fe20004800000 */
[----:B------:R-:W-:-:S04]  /*6250*/  IMAD.MOV.U32 R12, RZ, RZ, -0x1 ;  /* 0xffffffffff0c7424 */ /* 0x000fc800078e00ff */
[----:B------:R-:W-:-:S07]  /*6260*/  IMAD.X R31, R31, 0x1, R18, P2 ;  /* 0x000000011f1f7824 */ /* 0x000fce00010e0612 */
[----:B------:R-:W-:Y:S05]  /*6270*/  WARPSYNC.COLLECTIVE R12, `(.L_x_621) ;  /* 0x000000000c087348 */ /* 0x000fea0003c00000 */
[----:B------:R0:W1:Y:S02]  /*6280*/  SHFL.DOWN P0, R20, R13, R14, R15 ;  /* 0x0800000e0d147389 */ /* 0x000064000000000f */
[----:B01----:R-:W-:Y:S05]  /*6290*/  ENDCOLLECTIVE ;  /* 0x000000000000791b */ /* 0x003fea0003800000 */
.L_x_621:
[----:B------:R-:W-:-:S05]  /*62a0*/  VIADD R18, R45, 0x4 ;  /* 0x000000042d127836 */ /* 0x000fca0000000000 */
[----:B------:R-:W-:Y:S01]  /*62b0*/  ISETP.GT.AND P1, PT, R18, R15, PT ;  /* 0x0000000f1200720c */ /* 0x000fe20003f24270 */
[----:B------:R-:W-:Y:S02]  /*62c0*/  IMAD.MOV.U32 R13, RZ, RZ, R31 ;  /* 0x000000ffff0d7224 */ /* 0x000fe400078e001f */
[----:B------:R-:W-:-:S05]  /*62d0*/  IMAD.MOV.U32 R12, RZ, RZ, R20 ;  /* 0x000000ffff0c7224 */ /* 0x000fca00078e0014 */
[----:B------:R-:W-:Y:S01]  /*62e0*/  SEL R18, R12, RZ, !P1 ;  /* 0x000000ff0c127207 */ /* 0x000fe20004800000 */
[----:B------:R-:W-:-:S03]  /*62f0*/  IMAD.MOV.U32 R12, RZ, RZ, -0x1 ;  /* 0xffffffffff0c7424 */ /* 0x000fc600078e00ff */
[----:B------:R-:W-:-:S13]  /*6300*/  IADD3 R18, P2, PT, R18, R19, RZ ;  /* 0x0000001312127210 */ /* 0x000fda0007f5e0ff */
[----:B------:R-:W-:Y:S05]  /*6310*/  WARPSYNC.COLLECTIVE R12, `(.L_x_622) ;  /* 0x000000000c087348 */ /* 0x000fea0003c00000 */
[----:B------:R0:W1:Y:S02]  /*6320*/  SHFL.DOWN P0, R20, R13, R14, R15 ;  /* 0x0800000e0d147389 */ /* 0x000064000000000f */
[----:B01----:R-:W-:Y:S05]  /*6330*/  ENDCOLLECTIVE ;  /* 0x000000000000791b */ /* 0x003fea0003800000 */
.L_x_622:
[----:B------:R-:W-:Y:S02]  /*6340*/  IMAD.MOV.U32 R13, RZ, RZ, R18 ;  /* 0x000000ffff0d7224 */ /* 0x000fe400078e0012 */
[----:B------:R-:W-:Y:S01]  /*6350*/  IMAD.MOV.U32 R14, RZ, RZ, 0x8 ;  /* 0x00000008ff0e7424 */ /* 0x000fe200078e00ff */
[----:B------:R-:W-:-:S05]  /*6360*/  SEL R20, R20, RZ, !P1 ;  /* 0x000000ff14147207 */ /* 0x000fca0004800000 */
[----:B------:R-:W-:Y:S02]  /*6370*/  IMAD.X R31, R20, 0x1, R31, P2 ;  /* 0x00000001141f7824 */ /* 0x000fe400010e061f */
[----:B------:R-:W-:-:S05]  /*6380*/  VIADD R20, R45, 0x8 ;  /* 0x000000082d147836 */ /* 0x000fca0000000000 */
[----:B------:R-:W-:-:S13]  /*6390*/  ISETP.GT.AND P1, PT, R20, R15, PT ;  /* 0x0000000f1400720c */ /* 0x000fda0003f24270 */
[----:B------:R-:W-:Y:S05]  /*63a0*/  WARPSYNC.COLLECTIVE R12, `(.L_x_623) ;  /* 0x000000000c087348 */ /* 0x000fea0003c00000 */
[----:B------:R0:W1:Y:S02]  /*63b0*/  SHFL.DOWN P0, R20, R13, R14, R15 ;  /* 0x0800000e0d147389 */ /* 0x000064000000000f */
[----:B01----:R-:W-:Y:S05]  /*63c0*/  ENDCOLLECTIVE ;  /* 0x000000000000791b */ /* 0x003fea0003800000 */
.L_x_623:
[----:B------:R-:W-:Y:S02]  /*63d0*/  IMAD.MOV.U32 R13, RZ, RZ, R31 ;  /* 0x000000ffff0d7224 */ /* 0x000fe400078e001f */
[----:B------:R-:W-:-:S07]  /*63e0*/  IMAD.MOV.U32 R19, RZ, RZ, R20 ;  /* 0x000000ffff137224 */ /* 0x000fce00078e0014 */
[----:B------:R-:W-:Y:S05]  /*63f0*/  WARPSYNC.COLLECTIVE R12, `(.L_x_624) ;  /* 0x000000000c087348 */ /* 0x000fea0003c00000 */
[----:B------:R0:W1:Y:S02]  /*6400*/  SHFL.DOWN P0, R20, R13, R14, R15 ;  /* 0x0800000e0d147389 */ /* 0x000064000000000f */
[----:B01----:R-:W-:Y:S05]  /*6410*/  ENDCOLLECTIVE ;  /* 0x000000000000791b */ /* 0x003fea0003800000 */
.L_x_624:
[----:B------:R-:W-:Y:S01]  /*6420*/  SEL R19, R19, RZ, !P1 ;  /* 0x000000ff13137207 */ /* 0x000fe20004800000 */
[----:B------:R-:W-:-:S03]  /*6430*/  IMAD.MOV.U32 R14, RZ, RZ, 0x10 ;  /* 0x00000010ff0e7424 */ /* 0x000fc600078e00ff */
[----:B------:R-:W-:Y:S01]  /*6440*/  IADD3 R18, P0, PT, R19, R18, RZ ;  /* 0x0000001213127210 */ /* 0x000fe20007f1e0ff */
[----:B------:R-:W-:-:S04]  /*6450*/  IMAD.MOV.U32 R12, RZ, RZ, R20 ;  /* 0x000000ffff0c7224 */ /* 0x000fc800078e0014 */
[----:B------:R-:W-:Y:S01]  /*6460*/  IMAD.MOV.U32 R13, RZ, RZ, R18 ;  /* 0x000000ffff0d7224 */ /* 0x000fe200078e0012 */
[----:B------:R-:W-:Y:S01]  /*6470*/  SEL R20, R12, RZ, !P1 ;  /* 0x000000ff0c147207 */ /* 0x000fe20004800000 */
[----:B------:R-:W-:-:S04]  /*6480*/  IMAD.MOV.U32 R12, RZ, RZ, -0x1 ;  /* 0xffffffffff0c7424 */ /* 0x000fc800078e00ff */
[----:B------:R-:W-:-:S07]  /*6490*/  IMAD.X R31, R20, 0x1, R31, P0 ;  /* 0x00000001141f7824 */ /* 0x000fce00000e061f */
[----:B------:R-:W-:Y:S05]  /*64a0*/  WARPSYNC.COLLECTIVE R12, `(.L_x_625) ;  /* 0x000000000c087348 */ /* 0x000fea0003c00000 */
[----:B------:R0:W1:Y:S02]  /*64b0*/  SHFL.DOWN P0, R20, R13, R14, R15 ;  /* 0x0800000e0d147389 */ /* 0x000064000000000f */
[----:B01----:R-:W-:Y:S05]  /*64c0*/  ENDCOLLECTIVE ;  /* 0x000000000000791b */ /* 0x003fea0003800000 */
.L_x_625:
[----:B------:R-:W-:Y:S02]  /*64d0*/  IMAD.MOV.U32 R13, RZ, RZ, R31 ;  /* 0x000000ffff0d7224 */ /* 0x000fe400078e001f */
[----:B------:R-:W-:-:S07]  /*64e0*/  IMAD.MOV.U32 R19, RZ, RZ, R20 ;  /* 0x000000ffff137224 */ /* 0x000fce00078e0014 */
[----:B------:R-:W-:Y:S05]  /*64f0*/  WARPSYNC.COLLECTIVE R12, `(.L_x_626) ;  /* 0x000000000c087348 */ /* 0x000fea0003c00000 */
[----:B------:R0:W1:Y:S02]  /*6500*/  SHFL.DOWN P0, R20, R13, R14, R15 ;  /* 0x0800000e0d147389 */ /* 0x000064000000000f */
[----:B01----:R-:W-:Y:S05]  /*6510*/  ENDCOLLECTIVE ;  /* 0x000000000000791b */ /* 0x003fea0003800000 */
.L_x_626:
[----:B------:R-:W-:-:S05]  /*6520*/  VIADD R13, R45, 0x10 ;  /* 0x000000102d0d7836 */ /* 0x000fca0000000000 */
[----:B------:R-:W-:Y:S01]  /*6530*/  ISETP.GT.AND P0, PT, R13, R15, PT ;  /* 0x0000000f0d00720c */ /* 0x000fe20003f04270 */
[----:B------:R-:W-:-:S03]  /*6540*/  IMAD.MOV.U32 R12, RZ, RZ, R20 ;  /* 0x000000ffff0c7224 */ /* 0x000fc600078e0014 */
[----:B------:R-:W-:-:S04]  /*6550*/  SEL R19, R19, RZ, !P0 ;  /* 0x000000ff13137207 */ /* 0x000fc80004000000 */
[----:B------:R-:W-:Y:S02]  /*6560*/  IADD3 R21, P2, P1, R19, R18, R21 ;  /* 0x0000001213157210 */ /* 0x000fe4000795e015 */
[----:B------:R-:W-:Y:S01]  /*6570*/  SEL R18, R12, RZ, !P0 ;  /* 0x000000ff0c127207 */ /* 0x000fe20004000000 */
[----:B------:R-:W-:Y:S01]  /*6580*/  IMAD.MOV.U32 R12, RZ, RZ, -0x1 ;  /* 0xffffffffff0c7424 */ /* 0x000fe200078e00ff */
[----:B------:R-:W-:Y:S02]  /*6590*/  ISETP.NE.U32.AND P0, PT, R16, 0x65, PT ;  /* 0x000000651000780c */ /* 0x000fe40003f05070 */
[----:B------:R-:W-:Y:S02]  /*65a0*/  IADD3.X R24, PT, PT, R18, R31, R24, P2, P1 ;  /* 0x0000001f12187210 */ /* 0x000fe400017e2418 */
[----:B------:R-:W-:-:S13]  /*65b0*/  ISETP.NE.AND.EX P0, PT, R17, RZ, PT, P0 ;  /* 0x000000ff1100720c */ /* 0x000fda0003f05300 */
[----:B------:R-:W-:Y:S05]  /*65c0*/  WARPSYNC.COLLECTIVE R12, `(.L_x_627) ;  /* 0x000000000c087348 */ /* 0x000fea0003c00000 */
[----:B------:R-:W-:Y:S01]  /*65d0*/  VOTE.ALL P0, P0 ;  /* 0x0000000000ff7806 */ /* 0x000fe20000000000 */
[----:B------:R-:W-:-:S12]  /*65e0*/  ENDCOLLECTIVE ;  /* 0x000000000000791b */ /* 0x000fd80003800000 */
.L_x_627:
[----:B------:R-:W-:Y:S05]  /*65f0*/  BRA `(.L_x_628) ;  /* 0xffffffbc00307947 */ /* 0x000fea000383ffff */
.L_x_575:
[----:B------:R-:W-:Y:S01]  /*6600*/  BSSY B0, `(.L_x_629) ;  /* 0x0000006000007945 */ /* 0x000fe20003800000 */
[----:B------:R-:W-:Y:S01]  /*6610*/  PLOP3.LUT P0, PT, P0, PT, PT, 0x8, 0x80 ;  /* 0x000000000080781c */ /* 0x000fe2000070e170 */
[----:B------:R-:W-:-:S12]  /*6620*/  IMAD.MOV.U32 R12, RZ, RZ, -0x1 ;  /* 0xffffffffff0c7424 */ /* 0x000fd800078e00ff */
[----:B------:R-:W-:Y:S05]  /*6630*/  WARPSYNC.COLLECTIVE R12, `(.L_x_630) ;  /* 0x000000000c087348 */ /* 0x000fea0003c00000 */
[----:B------:R-:W-:Y:S01]  /*6640*/  VOTE.ANY P0, P0 ;  /* 0x0000000000ff7806 */ /* 0x000fe20000000100 */
[----:B------:R-:W-:-:S12]  /*6650*/  ENDCOLLECTIVE ;  /* 0x000000000000791b */ /* 0x000fd80003800000 */
.L_x_630:
[----:B------:R-:W-:Y:S05]  /*6660*/  BSYNC B0 ;  /* 0x0000000000007941 */ /* 0x000fea0003800000 */
.L_x_629:
[----:B------:R-:W-:Y:S05]  /*6670*/  BRA `(.L_x_631) ;  /* 0xffffffd800dc7947 */ /* 0x000fea000383ffff */
.L_x_577:
[----:B------:R-:W-:Y:S01]  /*6680*/  BSSY B0, `(.L_x_632) ;  /* 0x0000006000007945 */ /* 0x000fe20003800000 */
[----:B------:R-:W-:Y:S01]  /*6690*/  PLOP3.LUT P0, PT, P0, PT, PT, 0x8, 0x80 ;  /* 0x000000000080781c */ /* 0x000fe2000070e170 */
[----:B------:R-:W-:-:S12]  /*66a0*/  IMAD.MOV.U32 R12, RZ, RZ, -0x1 ;  /* 0xffffffffff0c7424 */ /* 0x000fd800078e00ff */
[----:B------:R-:W-:Y:S05]  /*66b0*/  WARPSYNC.COLLECTIVE R12, `(.L_x_633) ;  /* 0x000000000c087348 */ /* 0x000fea0003c00000 */
[----:B------:R-:W-:Y:S01]  /*66c0*/  VOTE.ANY P0, P0 ;  /* 0x0000000000ff7806 */ /* 0x000fe20000000100 */
[----:B------:R-:W-:-:S12]  /*66d0*/  ENDCOLLECTIVE ;  /* 0x000000000000791b */ /* 0x000fd80003800000 */
.L_x_633:
[----:B------:R-:W-:Y:S05]  /*66e0*/  BSYNC B0 ;  /* 0x0000000000007941 */ /* 0x000fea0003800000 */
.L_x_632:
[----:B------:R-:W-:Y:S05]  /*66f0*/  BRA `(.L_x_634) ;  /* 0xffffffdc00487947 */ /* 0x000fea000383ffff */
.L_x_579:
[----:B------:R-:W0:Y:S01]  /*6700*/  S2R R13, SR_GEMASK ;  /* 0x00000000000d7919 */ /* 0x000e220000003c00 */
[----:B------:R-:W-:Y:S01]  /*6710*/  BSSY B0, `(.L_x_635) ;  /* 0x0000006000007945 */ /* 0x000fe20003800000 */
[----:B------:R-:W-:Y:S01]  /*6720*/  PLOP3.LUT P0, PT, P0, PT, PT, 0x8, 0x80 ;  /* 0x000000000080781c */ /* 0x000fe2000070e170 */
[----:B------:R-:W-:-:S12]  /*6730*/  IMAD.MOV.U32 R12, RZ, RZ, -0x1 ;  /* 0xffffffffff0c7424 */ /* 0x000fd800078e00ff */
[----:B0-----:R-:W-:Y:S05]  /*6740*/  WARPSYNC.COLLECTIVE R12, `(.L_x_636) ;  /* 0x000000000c087348 */ /* 0x001fea0003c00000 */
[----:B------:R-:W-:Y:S01]  /*6750*/  VOTE.ANY R12, PT, P0 ;  /* 0x00000000000c7806 */ /* 0x000fe200000e0100 */
[----:B0-----:R-:W-:Y:S06]  /*6760*/  ENDCOLLECTIVE ;  /* 0x000000000000791b */ /* 0x001fec0003800000 */
.L_x_636:
[----:B------:R-:W-:Y:S05]  /*6770*/  BSYNC B0 ;  /* 0x0000000000007941 */ /* 0x000fea0003800000 */
.L_x_635:
[----:B------:R-:W-:Y:S01]  /*6780*/  LOP3.LUT R12, R12, 0x80000000, R13, 0xec, !PT ;  /* 0x800000000c0c7812 */ /* 0x000fe200078eec0d */
[----:B------:R-:W-:Y:S01]  /*6790*/  IMAD.MOV.U32 R14, RZ, RZ, 0x1 ;  /* 0x00000001ff0e7424 */ /* 0x000fe200078e00ff */
[----:B------:R-:W0:Y:S03]  /*67a0*/  S2R R23, SR_LANEID ;  /* 0x0000000000177919 */ /* 0x000e260000000000 */
[----:B------:R-:W-:-:S05]  /*67b0*/  VIADD R13, R12, 0xffffffff ;  /* 0xffffffff0c0d7836 */ /* 0x000fca0000000000 */
[----:B------:R-:W-:Y:S01]  /*67c0*/  LOP3.LUT R22, R12, R13, RZ, 0xc, !PT ;  /* 0x0000000d0c167212 */ /* 0x000fe200078e0cff */
[----:B------:R-:W-:Y:S02]  /*67d0*/  IMAD.MOV.U32 R13, RZ, RZ, R18 ;  /* 0x000000ffff0d7224 */ /* 0x000fe400078e0012 */
[----:B------:R-:W-:Y:S01]  /*67e0*/  IMAD.MOV.U32 R12, RZ, RZ, -0x1 ;  /* 0xffffffffff0c7424 */ /* 0x000fe200078e00ff */
[----:B------:R1:W2:Y:S06]  /*67f0*/  POPC R15, R22 ;  /* 0x00000016000f7309 */ /* 0x0002ac0000000000 */
[----:B012---:R-:W-:Y:S05]  /*6800*/  WARPSYNC.COLLECTIVE R12, `(.L_x_637) ;  /* 0x000000000c087348 */ /* 0x007fea0003c00000 */
[----:B--2---:R2:W3:Y:S02]  /*6810*/  SHFL.DOWN P0, R20, R13, R14, R15 ;  /* 0x0800000e0d147389 */ /* 0x0044e4000000000f */
[----:B0123--:R-:W-:Y:S05]  /*6820*/  ENDCOLLECTIVE ;  /* 0x000000000000791b */ /* 0x00ffea0003800000 */
.L_x_637:
[----:B------:R-:W-:Y:S02]  /*6830*/  IMAD.MOV.U32 R13, RZ, RZ, R19 ;  /* 0x000000ffff0d7224 */ /* 0x000fe400078e0013 */
[----:B------:R-:W-:-:S07]  /*6840*/  IMAD.MOV.U32 R21, RZ, RZ, R20 ;  /* 0x000000ffff157224 */ /* 0x000fce00078e0014 */
[----:B------:R-:W-:Y:S05]  /*6850*/  WARPSYNC.COLLECTIVE R12, `(.L_x_638) ;  /* 0x000000000c087348 */ /* 0x000fea0003c00000 */
[----:B------:R0:W1:Y:S02]  /*6860*/  SHFL.DOWN P0, R20, R13, R14, R15 ;  /* 0x0800000e0d147389 */ /* 0x000064000000000f */
[----:B01----:R-:W-:Y:S05]  /*6870*/  ENDCOLLECTIVE ;  /* 0x000000000000791b */ /* 0x003fea0003800000 */
.L_x_638:
[----:B------:R-:W-:Y:S01]  /*6880*/  IMAD.MOV.U32 R14, RZ, RZ, 0x2 ;  /* 0x00000002ff0e7424 */ /* 0x000fe200078e00ff */
[----:B------:R-:W-:-:S04]  /*6890*/  ISETP.GE.AND P0, PT, R23, R15, PT ;  /* 0x0000000f1700720c */ /* 0x000fc80003f06270 */
[----:B------:R-:W-:Y:S02]  /*68a0*/  SEL R21, R21, RZ, !P0 ;  /* 0x000000ff15157207 */ /* 0x000fe40004000000 */
[----:B------:R-:W-:Y:S02]  /*68b0*/  SEL R23, R20, RZ, !P0 ;  /* 0x000000ff14177207 */ /* 0x000fe40004000000 */
[----:B------:R-:W-:-:S05]  /*68c0*/  IADD3 R21, P0, PT, R18, R21, RZ ;  /* 0x0000001512157210 */ /* 0x000fca0007f1e0ff */
[----:B------:R-:W-:Y:S02]  /*68d0*/  IMAD.MOV.U32 R13, RZ, RZ, R21 ;  /* 0x000000ffff0d7224 */ /* 0x000fe400078e0015 */
[----:B------:R-:W-:Y:S02]  /*68e0*/  IMAD.X R24, R19, 0x1, R23, P0 ;  /* 0x0000000113187824 */ /* 0x000fe400000e0617 */
[----:B------:R-:W0:Y:S05]  /*68f0*/  S2R R23, SR_LANEID ;  /* 0x0000000000177919 */ /* 0x000e2a0000000000 */
[----:B0-----:R-:W-:Y:S05]  /*6900*/  WARPSYNC.COLLECTIVE R12, `(.L_x_639) ;  /* 0x000000000c087348 */ /* 0x001fea0003c00000 */
[----:B------:R1:W2:Y:S02]  /*6910*/  SHFL.DOWN P0, R20, R13, R14, R15 ;  /* 0x0800000e0d147389 */ /* 0x0002a4000000000f */
[----:B012---:R-:W-:Y:S05]  /*6920*/  ENDCOLLECTIVE ;  /* 0x000000000000791b */ /* 0x007fea0003800000 */
.L_x_639:
[----:B------:R-:W-:Y:S02]  /*6930*/  IMAD.MOV.U32 R13, RZ, RZ, R24 ;  /* 0x000000ffff0d7224 */ /* 0x000fe400078e0018 */
[----:B------:R-:W-:-:S07]  /*6940*/  IMAD.MOV.U32 R22, RZ, RZ, R20 ;  /* 0x000000ffff167224 */ /* 0x000fce00078e0014 */
[----:B------:R-:W-:Y:S05]  /*6950*/  WARPSYNC.COLLECTIVE R12, `(.L_x_640) ;  /* 0x000000000c087348 */ /* 0x000fea0003c00000 */
[----:B------:R0:W1:Y:S02]  /*6960*/  SHFL.DOWN P0, R20, R13, R14, R15 ;  /* 0x0800000e0d147389 */ /* 0x000064000000000f */
[----:B01----:R-:W-:Y:S05]  /*6970*/  ENDCOLLECTIVE ;  /* 0x000000000000791b */ /* 0x003fea0003800000 */
.L_x_640:
[----:B------:R-:W-:-:S05]  /*6980*/  VIADD R18, R23, 0x2 ;  /* 0x0000000217127836 */ /* 0x000fca0000000000 */
[----:B------:R-:W-:-:S04]  /*6990*/  ISETP.GT.AND P1, PT, R18, R15, PT ;  /* 0x0000000f1200720c */ /* 0x000fc80003f24270 */
        /* <DEDUP_REMOVED lines=10> */
.L_x_641:
[----:B------:R-:W-:Y:S01]  /*6a40*/  ISETP.GT.AND P1, PT, R24, R15, PT ;  /* 0x0000000f1800720c */ /* 0x000fe20003f24270 */
[----:B------:R-:W-:Y:S02]  /*6a50*/  IMAD.MOV.U32 R13, RZ, RZ, R22 ;  /* 0x000000ffff0d7224 */ /* 0x000fe400078e0016 */
[----:B------:R-:W-:-:S10]  /*6a60*/  IMAD.MOV.U32 R18, RZ, RZ, R20 ;  /* 0x000000ffff127224 */ /* 0x000fd400078e0014 */
[----:B------:R-:W-:Y:S05]  /*6a70*/  WARPSYNC.COLLECTIVE R12, `(.L_x_642) ;  /* 0x000000000c087348 */ /* 0x000fea0003c00000 */
[----:B------:R0:W1:Y:S02]  /*6a80*/  SHFL.DOWN P0, R20, R13, R14, R15 ;  /* 0x0800000e0d147389 */ /* 0x000064000000000f */
[----:B01----:R-:W-:Y:S05]  /*6a90*/  ENDCOLLECTIVE ;  /* 0x000000000000791b */ /* 0x003fea0003800000 */
.L_x_642:
        /* <DEDUP_REMOVED lines=10> */
.L_x_643:
[----:B------:R-:W-:Y:S01]  /*6b40*/  ISETP.GT.AND P1, PT, R22, R15, PT ;  /* 0x0000000f1600720c */ /* 0x000fe20003f24270 */
[----:B------:R-:W-:Y:S02]  /*6b50*/  IMAD.MOV.U32 R13, RZ, RZ, R18 ;  /* 0x000000ffff0d7224 */ /* 0x000fe400078e0012 */
[----:B------:R-:W-:-:S10]  /*6b60*/  IMAD.MOV.U32 R19, RZ, RZ, R20 ;  /* 0x000000ffff137224 */ /* 0x000fd400078e0014 */
[----:B------:R-:W-:Y:S05]  /*6b70*/  WARPSYNC.COLLECTIVE R12, `(.L_x_644) ;  /* 0x000000000c087348 */ /* 0x000fea0003c00000 */
[----:B------:R0:W1:Y:S02]  /*6b80*/  SHFL.DOWN P0, R20, R13, R14, R15 ;  /* 0x0800000e0d147389 */ /* 0x000064000000000f */
[----:B01----:R-:W-:Y:S05]  /*6b90*/  ENDCOLLECTIVE ;  /* 0x000000000000791b */ /* 0x003fea0003800000 */
.L_x_644:
        /* <DEDUP_REMOVED lines=10> */
.L_x_645:
[----:B------:R-:W-:Y:S01]  /*6c40*/  ISETP.GT.AND P1, PT, R18, R15, PT ;  /* 0x0000000f1200720c */ /* 0x000fe20003f24270 */
[----:B------:R-:W-:Y:S02]  /*6c50*/  IMAD.MOV.U32 R13, RZ, RZ, R24 ;  /* 0x000000ffff0d7224 */ /* 0x000fe400078e0018 */
[----:B------:R-:W-:-:S10]  /*6c60*/  IMAD.MOV.U32 R19, RZ, RZ, R20 ;  /* 0x000000ffff137224 */ /* 0x000fd400078e0014 */
[----:B------:R-:W-:Y:S05]  /*6c70*/  WARPSYNC.COLLECTIVE R12, `(.L_x_646) ;  /* 0x000000000c087348 */ /* 0x000fea0003c00000 */
[----:B------:R0:W1:Y:S02]  /*6c80*/  SHFL.DOWN P0, R20, R13, R14, R15 ;  /* 0x0800000e0d147389 */ /* 0x000064000000000f */
[----:B01----:R-:W-:Y:S05]  /*6c90*/  ENDCOLLECTIVE ;  /* 0x000000000000791b */ /* 0x003fea0003800000 */
.L_x_646:
        /* <DEDUP_REMOVED lines=14> */
.L_x_647:
[----:B------:R-:W-:Y:S05]  /*6d80*/  BRA `(.L_x_648) ;  /* 0xffffffd800987947 */ /* 0x000fea000383ffff */
.L_x_581:
[----:B------:R-:W-:Y:S01]  /*6d90*/  BSSY B0, `(.L_x_649) ;  /* 0x0000006000007945 */ /* 0x000fe20003800000 */
[----:B------:R-:W-:Y:S01]  /*6da0*/  PLOP3.LUT P0, PT, P0, PT, PT, 0x8, 0x80 ;  /* 0x000000000080781c */ /* 0x000fe2000070e170 */
[----:B------:R-:W-:-:S12]  /*6db0*/  IMAD.MOV.U32 R12, RZ, RZ, -0x1 ;  /* 0xffffffffff0c7424 */ /* 0x000fd800078e00ff */
[----:B------:R-:W-:Y:S05]  /*6dc0*/  WARPSYNC.COLLECTIVE R12, `(.L_x_650) ;  /* 0x000000000c087348 */ /* 0x000fea0003c00000 */
[----:B------:R-:W-:Y:S01]  /*6dd0*/  VOTE.ANY P0, P0 ;  /* 0x0000000000ff7806 */ /* 0x000fe20000000100 */
[----:B------:R-:W-:-:S12]  /*6de0*/  ENDCOLLECTIVE ;  /* 0x000000000000791b */ /* 0x000fd80003800000 */
.L_x_650:
[----:B------:R-:W-:Y:S05]  /*6df0*/  BSYNC B0 ;  /* 0x0000000000007941 */ /* 0x000fea0003800000 */
.L_x_649:
[----:B------:R-:W-:Y:S05]  /*6e00*/  BRA `(.L_x_651) ;  /* 0xffffffd800a47947 */ /* 0x000fea000383ffff */
.L_x_583:
[----:B------:R-:W-:Y:S01]  /*6e10*/  BSSY B0, `(.L_x_652) ;  /* 0x0000006000007945 */ /* 0x000fe20003800000 */
[----:B------:R-:W-:Y:S01]  /*6e20*/  PLOP3.LUT P0, PT, P0, PT, PT, 0x8, 0x80 ;  /* 0x000000000080781c */ /* 0x000fe2000070e170 */
[----:B------:R-:W-:-:S12]  /*6e30*/  IMAD.MOV.U32 R12, RZ, RZ, -0x1 ;  /* 0xffffffffff0c7424 */ /* 0x000fd800078e00ff */
[----:B------:R-:W-:Y:S05]  /*6e40*/  WARPSYNC.COLLECTIVE R12, `(.L_x_653) ;  /* 0x000000000c087348 */ /* 0x000fea0003c00000 */
[----:B------:R-:W-:Y:S01]  /*6e50*/  VOTE.ANY P0, P0 ;  /* 0x0000000000ff7806 */ /* 0x000fe20000000100 */
[----:B------:R-:W-:-:S12]  /*6e60*/  ENDCOLLECTIVE ;  /* 0x000000000000791b */ /* 0x000fd80003800000 */
.L_x_653:
[----:B------:R-:W-:Y:S05]  /*6e70*/  BSYNC B0 ;  /* 0x0000000000007941 */ /* 0x000fea0003800000 */
.L_x_652:
[----:B------:R-:W-:Y:S05]  /*6e80*/  BRA `(.L_x_654) ;  /* 0xffffffdc00047947 */ /* 0x000fea000383ffff */
.L_x_585:
[----:B------:R-:W-:Y:S01]  /*6e90*/  BSSY B0, `(.L_x_655) ;  /* 0x0000006000007945 */ /* 0x000fe20003800000 */
[----:B------:R-:W-:Y:S01]  /*6ea0*/  PLOP3.LUT P0, PT, P0, PT, PT, 0x8, 0x80 ;  /* 0x000000000080781c */ /* 0x000fe2000070e170 */
[----:B------:R-:W-:-:S12]  /*6eb0*/  IMAD.MOV.U32 R12, RZ, RZ, -0x1 ;  /* 0xffffffffff0c7424 */ /* 0x000fd800078e00ff */
[----:B------:R-:W-:Y:S05]  /*6ec0*/  WARPSYNC.COLLECTIVE R12, `(.L_x_656) ;  /* 0x000000000c087348 */ /* 0x000fea0003c00000 */
[----:B------:R-:W-:Y:S01]  /*6ed0*/  VOTE.ANY R12, PT, P0 ;  /* 0x00000000000c7806 */ /* 0x000fe200000e0100 */
[----:B------:R-:W-:Y:S06]  /*6ee0*/  ENDCOLLECTIVE ;  /* 0x000000000000791b */ /* 0x000fec0003800000 */
.L_x_656:
[----:B------:R-:W-:Y:S05]  /*6ef0*/  BSYNC B0 ;  /* 0x0000000000007941 */ /* 0x000fea0003800000 */
.L_x_655:
        /* <DEDUP_REMOVED lines=12> */
.L_x_657:
[----:B------:R-:W-:Y:S02]  /*6fc0*/  IMAD.MOV.U32 R13, RZ, RZ, R19 ;  /* 0x000000ffff0d7224 */ /* 0x000fe400078e0013 */
[----:B------:R-:W-:-:S07]  /*6fd0*/  IMAD.MOV.U32 R44, RZ, RZ, R20 ;  /* 0x000000ffff2c7224 */ /* 0x000fce00078e0014 */
[----:B------:R-:W-:Y:S05]  /*6fe0*/  WARPSYNC.COLLECTIVE R12, `(.L_x_658) ;  /* 0x000000000c087348 */ /* 0x000fea0003c00000 */
[----:B------:R0:W1:Y:S02]  /*6ff0*/  SHFL.DOWN P0, R20, R13, R14, R15 ;  /* 0x0800000e0d147389 */ /* 0x000064000000000f */
[----:B01----:R-:W-:Y:S05]  /*7000*/  ENDCOLLECTIVE ;  /* 0x000000000000791b */ /* 0x003fea0003800000 */
.L_x_658:
[----:B------:R-:W0:Y:S01]  /*7010*/  S2R R14, SR_LANEID ;  /* 0x00000000000e7919 */ /* 0x000e220000000000 */
[----:B------:R-:W-:Y:S01]  /*7020*/  IMAD.MOV.U32 R12, RZ, RZ, R20 ;  /* 0x000000ffff0c7224 */ /* 0x000fe200078e0014 */
[C---:B0-----:R-:W-:Y:S01]  /*7030*/  ISETP.GE.AND P0, PT, R14.reuse, R15, PT ;  /* 0x0000000f0e00720c */ /* 0x041fe20003f06270 */
[----:B------:R-:W-:Y:S02]  /*7040*/  VIADD R20, R14, 0x2 ;  /* 0x000000020e147836 */ /* 0x000fe40000000000 */
[----:B------:R-:W-:Y:S01]  /*7050*/  IMAD.MOV.U32 R14, RZ, RZ, 0x2 ;  /* 0x00000002ff0e7424 */ /* 0x000fe200078e00ff */
[----:B------:R-:W-:Y:S02]  /*7060*/  SEL R13, R44, RZ, !P0 ;  /* 0x000000ff2c0d7207 */ /* 0x000fe40004000000 */
[----:B------:R-:W-:Y:S02]  /*7070*/  SEL R12, R12, RZ, !P0 ;  /* 0x000000ff0c0c7207 */ /* 0x000fe40004000000 */
[----:B------:R-:W-:-:S02]  /*7080*/  IADD3 R13, P0, PT, R18, R13, RZ ;  /* 0x0000000d120d7210 */ /* 0x000fc40007f1e0ff */
[----:B------:R-:W-:-:S03]  /*7090*/  ISETP.GT.AND P1, PT, R20, R15, PT ;  /* 0x0000000f1400720c */ /* 0x000fc60003f24270 */
[----:B------:R-:W-:Y:S02]  /*70a0*/  IMAD.X R18, R19, 0x1, R12, P0 ;  /* 0x0000000113127824 */ /* 0x000fe400000e060c */
[----:B------:R-:W-:-:S08]  /*70b0*/  IMAD.MOV.U32 R12, RZ, RZ, -0x1 ;  /* 0xffffffffff0c7424 */ /* 0x000fd000078e00ff */
[----:B------:R-:W-:Y:S05]  /*70c0*/  WARPSYNC.COLLECTIVE R12, `(.L_x_659) ;  /* 0x000000000c087348 */ /* 0x000fea0003c00000 */
[----:B------:R0:W1:Y:S02]  /*70d0*/  SHFL.DOWN P0, R20, R13, R14, R15 ;  /* 0x0800000e0d147389 */ /* 0x000064000000000f */
[----:B01----:R-:W-:Y:S05]  /*70e0*/  ENDCOLLECTIVE ;  /* 0x000000000000791b */ /* 0x003fea0003800000 */
.L_x_659:
[----:B------:R-:W-:-:S04]  /*70f0*/  SEL R20, R20, RZ, !P1 ;  /* 0x000000ff14147207 */ /* 0x000fc80004800000 */
[----:B------:R-:W-:Y:S01]  /*7100*/  IADD3 R19, P2, PT, R20, R13, RZ ;  /* 0x0000000d14137210 */ /* 0x000fe20007f5e0ff */
[----:B------:R-:W-:-:S12]  /*7110*/  IMAD.MOV.U32 R13, RZ, RZ, R18 ;  /* 0x000000ffff0d7224 */ /* 0x000fd800078e0012 */
[----:B------:R-:W-:Y:S05]  /*7120*/  WARPSYNC.COLLECTIVE R12, `(.L_x_660) ;  /* 0x000000000c087348 */ /* 0x000fea0003c00000 */
[----:B------:R0:W1:Y:S02]  /*7130*/  SHFL.DOWN P0, R20, R13, R14, R15 ;  /* 0x0800000e0d147389 */ /* 0x000064000000000f */
[----:B01----:R-:W-:Y:S05]  /*7140*/  ENDCOLLECTIVE ;  /* 0x000000000000791b */ /* 0x003fea0003800000 */
.L_x_660:
[----:B------:R-:W0:Y:S01]  /*7150*/  S2R R14, SR_LANEID ;  /* 0x00000000000e7919 */ /* 0x000e220000000000 */
[----:B------:R-:W-:Y:S02]  /*7160*/  IMAD.MOV.U32 R13, RZ, RZ, R19 ;  /* 0x000000ffff0d7224 */ /* 0x000fe400078e0013 */
[----:B------:R-:W-:-:S05]  /*7170*/  IMAD.MOV.U32 R12, RZ, RZ, R20 ;  /* 0x000000ffff0c7224 */ /* 0x000fca00078e0014 */
[----:B------:R-:W-:Y:S01]  /*7180*/  SEL R44, R12, RZ, !P1 ;  /* 0x000000ff0c2c7207 */ /* 0x000fe20004800000 */
[----:B------:R-:W-:-:S04]  /*7190*/  IMAD.MOV.U32 R12, RZ, RZ, -0x1 ;  /* 0xffffffffff0c7424 */ /* 0x000fc800078e00ff */
[----:B------:R-:W-:Y:S02]  /*71a0*/  IMAD.X R44, R44, 0x1, R18, P2 ;  /* 0x000000012c2c7824 */ /* 0x000fe400010e0612 */
[----:B0-----:R-:W-:Y:S02]  /*71b0*/  VIADD R18, R14, 0x4 ;  /* 0x000000040e127836 */ /* 0x001fe40000000000 */
[----:B------:R-:W-:-:S03]  /*71c0*/  IMAD.MOV.U32 R14, RZ, RZ, 0x4 ;  /* 0x00000004ff0e7424 */ /* 0x000fc600078e00ff */
[----:B------:R-:W-:-:S13]  /*71d0*/  ISETP.GT.AND P1, PT, R18, R15, PT ;  /* 0x0000000f1200720c */ /* 0x000fda0003f24270 */
[----:B------:R-:W-:Y:S05]  /*71e0*/  WARPSYNC.COLLECTIVE R12, `(.L_x_661) ;  /* 0x000000000c087348 */ /* 0x000fea0003c00000 */
[----:B------:R0:W1:Y:S02]  /*71f0*/  SHFL.DOWN P0, R20, R13, R14, R15 ;  /* 0x0800000e0d147389 */ /* 0x000064000000000f */
[----:B01----:R-:W-:Y:S05]  /*7200*/  ENDCOLLECTIVE ;  /* 0x000000000000791b */ /* 0x003fea0003800000 */
.L_x_661:
        /* <DEDUP_REMOVED lines=8> */
.L_x_662:
[----:B------:R-:W0:Y:S01]  /*7290*/  S2R R12, SR_LANEID ;  /* 0x00000000000c7919 */ /* 0x000e220000000000 */
[----:B------:R-:W-:Y:S02]  /*72a0*/  IMAD.MOV.U32 R13, RZ, RZ, R18 ;  /* 0x000000ffff0d7224 */ /* 0x000fe400078e0012 */
[----:B------:R-:W-:Y:S01]  /*72b0*/  IMAD.MOV.U32 R14, RZ, RZ, 0x8 ;  /* 0x00000008ff0e7424 */ /* 0x000fe200078e00ff */
[----:B------:R-:W-:-:S05]  /*72c0*/  SEL R19, R20, RZ, !P1 ;  /* 0x000000ff14137207 */ /* 0x000fca0004800000 */
[----:B------:R-:W-:Y:S02]  /*72d0*/  IMAD.X R44, R19, 0x1, R44, P2 ;  /* 0x00000001132c7824 */ /* 0x000fe400010e062c */
[----:B0-----:R-:W-:Y:S02]  /*72e0*/  VIADD R20, R12, 0x8 ;  /* 0x000000080c147836 */ /* 0x001fe40000000000 */
[----:B------:R-:W-:-:S03]  /*72f0*/  IMAD.MOV.U32 R12, RZ, RZ, -0x1 ;  /* 0xffffffffff0c7424 */ /* 0x000fc600078e00ff */
[----:B------:R-:W-:-:S13]  /*7300*/  ISETP.GT.AND P1, PT, R20, R15, PT ;  /* 0x0000000f1400720c */ /* 0x000fda0003f24270 */
[----:B------:R-:W-:Y:S05]  /*7310*/  WARPSYNC.COLLECTIVE R12, `(.L_x_663) ;  /* 0x000000000c087348 */ /* 0x000fea0003c00000 */
[----:B------:R0:W1:Y:S02]  /*7320*/  SHFL.DOWN P0, R20, R13, R14, R15 ;  /* 0x0800000e0d147389 */ /* 0x000064000000000f */
[----:B01----:R-:W-:Y:S05]  /*7330*/  ENDCOLLECTIVE ;  /* 0x000000000000791b */ /* 0x003fea0003800000 */
.L_x_663:
[----:B------:R-:W-:Y:S02]  /*7340*/  IMAD.MOV.U32 R13, RZ, RZ, R44 ;  /* 0x000000ffff0d7224 */ /* 0x000fe400078e002c */
[----:B------:R-:W-:-:S07]  /*7350*/  IMAD.MOV.U32 R19, RZ, RZ, R20 ;  /* 0x000000ffff137224 */ /* 0x000fce00078e0014 */
[----:B------:R-:W-:Y:S05]  /*7360*/  WARPSYNC.COLLECTIVE R12, `(.L_x_664) ;  /* 0x000000000c087348 */ /* 0x000fea0003c00000 */
[----:B------:R0:W1:Y:S02]  /*7370*/  SHFL.DOWN P0, R20, R13, R14, R15 ;  /* 0x0800000e0d147389 */ /* 0x000064000000000f */
[----:B01----:R-:W-:Y:S05]  /*7380*/  ENDCOLLECTIVE ;  /* 0x000000000000791b */ /* 0x003fea0003800000 */
.L_x_664:
        /* <DEDUP_REMOVED lines=11> */
.L_x_665:
[----:B------:R-:W-:Y:S02]  /*7440*/  IMAD.MOV.U32 R13, RZ, RZ, R44 ;  /* 0x000000ffff0d7224 */ /* 0x000fe400078e002c */
[----:B------:R-:W-:-:S07]  /*7450*/  IMAD.MOV.U32 R19, RZ, RZ, R20 ;  /* 0x000000ffff137224 */ /* 0x000fce00078e0014 */
[----:B------:R-:W-:Y:S05]  /*7460*/  WARPSYNC.COLLECTIVE R12, `(.L_x_666) ;  /* 0x000000000c087348 */ /* 0x000fea0003c00000 */
[----:B------:R0:W1:Y:S02]  /*7470*/  SHFL.DOWN P0, R20, R13, R14, R15 ;  /* 0x0800000e0d147389 */ /* 0x000064000000000f */
[----:B01----:R-:W-:Y:S05]  /*7480*/  ENDCOLLECTIVE ;  /* 0x000000000000791b */ /* 0x003fea0003800000 */
.L_x_666:
[----:B------:R-:W0:Y:S01]  /*7490*/  S2R R14, SR_LANEID ;  /* 0x00000000000e7919 */ /* 0x000e220000000000 */
[----:B------:R-:W-:Y:S02]  /*74a0*/  IMAD.MOV.U32 R12, RZ, RZ, R20 ;  /* 0x000000ffff0c7224 */ /* 0x000fe400078e0014 */
[----:B0-----:R-:W-:-:S05]  /*74b0*/  VIADD R13, R14, 0x10 ;  /* 0x000000100e0d7836 */ /* 0x001fca0000000000 */
[----:B------:R-:W-:-:S04]  /*74c0*/  ISETP.GT.AND P0, PT, R13, R15, PT ;  /* 0x0000000f0d00720c */ /* 0x000fc80003f04270 */
        /* <DEDUP_REMOVED lines=10> */
.L_x_667:
[----:B------:R-:W-:Y:S05]  /*7570*/  BRA `(.L_x_668) ;  /* 0xffffffd800287947 */ /* 0x000fea000383ffff */
.L_x_669:
        /* <DEDUP_REMOVED lines=16> */
.L_x_767:


//--------------------- .text._ZN3cub18CUB_300001_SM_10006detail4scan20DeviceScanInitKernelINS0_13ScanTileStateIlLb1EEEEEvT_i --------------------------
	.section	.text._ZN3cub18CUB_300001_SM_10006detail4scan20DeviceScanInitKernelINS0_13ScanTileStateIlLb1EEEEEvT_i,"ax",@progbits
	.align	128
        .global         _ZN3cub18CUB_300001_SM_10006detail4scan20DeviceScanInitKernelINS0_13ScanTileStateIlLb1EEEEEvT_i
        .type           _ZN3cub18CUB_300001_SM_10006detail4scan20DeviceScanInitKernelINS0_13ScanTileStateIlLb1EEEEEvT_i,@function
        .size           _ZN3cub18CUB_300001_SM_10006detail4scan20DeviceScanInitKernelINS0_13ScanTileStateIlLb1EEEEEvT_i,(.L_x_768 - _ZN3cub18CUB_300001_SM_10006detail4scan20DeviceScanInitKernelINS0_13ScanTileStateIlLb1EEEEEvT_i)
        .other          _ZN3cub18CUB_300001_SM_10006detail4scan20DeviceScanInitKernelINS0_13ScanTileStateIlLb1EEEEEvT_i,@"STO_CUDA_ENTRY STV_DEFAULT"
_ZN3cub18CUB_300001_SM_10006detail4scan20DeviceScanInitKernelINS0_13ScanTileStateIlLb1EEEEEvT_i:
.text._ZN3cub18CUB_300001_SM_10006detail4scan20DeviceScanInitKernelINS0_13ScanTileStateIlLb1EEEEEvT_i:
[----:B------:R-:W-:Y:S01]  /*0000*/  LDC R1, c[0x0][0x37c] ;  /* 0x0000df00ff017b82 */ /* 0x000fe20000000800 */
[----:B------:R-:W0:Y:S07]  /*0010*/  S2R R0, SR_TID.X ;  /* 0x0000000000007919 */ /* 0x000e2e0000002100 */
[----:B------:R-:W1:Y:S01]  /*0020*/  S2UR UR6, SR_CTAID.X ;  /* 0x00000000000679c3 */ /* 0x000e620000002500 */
[----:B------:R-:W2:Y:S01]  /*0030*/  LDCU UR4, c[0x0][0x388] ;  /* 0x00007100ff0477ac */ /* 0x000ea20008000800 */
[----:B------:R-:W-:-:S06]  /*0040*/  CS2R R6, SRZ ;  /* 0x0000000000067805 */ /* 0x000fcc000001ff00 */
[----:B------:R-:W1:Y:S01]  /*0050*/  LDC R5, c[0x0][0x360] ;  /* 0x0000d800ff057b82 */ /* 0x000e620000000800 */
[----:B0-----:R-:W-:Y:S01]  /*0060*/  ISETP.GT.U32.AND P0, PT, R0, 0x1f, PT ;  /* 0x0000001f0000780c */ /* 0x001fe20003f04070 */
[----:B-1----:R-:W-:-:S03]  /*0070*/  IMAD R5, R5, UR6, R0 ;  /* 0x0000000605057c24 */ /* 0x002fc6000f8e0200 */
[----:B------:R-:W-:Y:S02]  /*0080*/  ISETP.NE.OR P0, PT, RZ, UR6, P0 ;  /* 0x00000006ff007c0c */ /* 0x000fe40008705670 */
[----:B--2---:R-:W-:Y:S01]  /*0090*/  ISETP.GE.AND P1, PT, R5, UR4, PT ;  /* 0x0000000405007c0c */ /* 0x004fe2000bf26270 */
[----:B------:R-:W0:-:S12]  /*00a0*/  LDCU.64 UR4, c[0x0][0x358] ;  /* 0x00006b00ff0477ac */ /* 0x000e180008000a00 */
[----:B------:R-:W1:Y:S01]  /*00b0*/  @!P1 LDC.64 R2, c[0x0][0x380] ;  /* 0x0000e000ff029b82 */ /* 0x000e620000000a00 */
[----:B------:R-:W-:Y:S02]  /*00c0*/  @!P1 IMAD.MOV.U32 R4, RZ, RZ, 0x63 ;  /* 0x00000063ff049424 */ /* 0x000fe400078e00ff */
[----:B-1----:R-:W-:Y:S01]  /*00d0*/  @!P1 IMAD.WIDE R2, R5, 0x10, R2 ;  /* 0x0000001005029825 */ /* 0x002fe200078e0202 */
[----:B------:R-:W-:-:S05]  /*00e0*/  @!P1 MOV R5, 0x0 ;  /* 0x0000000000059802 */ /* 0x000fca0000000f00 */
[----:B0-----:R0:W-:Y:S01]  /*00f0*/  @!P1 STG.E.128 desc[UR4][R2.64+0x200], R4 ;  /* 0x0002000402009986 */ /* 0x0011e2000c101d04 */
[----:B------:R-:W-:Y:S05]  /*0100*/  @P0 EXIT ;  /* 0x000000000000094d */ /* 0x000fea0003800000 */
[----:B0-----:R-:W0:Y:S02]  /*0110*/  LDC.64 R2, c[0x0][0x380] ;  /* 0x0000e000ff027b82 */ /* 0x001e240000000a00 */
[----:B0-----:R-:W-:-:S05]  /*0120*/  IMAD.WIDE.U32 R2, R0, 0x10, R2 ;  /* 0x0000001000027825 */ /* 0x001fca00078e0002 */
[----:B------:R-:W-:Y:S01]  /*0130*/  STG.E.128 desc[UR4][R2.64], RZ ;  /* 0x000000ff02007986 */ /* 0x000fe2000c101d04 */
[----:B------:R-:W-:Y:S05]  /*0140*/  EXIT ;  /* 0x000000000000794d */ /* 0x000fea0003800000 */
.L_x_670:
        /* <DEDUP_REMOVED lines=11> */
.L_x_768:


//--------------------- .text._ZN3cub18CUB_300001_SM_10006detail11EmptyKernelIvEEvv --------------------------
	.section	.text._ZN3cub18CUB_300001_SM_10006detail11EmptyKernelIvEEvv,"ax",@progbits
	.align	128
        .global         _ZN3cub18CUB_300001_SM_10006detail11EmptyKernelIvEEvv
        .type           _ZN3cub18CUB_300001_SM_10006detail11EmptyKernelIvEEvv,@function
        .size           _ZN3cub18CUB_300001_SM_10006detail11EmptyKernelIvEEvv,(.L_x_769 - _ZN3cub18CUB_300001_SM_10006detail11EmptyKernelIvEEvv)
        .other          _ZN3cub18CUB_300001_SM_10006detail11EmptyKernelIvEEvv,@"STO_CUDA_ENTRY STV_DEFAULT"
_ZN3cub18CUB_300001_SM_10006detail11EmptyKernelIvEEvv:
.text._ZN3cub18CUB_300001_SM_10006detail11EmptyKernelIvEEvv:
[----:B------:R-:W-:Y:S01]  /*0000*/  LDC R1, c[0x0][0x37c] ;  /* 0x0000df00ff017b82 */ /* 0x000fe20000000800 */
[----:B------:R-:W-:Y:S05]  /*0010*/  EXIT ;  /* 0x000000000000794d */ /* 0x000fea0003800000 */
.L_x_671:
        /* <DEDUP_REMOVED lines=14> */
.L_x_769:


//--------------------- .text._Z11generateResiPlS_ --------------------------
	.section	.text._Z11generateResiPlS_,"ax",@progbits
	.align	128
        .global         _Z11generateResiPlS_
        .type           _Z11generateResiPlS_,@function
        .size           _Z11generateResiPlS_,(.L_x_770 - _Z11generateResiPlS_)
        .other          _Z11generateResiPlS_,@"STO_CUDA_ENTRY STV_DEFAULT"
_Z11generateResiPlS_:
.text._Z11generateResiPlS_:
[----:B------:R-:W-:Y:S01]  /*0000*/  LDC R1, c[0x0][0x37c] ;  /* 0x0000df00ff017b82 */ /* 0x000fe20000000800 */
[----:B------:R-:W0:Y:S07]  /*0010*/  S2R R9, SR_TID.X ;  /* 0x0000000000097919 */ /* 0x000e2e0000002100 */
[----:B------:R-:W0:Y:S08]  /*0020*/  S2UR UR4, SR_CTAID.X ;  /* 0x00000000000479c3 */ /* 0x000e300000002500 */
[----:B------:R-:W0:Y:S08]  /*0030*/  LDC R10, c[0x0][0x360] ;  /* 0x0000d800ff0a7b82 */ /* 0x000e300000000800 */
[----:B------:R-:W1:Y:S01]  /*0040*/  LDC R8, c[0x0][0x380] ;  /* 0x0000e000ff087b82 */ /* 0x000e620000000800 */
[----:B0-----:R-:W-:-:S05]  /*0050*/  IMAD R9, R10, UR4, R9 ;  /* 0x000000040a097c24 */ /* 0x001fca000f8e0209 */
[----:B-1----:R-:W-:-:S13]  /*0060*/  ISETP.GE.AND P0, PT, R9, R8, PT ;  /* 0x000000080900720c */ /* 0x002fda0003f06270 */
[----:B------:R-:W-:Y:S05]  /*0070*/  @P0 EXIT ;  /* 0x000000000000094d */ /* 0x000fea0003800000 */
[----:B------:R-:W0:Y:S01]  /*0080*/  LDC R0, c[0x0][0x380] ;  /* 0x0000e000ff007b82 */ /* 0x000e220000000800 */
[----:B------:R-:W1:Y:S01]  /*0090*/  LDCU UR4, c[0x0][0x370] ;  /* 0x00006e00ff0477ac */ /* 0x000e620008000800 */
[C---:B------:R-:W-:Y:S01]  /*00a0*/  IMAD R5, R8.reuse, 0x3, RZ ;  /* 0x0000000308057824 */ /* 0x040fe200078e02ff */
[----:B------:R-:W-:Y:S01]  /*00b0*/  SHF.R.S32.HI R7, RZ, 0x1f, R9 ;  /* 0x0000001fff077819 */ /* 0x000fe20000011409 */
[----:B------:R-:W-:Y:S01]  /*00c0*/  IMAD.SHL.U32 R6, R8, 0x2, RZ ;  /* 0x0000000208067824 */ /* 0x000fe200078e00ff */
[----:B------:R-:W-:Y:S01]  /*00d0*/  SHF.R.S32.HI R8, RZ, 0x1f, R8 ;  /* 0x0000001fff087819 */ /* 0x000fe20000011408 */
[----:B------:R-:W2:Y:S01]  /*00e0*/  LDCU.64 UR6, c[0x0][0x358] ;  /* 0x00006b00ff0677ac */ /* 0x000ea20008000a00 */
[----:B------:R-:W-:Y:S01]  /*00f0*/  SHF.R.S32.HI R4, RZ, 0x1f, R5 ;  /* 0x0000001fff047819 */ /* 0x000fe20000011405 */
[----:B------:R-:W3:Y:S01]  /*0100*/  LDCU.64 UR8, c[0x0][0x388] ;  /* 0x00007100ff0877ac */ /* 0x000ee20008000a00 */
[----:B------:R-:W4:Y:S01]  /*0110*/  LDCU.64 UR10, c[0x0][0x390] ;  /* 0x00007200ff0a77ac */ /* 0x000f220008000a00 */
[----:B-1----:R-:W-:-:S07]  /*0120*/  IMAD R10, R10, UR4, RZ ;  /* 0x000000040a0a7c24 */ /* 0x002fce000f8e02ff */
.L_x_672:
[----:B------:R-:W-:-:S04]  /*0130*/  IADD3 R3, P0, PT, R5, R9, RZ ;  /* 0x0000000905037210 */ /* 0x000fc80007f1e0ff */
[----:B---3--:R-:W-:Y:S01]  /*0140*/  LEA R2, P1, R3, UR8, 0x3 ;  /* 0x0000000803027c11 */ /* 0x008fe2000f8218ff */
[----:B------:R-:W-:Y:S01]  /*0150*/  IMAD.X R12, R4, 0x1, R7, P0 ;  /* 0x00000001040c7824 */ /* 0x000fe200000e0607 */
[----:B------:R-:W-:-:S04]  /*0160*/  IADD3 R11, P0, PT, R6, R9, RZ ;  /* 0x00000009060b7210 */ /* 0x000fc80007f1e0ff */
[----:B------:R-:W-:Y:S02]  /*0170*/  LEA.HI.X R3, R3, UR9, R12, 0x3, P1 ;  /* 0x0000000903037c11 */ /* 0x000fe400088f1c0c */
[----:B------:R-:W-:Y:S02]  /*0180*/  LEA.HI.X.SX32 R12, R6, R7, 0x1, P0 ;  /* 0x00000007060c7211 */ /* 0x000fe400000f0eff */
[C---:B------:R-:W-:Y:S01]  /*0190*/  LEA R14, P0, R11.reuse, UR8, 0x3 ;  /* 0x000000080b0e7c11 */ /* 0x040fe2000f8018ff */
[----:B--2---:R-:W4:Y:S03]  /*01a0*/  LDG.E.64 R16, desc[UR6][R2.64] ;  /* 0x0000000602107981 */ /* 0x004f26000c1e1b00 */
[----:B------:R-:W-:-:S06]  /*01b0*/  LEA.HI.X R15, R11, UR9, R12, 0x3, P0 ;  /* 0x000000090b0f7c11 */ /* 0x000fcc00080f1c0c */
[----:B------:R-:W2:Y:S01]  /*01c0*/  LDG.E.64 R14, desc[UR6][R14.64] ;  /* 0x000000060e0e7981 */ /* 0x000ea2000c1e1b00 */
[----:B------:R-:W-:-:S04]  /*01d0*/  LEA R12, P1, R9, UR8, 0x3 ;  /* 0x00000008090c7c11 */ /* 0x000fc8000f8218ff */
[----:B------:R-:W-:Y:S02]  /*01e0*/  LEA.HI.X R13, R9, UR9, R7, 0x3, P1 ;  /* 0x00000009090d7c11 */ /* 0x000fe400088f1c07 */
[----:B----4-:R-:W-:-:S04]  /*01f0*/  LEA R18, P0, R16, UR10, 0x3 ;  /* 0x0000000a10127c11 */ /* 0x010fc8000f8018ff */
[----:B------:R-:W-:-:S05]  /*0200*/  LEA.HI.X R19, R16, UR11, R17, 0x3, P0 ;  /* 0x0000000b10137c11 */ /* 0x000fca00080f1c11 */
[----:B--2---:R1:W-:Y:S04]  /*0210*/  STG.E.64 desc[UR6][R18.64], R14 ;  /* 0x0000000e12007986 */ /* 0x0043e8000c101b06 */
[----:B------:R-:W2:Y:S02]  /*0220*/  LDG.E.64 R16, desc[UR6][R12.64] ;  /* 0x000000060c107981 */ /* 0x000ea4000c1e1b00 */
[----:B--2---:R-:W-:-:S04]  /*0230*/  ISETP.NE.U32.AND P0, PT, R16, -0x1, PT ;  /* 0xffffffff1000780c */ /* 0x004fc80003f05070 */
[----:B------:R-:W-:-:S13]  /*0240*/  ISETP.NE.AND.EX P0, PT, R17, -0x1, PT, P0 ;  /* 0xffffffff1100780c */ /* 0x000fda0003f05300 */
[----:B------:R-:W-:Y:S01]  /*0250*/  @P0 IADD3 R11, P2, PT, R5, R16, RZ ;  /* 0x00000010050b0210 */ /* 0x000fe20007f5e0ff */
[----:B------:R-:W2:Y:S01]  /*0260*/  @P0 LDG.E.64 R2, desc[UR6][R2.64] ;  /* 0x0000000602020981 */ /* 0x000ea2000c1e1b00 */
[----:B0-----:R-:W-:-:S03]  /*0270*/  @P0 LEA R16, P1, R0, R12, 0x3 ;  /* 0x0000000c00100211 */ /* 0x001fc600078218ff */
[----:B------:R-:W-:Y:S01]  /*0280*/  @P0 IMAD.X R22, R17, 0x1, R4, P2 ;  /* 0x0000000111160824 */ /* 0x000fe200010e0604 */
[C---:B------:R-:W-:Y:S02]  /*0290*/  @P0 LEA R20, P2, R11.reuse, UR8, 0x3 ;  /* 0x000000080b140c11 */ /* 0x040fe4000f8418ff */
[----:B------:R-:W-:Y:S02]  /*02a0*/  @P0 LEA.HI.X R17, R0, R13, R8, 0x3, P1 ;  /* 0x0000000d00110211 */ /* 0x000fe400008f1c08 */
[----:B------:R-:W-:-:S04]  /*02b0*/  @P0 LEA.HI.X R21, R11, UR9, R22, 0x3, P2 ;  /* 0x000000090b150c11 */ /* 0x000fc800090f1c16 */
[----:B------:R-:W3:Y:S04]  /*02c0*/  @P0 LDG.E.64 R16, desc[UR6][R16.64] ;  /* 0x0000000610100981 */ /* 0x000ee8000c1e1b00 */
[----:B-1----:R-:W3:Y:S02]  /*02d0*/  @P0 LDG.E.64 R14, desc[UR6][R20.64] ;  /* 0x00000006140e0981 */ /* 0x002ee4000c1e1b00 */
[----:B---3--:R-:W-:-:S05]  /*02e0*/  @P0 IADD3 R11, P1, PT, R14, R16, RZ ;  /* 0x000000100e0b0210 */ /* 0x008fca0007f3e0ff */
[----:B------:R-:W-:Y:S01]  /*02f0*/  @P0 IMAD.X R14, R15, 0x1, R17, P1 ;  /* 0x000000010f0e0824 */ /* 0x000fe200008e0611 */
[----:B------:R-:W-:-:S04]  /*0300*/  @P0 LEA R12, P1, R11, UR10, 0x3 ;  /* 0x0000000a0b0c0c11 */ /* 0x000fc8000f8218ff */
[----:B------:R-:W-:-:S05]  /*0310*/  @P0 LEA.HI.X R13, R11, UR11, R14, 0x3, P1 ;  /* 0x0000000b0b0d0c11 */ /* 0x000fca00088f1c0e */
[----:B--2---:R1:W-:Y:S01]  /*0320*/  @P0 STG.E.64 desc[UR6][R12.64], R2 ;  /* 0x000000020c000986 */ /* 0x0043e2000c101b06 */
[----:B------:R-:W-:-:S04]  /*0330*/  IADD3 R9, P0, PT, R10, R9, RZ ;  /* 0x000000090a097210 */ /* 0x000fc80007f1e0ff */
[----:B------:R-:W-:Y:S02]  /*0340*/  LEA.HI.X.SX32 R7, R10, R7, 0x1, P0 ;  /* 0x000000070a077211 */ /* 0x000fe400000f0eff */
[----:B------:R-:W-:-:S04]  /*0350*/  ISETP.GE.U32.AND P0, PT, R9, R0, PT ;  /* 0x000000000900720c */ /* 0x000fc80003f06070 */
[----:B------:R-:W-:-:S13]  /*0360*/  ISETP.GE.AND.EX P0, PT, R7, R8, PT, P0 ;  /* 0x000000080700720c */ /* 0x000fda0003f06300 */
[----:B-1----:R-:W-:Y:S05]  /*0370*/  @!P0 BRA `(.L_x_672) ;  /* 0xfffffffc006c8947 */ /* 0x002fea000383ffff */
[----:B------:R-:W-:Y:S05]  /*0380*/  EXIT ;  /* 0x000000000000794d */ /* 0x000fea0003800000 */
.L_x_673:
        /* <DEDUP_REMOVED lines=15> */
.L_x_770:


//--------------------- .text._Z6addOneiPl        --------------------------
	.section	.text._Z6addOneiPl,"ax",@progbits
	.align	128
        .global         _Z6addOneiPl
        .type           _Z6addOneiPl,@function
        .size           _Z6addOneiPl,(.L_x_758 - _Z6addOneiPl)
        .other          _Z6addOneiPl,@"STO_CUDA_ENTRY STV_DEFAULT"
_Z6addOneiPl:
.text._Z6addOneiPl:
[----:B------:R-:W-:Y:S01]  /*0000*/  LDC R1, c[0x0][0x37c] ;  /* 0x0000df00ff017b82 */ /* 0x000fe20000000800 */
[----:B------:R-:W0:Y:S07]  /*0010*/  S2R R0, SR_TID.X ;  /* 0x0000000000007919 */ /* 0x000e2e0000002100 */
[----:B------:R-:W0:Y:S01]  /*0020*/  S2UR UR6, SR_CTAID.X ;  /* 0x00000000000679c3 */ /* 0x000e220000002500 */
[----:B------:R-:W1:Y:S01]  /*0030*/  LDCU.64 UR4, c[0x0][0x358] ;  /* 0x00006b00ff0477ac */ /* 0x000e620008000a00 */
[----:B------:R-:W-:Y:S01]  /*0040*/  BSSY.RECONVERGENT B0, `(.L_x_674) ;  /* 0x000007c000007945 */ /* 0x000fe20003800200 */
[----:B------:R-:W2:Y:S05]  /*0050*/  LDCU UR8, c[0x0][0x380] ;  /* 0x00007000ff0877ac */ /* 0x000eaa0008000800 */
[----:B------:R-:W0:Y:S08]  /*0060*/  LDC R7, c[0x0][0x360] ;  /* 0x0000d800ff077b82 */ /* 0x000e300000000800 */
[----:B------:R-:W3:Y:S08]  /*0070*/  LDC R5, c[0x0][0x380] ;  /* 0x0000e000ff057b82 */ /* 0x000ef00000000800 */
[----:B------:R-:W4:Y:S01]  /*0080*/  LDC.64 R2, c[0x0][0x388] ;  /* 0x0000e200ff027b82 */ /* 0x000f220000000a00 */
[----:B0-----:R-:W-:-:S05]  /*0090*/  IMAD R0, R7, UR6, R0 ;  /* 0x0000000607007c24 */ /* 0x001fca000f8e0200 */
[----:B------:R-:W-:Y:S01]  /*00a0*/  ISETP.NE.AND P0, PT, R0, RZ, PT ;  /* 0x000000ff0000720c */ /* 0x000fe20003f05270 */
[----:B---3--:R-:W-:-:S04]  /*00b0*/  IMAD R13, R5, 0x3, RZ ;  /* 0x00000003050d7824 */ /* 0x008fc800078e02ff */
[----:B----4-:R-:W-:-:S08]  /*00c0*/  IMAD.WIDE R2, R13, 0x8, R2 ;  /* 0x000000080d027825 */ /* 0x010fd000078e0202 */
[----:B-1----:R0:W-:Y:S01]  /*00d0*/  @!P0 STG.E.64 desc[UR4][R2.64], RZ ;  /* 0x000000ff02008986 */ /* 0x0021e2000c101b04 */
[----:B------:R-:W-:-:S13]  /*00e0*/  ISETP.GE.AND P0, PT, R0, R5, PT ;  /* 0x000000050000720c */ /* 0x000fda0003f06270 */
[----:B0-2---:R-:W-:Y:S05]  /*00f0*/  @P0 BRA `(.L_x_675) ;  /* 0x0000000400c00947 */ /* 0x005fea0003800000 */
[----:B------:R-:W0:Y:S01]  /*0100*/  LDCU UR6, c[0x0][0x370] ;  /* 0x00006e00ff0677ac */ /* 0x000e220008000800 */
[--C-:B------:R-:W-:Y:S01]  /*0110*/  SHF.R.S32.HI R9, RZ, 0x1f, R0.reuse ;  /* 0x0000001fff097819 */ /* 0x100fe20000011400 */
[----:B------:R-:W-:Y:S01]  /*0120*/  BSSY.RECONVERGENT B1, `(.L_x_676) ;  /* 0x0000029000017945 */ /* 0x000fe20003800200 */
[----:B------:R-:W-:Y:S01]  /*0130*/  SHF.R.S32.HI R6, RZ, 0x1f, R5 ;  /* 0x0000001fff067819 */ /* 0x000fe20000011405 */
[----:B------:R-:W-:Y:S02]  /*0140*/  IMAD.MOV.U32 R8, RZ, RZ, R0 ;  /* 0x000000ffff087224 */ /* 0x000fe400078e0000 */
[----:B0-----:R-:W-:-:S05]  /*0150*/  IMAD R7, R7, UR6, RZ ;  /* 0x0000000607077c24 */ /* 0x001fca000f8e02ff */
[----:B------:R-:W-:Y:S02]  /*0160*/  IADD3 R18, P0, PT, R0, R7, RZ ;  /* 0x0000000700127210 */ /* 0x000fe40007f1e0ff */
[----:B------:R-:W-:Y:S02]  /*0170*/  SHF.R.S32.HI R12, RZ, 0x1f, R7 ;  /* 0x0000001fff0c7819 */ /* 0x000fe40000011407 */
[----:B------:R-:W-:-:S03]  /*0180*/  ISETP.GT.U32.AND P1, PT, R18, R5, PT ;  /* 0x000000051200720c */ /* 0x000fc60003f24070 */
[----:B------:R-:W-:Y:S01]  /*0190*/  IMAD.X R11, R9, 0x1, R12, P0 ;  /* 0x00000001090b7824 */ /* 0x000fe200000e060c */
[----:B------:R-:W-:-:S04]  /*01a0*/  ISETP.GE.U32.AND P0, PT, R18, R5, PT ;  /* 0x000000051200720c */ /* 0x000fc80003f06070 */
[CC--:B------:R-:W-:Y:S02]  /*01b0*/  ISETP.GT.AND.EX P1, PT, R11.reuse, R6.reuse, PT, P1 ;  /* 0x000000060b00720c */ /* 0x0c0fe40003f24310 */
[CC--:B------:R-:W-:Y:S02]  /*01c0*/  ISETP.GE.AND.EX P0, PT, R11.reuse, R6.reuse, PT, P0 ;  /* 0x000000060b00720c */ /* 0x0c0fe40003f06300 */
[----:B------:R-:W-:Y:S02]  /*01d0*/  SEL R5, R18, R5, P1 ;  /* 0x0000000512057207 */ /* 0x000fe40000800000 */
[----:B------:R-:W-:Y:S02]  /*01e0*/  SEL R14, RZ, 0x1, P0 ;  /* 0x00000001ff0e7807 */ /* 0x000fe40000000000 */
[----:B------:R-:W-:Y:S02]  /*01f0*/  SEL R15, R11, R6, P1 ;  /* 0x000000060b0f7207 */ /* 0x000fe40000800000 */
[----:B------:R-:W-:-:S04]  /*0200*/  IADD3 R18, P0, P1, R5, -R18, -R14 ;  /* 0x8000001205127210 */ /* 0x000fc8000791e80e */
[----:B------:R-:W-:-:S04]  /*0210*/  IADD3.X R15, PT, PT, R15, -0x1, ~R11, P0, P1 ;  /* 0xffffffff0f0f7810 */ /* 0x000fc800007e2c0b */
[----:B------:R-:W-:-:S04]  /*0220*/  LOP3.LUT R4, R15, R12, RZ, 0xfc, !PT ;  /* 0x0000000c0f047212 */ /* 0x000fc800078efcff */
[----:B------:R-:W-:-:S13]  /*0230*/  ISETP.NE.U32.AND P0, PT, R4, RZ, PT ;  /* 0x000000ff0400720c */ /* 0x000fda0003f05070 */
[----:B------:R-:W-:Y:S05]  /*0240*/  @P0 BRA `(.L_x_677) ;  /* 0x0000000000500947 */ /* 0x000fea0003800000 */
        /* <DEDUP_REMOVED lines=11> */
[----:B------:R-:W-:Y:S02]  /*0300*/  IMAD R18, R7, R5, R18 ;  /* 0x0000000507127224 */ /* 0x000fe400078e0212 */
[----:B------:R-:W-:-:S03]  /*0310*/  IMAD.MOV.U32 R5, RZ, RZ, RZ ;  /* 0x000000ffff057224 */ /* 0x000fc600078e00ff */
[----:B------:R-:W-:-:S13]  /*0320*/  ISETP.GE.U32.AND P0, PT, R18, R7, PT ;  /* 0x000000071200720c */ /* 0x000fda0003f06070 */
[----:B------:R-:W-:Y:S02]  /*0330*/  @P0 IMAD.IADD R18, R18, 0x1, -R7 ;  /* 0x0000000112120824 */ /* 0x000fe400078e0a07 */
[----:B------:R-:W-:-:S03]  /*0340*/  @P0 VIADD R4, R4, 0x1 ;  /* 0x0000000104040836 */ /* 0x000fc60000000000 */
[----:B------:R-:W-:-:S13]  /*0350*/  ISETP.GE.U32.AND P1, PT, R18, R7, PT ;  /* 0x000000071200720c */ /* 0x000fda0003f26070 */
[----:B------:R-:W-:Y:S01]  /*0360*/  @P1 VIADD R4, R4, 0x1 ;  /* 0x0000000104041836 */ /* 0x000fe20000000000 */
[----:B------:R-:W-:Y:S01]  /*0370*/  @!P2 LOP3.LUT R4, RZ, R7, RZ, 0x33, !PT ;  /* 0x00000007ff04a212 */ /* 0x000fe200078e33ff */
[----:B------:R-:W-:Y:S06]  /*0380*/  BRA `(.L_x_678) ;  /* 0x0000000000087947 */ /* 0x000fec0003800000 */
.L_x_677:
[----:B------:R-:W-:-:S07]  /*0390*/  MOV R16, 0x3b0 ;  /* 0x000003b000107802 */ /* 0x000fce0000000f00 */
[----:B------:R-:W-:Y:S05]  /*03a0*/  CALL.REL.NOINC `($__internal_0_$__cuda_sm20_div_u64) ;  /* 0x0000000400287944 */ /* 0x000fea0003c00000 */
.L_x_678:
[----:B------:R-:W-:Y:S05]  /*03b0*/  BSYNC.RECONVERGENT B1 ;  /* 0x0000000000017941 */ /* 0x000fea0003800200 */
.L_x_676:
[----:B------:R-:W-:Y:S01]  /*03c0*/  IADD3 R14, P0, PT, R4, R14, RZ ;  /* 0x0000000e040e7210 */ /* 0x000fe20007f1e0ff */
[----:B------:R-:W-:Y:S03]  /*03d0*/  BSSY.RECONVERGENT B1, `(.L_x_679) ;  /* 0x0000021000017945 */ /* 0x000fe60003800200 */
[C---:B------:R-:W-:Y:S01]  /*03e0*/  LOP3.LUT R10, R14.reuse, 0x3, RZ, 0xc0, !PT ;  /* 0x000000030e0a7812 */ /* 0x040fe200078ec0ff */
[----:B------:R-:W-:Y:S01]  /*03f0*/  IMAD.X R4, RZ, RZ, R5, P0 ;  /* 0x000000ffff047224 */ /* 0x000fe200000e0605 */
[----:B------:R-:W-:Y:S02]  /*0400*/  ISETP.GE.U32.AND P0, PT, R14, 0x3, PT ;  /* 0x000000030e00780c */ /* 0x000fe40003f06070 */
[----:B------:R-:W-:Y:S02]  /*0410*/  ISETP.NE.U32.AND P1, PT, R10, 0x3, PT ;  /* 0x000000030a00780c */ /* 0x000fe40003f25070 */
[----:B------:R-:W-:-:S02]  /*0420*/  ISETP.GE.U32.AND.EX P0, PT, R4, RZ, PT, P0 ;  /* 0x000000ff0400720c */ /* 0x000fc40003f06100 */
[----:B------:R-:W-:-:S13]  /*0430*/  ISETP.NE.AND.EX P1, PT, RZ, RZ, PT, P1 ;  /* 0x000000ffff00720c */ /* 0x000fda0003f25310 */
[----:B------:R-:W-:Y:S05]  /*0440*/  @!P1 BRA `(.L_x_680) ;  /* 0x0000000000649947 */ /* 0x000fea0003800000 */
[----:B------:R-:W0:Y:S01]  /*0450*/  LDCU.64 UR6, c[0x0][0x388] ;  /* 0x00007100ff0677ac */ /* 0x000e220008000a00 */
[C---:B------:R-:W-:Y:S01]  /*0460*/  SHF.L.U64.HI R5, R8.reuse, 0x3, R9 ;  /* 0x0000000308057819 */ /* 0x040fe20000010209 */
[----:B------:R-:W-:Y:S01]  /*0470*/  IMAD.SHL.U32 R4, R8, 0x8, RZ ;  /* 0x0000000808047824 */ /* 0x000fe200078e00ff */
[----:B------:R-:W-:-:S03]  /*0480*/  SHF.L.U64.HI R17, R7, 0x3, R12 ;  /* 0x0000000307117819 */ /* 0x000fc6000001020c */
[----:B------:R-:W-:-:S04]  /*0490*/  IMAD.WIDE R4, R13, 0x8, R4 ;  /* 0x000000080d047825 */ /* 0x000fc800078e0204 */
[----:B------:R-:W-:Y:S02]  /*04a0*/  VIADD R13, R14, 0x1 ;  /* 0x000000010e0d7836 */ /* 0x000fe40000000000 */
[----:B------:R-:W-:-:S03]  /*04b0*/  IMAD.MOV.U32 R14, RZ, RZ, RZ ;  /* 0x000000ffff0e7224 */ /* 0x000fc600078e00ff */
[----:B------:R-:W-:Y:S02]  /*04c0*/  LOP3.LUT R13, R13, 0x3, RZ, 0xc0, !PT ;  /* 0x000000030d0d7812 */ /* 0x000fe400078ec0ff */
[----:B0-----:R-:W-:-:S04]  /*04d0*/  IADD3 R15, P1, PT, R4, UR6, RZ ;  /* 0x00000006040f7c10 */ /* 0x001fc8000ff3e0ff */
[----:B------:R-:W-:-:S09]  /*04e0*/  IADD3.X R16, PT, PT, R5, UR7, RZ, P1, !PT ;  /* 0x0000000705107c10 */ /* 0x000fd20008ffe4ff */
.L_x_681:
[----:B------:R-:W-:Y:S02]  /*04f0*/  IMAD.MOV.U32 R4, RZ, RZ, R15 ;  /* 0x000000ffff047224 */ /* 0x000fe400078e000f */
[----:B------:R-:W-:-:S05]  /*0500*/  IMAD.MOV.U32 R5, RZ, RZ, R16 ;  /* 0x000000ffff057224 */ /* 0x000fca00078e0010 */
[----:B------:R-:W2:Y:S01]  /*0510*/  LDG.E.64 R10, desc[UR4][R4.64] ;  /* 0x00000004040a7981 */ /* 0x000ea2000c1e1b00 */
[C---:B------:R-:W-:Y:S02]  /*0520*/  IADD3 R8, P2, PT, R7.reuse, R8, RZ ;  /* 0x0000000807087210 */ /* 0x040fe40007f5e0ff */
[----:B------:R-:W-:-:S03]  /*0530*/  LEA R15, P3, R7, R4, 0x3 ;  /* 0x00000004070f7211 */ /* 0x000fc600078618ff */
[----:B------:R-:W-:Y:S02]  /*0540*/  IMAD.X R9, R12, 0x1, R9, P2 ;  /* 0x000000010c097824 */ /* 0x000fe400010e0609 */
[----:B------:R-:W-:Y:S01]  /*0550*/  IMAD.X R16, R5, 0x1, R17, P3 ;  /* 0x0000000105107824 */ /* 0x000fe200018e0611 */
[----:B--2---:R-:W-:-:S05]  /*0560*/  IADD3 R10, P1, PT, R10, 0x1, RZ ;  /* 0x000000010a0a7810 */ /* 0x004fca0007f3e0ff */
[----:B------:R-:W-:Y:S01]  /*0570*/  IMAD.X R11, RZ, RZ, R11, P1 ;  /* 0x000000ffff0b7224 */ /* 0x000fe200008e060b */
[----:B------:R-:W-:-:S04]  /*0580*/  IADD3 R13, P1, PT, R13, -0x1, RZ ;  /* 0xffffffff0d0d7810 */ /* 0x000fc80007f3e0ff */
[----:B------:R0:W-:Y:S01]  /*0590*/  STG.E.64 desc[UR4][R4.64], R10 ;  /* 0x0000000a04007986 */ /* 0x0001e2000c101b04 */
[----:B------:R-:W-:Y:S02]  /*05a0*/  IADD3.X R14, PT, PT, R14, -0x1, RZ, P1, !PT ;  /* 0xffffffff0e0e7810 */ /* 0x000fe40000ffe4ff */
[----:B------:R-:W-:-:S04]  /*05b0*/  ISETP.NE.U32.AND P1, PT, R13, RZ, PT ;  /* 0x000000ff0d00720c */ /* 0x000fc80003f25070 */
[----:B------:R-:W-:-:S13]  /*05c0*/  ISETP.NE.AND.EX P1, PT, R14, RZ, PT, P1 ;  /* 0x000000ff0e00720c */ /* 0x000fda0003f25310 */
[----:B0-----:R-:W-:Y:S05]  /*05d0*/  @P1 BRA `(.L_x_681) ;  /* 0xfffffffc00c41947 */ /* 0x001fea000383ffff */
.L_x_680:
[----:B------:R-:W-:Y:S05]  /*05e0*/  BSYNC.RECONVERGENT B1 ;  /* 0x0000000000017941 */ /* 0x000fea0003800200 */
.L_x_679:
[----:B------:R-:W-:Y:S05]  /*05f0*/  @!P0 BRA `(.L_x_675) ;  /* 0x0000000000808947 */ /* 0x000fea0003800000 */
[C-C-:B------:R-:W-:Y:S01]  /*0600*/  SHF.L.U64.HI R15, R7.reuse, 0x3, R12.reuse ;  /* 0x00000003070f7819 */ /* 0x140fe2000001020c */
[C---:B------:R-:W-:Y:S01]  /*0610*/  IMAD.SHL.U32 R13, R7.reuse, 0x8, RZ ;  /* 0x00000008070d7824 */ /* 0x040fe200078e00ff */
[----:B------:R-:W-:-:S07]  /*0620*/  SHF.L.U64.HI R12, R7, 0x2, R12 ;  /* 0x00000002070c7819 */ /* 0x000fce000001020c */
.L_x_682:
[----:B------:R-:W-:-:S04]  /*0630*/  LEA R20, P0, R8, R2, 0x3 ;  /* 0x0000000208147211 */ /* 0x000fc800078018ff */
[----:B------:R-:W-:-:S05]  /*0640*/  LEA.HI.X R21, R8, R3, R9, 0x3, P0 ;  /* 0x0000000308157211 */ /* 0x000fca00000f1c09 */
[----:B------:R-:W2:Y:S01]  /*0650*/  LDG.E.64 R4, desc[UR4][R20.64] ;  /* 0x0000000414047981 */ /* 0x000ea2000c1e1b00 */
[----:B------:R-:W-:-:S05]  /*0660*/  IADD3 R10, P1, PT, R20, R13, RZ ;  /* 0x0000000d140a7210 */ /* 0x000fca0007f3e0ff */
[----:B------:R-:W-:Y:S01]  /*0670*/  IMAD.X R11, R21, 0x1, R15, P1 ;  /* 0x00000001150b7824 */ /* 0x000fe200008e060f */
[----:B--2---:R-:W-:-:S05]  /*0680*/  IADD3 R22, P0, PT, R4, 0x1, RZ ;  /* 0x0000000104167810 */ /* 0x004fca0007f1e0ff */
[----:B------:R-:W-:-:S05]  /*0690*/  IMAD.X R23, RZ, RZ, R5, P0 ;  /* 0x000000ffff177224 */ /* 0x000fca00000e0605 */
[----:B------:R0:W-:Y:S04]  /*06a0*/  STG.E.64 desc[UR4][R20.64], R22 ;  /* 0x0000001614007986 */ /* 0x0001e8000c101b04 */
        /* <DEDUP_REMOVED lines=12> */
[----:B------:R-:W2:Y:S02]  /*0770*/  LDG.E.64 R18, desc[UR4][R16.64] ;  /* 0x0000000410127981 */ /* 0x000ea4000c1e1b00 */
[----:B--2---:R-:W-:-:S05]  /*0780*/  IADD3 R18, P0, PT, R18, 0x1, RZ ;  /* 0x0000000112127810 */ /* 0x004fca0007f1e0ff */
[----:B------:R-:W-:Y:S01]  /*0790*/  IMAD.X R19, RZ, RZ, R19, P0 ;  /* 0x000000ffff137224 */ /* 0x000fe200000e0613 */
[----:B------:R-:W-:-:S04]  /*07a0*/  LEA R8, P0, R7, R8, 0x2 ;  /* 0x0000000807087211 */ /* 0x000fc800078010ff */
[----:B------:R0:W-:Y:S01]  /*07b0*/  STG.E.64 desc[UR4][R16.64], R18 ;  /* 0x0000001210007986 */ /* 0x0001e2000c101b04 */
[----:B------:R-:W-:Y:S01]  /*07c0*/  IMAD.X R9, R9, 0x1, R12, P0 ;  /* 0x0000000109097824 */ /* 0x000fe200000e060c */
[----:B------:R-:W-:-:S04]  /*07d0*/  ISETP.GE.U32.AND P0, PT, R8, UR8, PT ;  /* 0x0000000808007c0c */ /* 0x000fc8000bf06070 */
[----:B------:R-:W-:-:S13]  /*07e0*/  ISETP.GE.AND.EX P0, PT, R9, R6, PT, P0 ;  /* 0x000000060900720c */ /* 0x000fda0003f06300 */
[----:B0-----:R-:W-:Y:S05]  /*07f0*/  @!P0 BRA `(.L_x_682) ;  /* 0xfffffffc008c8947 */ /* 0x001fea000383ffff */
.L_x_675:
[----:B------:R-:W-:Y:S05]  /*0800*/  BSYNC.RECONVERGENT B0 ;  /* 0x0000000000007941 */ /* 0x000fea0003800200 */
.L_x_674:
[----:B------:R-:W-:-:S13]  /*0810*/  ISETP.NE.AND P0, PT, R0, RZ, PT ;  /* 0x000000ff0000720c */ /* 0x000fda0003f05270 */
[----:B------:R-:W-:Y:S05]  /*0820*/  @P0 EXIT ;  /* 0x000000000000094d */ /* 0x000fea0003800000 */
[----:B------:R-:W-:Y:S01]  /*0830*/  STG.E.64 desc[UR4][R2.64], RZ ;  /* 0x000000ff02007986 */ /* 0x000fe2000c101b04 */
[----:B------:R-:W-:Y:S05]  /*0840*/  EXIT ;  /* 0x000000000000794d */ /* 0x000fea0003800000 */
        .weak           $__internal_0_$__cuda_sm20_div_u64
        .type           $__internal_0_$__cuda_sm20_div_u64,@function
        .size           $__internal_0_$__cuda_sm20_div_u64,(.L_x_758 - $__internal_0_$__cuda_sm20_div_u64)
$__internal_0_$__cuda_sm20_div_u64:
[----:B------:R-:W-:Y:S02]  /*0850*/  IMAD.MOV.U32 R20, RZ, RZ, R7 ;  /* 0x000000ffff147224 */ /* 0x000fe400078e0007 */
[----:B------:R-:W-:-:S04]  /*0860*/  IMAD.MOV.U32 R21, RZ, RZ, R12 ;  /* 0x000000ffff157224 */ /* 0x000fc800078e000c */
[----:B------:R-:W0:Y:S08]  /*0870*/  I2F.U64.RP R17, R20 ;  /* 0x0000001400117312 */ /* 0x000e300000309000 */
[----:B0-----:R-:W0:Y:S02]  /*0880*/  MUFU.RCP R17, R17 ;  /* 0x0000001100117308 */ /* 0x001e240000001000 */
[----:B0-----:R-:W-:-:S06]  /*0890*/  VIADD R4, R17, 0x1ffffffe ;  /* 0x1ffffffe11047836 */ /* 0x001fcc0000000000 */
[----:B------:R-:W0:Y:S02]  /*08a0*/  F2I.U64.TRUNC R4, R4 ;  /* 0x0000000400047311 */ /* 0x000e24000020d800 */
[----:B0-----:R-:W-:-:S04]  /*08b0*/  IMAD.WIDE.U32 R10, R4, R7, RZ ;  /* 0x00000007040a7225 */ /* 0x001fc800078e00ff */
[----:B------:R-:W-:Y:S01]  /*08c0*/  IMAD R11, R4, R12, R11 ;  /* 0x0000000c040b7224 */ /* 0x000fe200078e020b */
[----:B------:R-:W-:-:S03]  /*08d0*/  IADD3 R19, P0, PT, RZ, -R10, RZ ;  /* 0x8000000aff137210 */ /* 0x000fc60007f1e0ff */
[----:B------:R-:W-:Y:S02]  /*08e0*/  IMAD R11, R5, R7, R11 ;  /* 0x00000007050b7224 */ /* 0x000fe400078e020b */
[----:B------:R-:W-:-:S04]  /*08f0*/  IMAD.HI.U32 R10, R4, R19, RZ ;  /* 0x00000013040a7227 */ /* 0x000fc800078e00ff */
[----:B------:R-:W-:Y:S02]  /*0900*/  IMAD.X R23, RZ, RZ, ~R11, P0 ;  /* 0x000000ffff177224 */ /* 0x000fe400000e0e0b */
[----:B------:R-:W-:Y:S02]  /*0910*/  IMAD.MOV.U32 R11, RZ, RZ, R4 ;  /* 0x000000ffff0b7224 */ /* 0x000fe400078e0004 */
[-C--:B------:R-:W-:Y:S02]  /*0920*/  IMAD R17, R5, R23.reuse, RZ ;  /* 0x0000001705117224 */ /* 0x080fe400078e02ff */
[----:B------:R-:W-:-:S04]  /*0930*/  IMAD.WIDE.U32 R10, P0, R4, R23, R10 ;  /* 0x00000017040a7225 */ /* 0x000fc8000780000a */
[----:B------:R-:W-:-:S04]  /*0940*/  IMAD.HI.U32 R23, R5, R23, RZ ;  /* 0x0000001705177227 */ /* 0x000fc800078e00ff */
[----:B------:R-:W-:-:S05]  /*0950*/  IMAD.HI.U32 R10, P1, R5, R19, R10 ;  /* 0x00000013050a7227 */ /* 0x000fca000782000a */
[----:B------:R-:W-:Y:S01]  /*0960*/  IADD3 R11, P2, PT, R17, R10, RZ ;  /* 0x0000000a110b7210 */ /* 0x000fe20007f5e0ff */
[----:B------:R-:W-:-:S04]  /*0970*/  IMAD.X R10, R23, 0x1, R5, P0 ;  /* 0x00000001170a7824 */ /* 0x000fc800000e0605 */
[----:B------:R-:W-:Y:S01]  /*0980*/  IMAD.WIDE.U32 R4, R11, R7, RZ ;  /* 0x000000070b047225 */ /* 0x000fe200078e00ff */
[----:B------:R-:W-:-:S03]  /*0990*/  IADD3.X R17, PT, PT, RZ, RZ, R10, P2, P1 ;  /* 0x000000ffff117210 */ /* 0x000fc600017e240a */
[----:B------:R-:W-:Y:S01]  /*09a0*/  IMAD R10, R11, R12, R5 ;  /* 0x0000000c0b0a7224 */ /* 0x000fe200078e0205 */
[----:B------:R-:W-:-:S03]  /*09b0*/  IADD3 R5, P0, PT, RZ, -R4, RZ ;  /* 0x80000004ff057210 */ /* 0x000fc60007f1e0ff */
[----:B------:R-:W-:Y:S02]  /*09c0*/  IMAD R4, R17, R7, R10 ;  /* 0x0000000711047224 */ /* 0x000fe400078e020a */
[----:B------:R-:W-:-:S04]  /*09d0*/  IMAD.HI.U32 R10, R11, R5, RZ ;  /* 0x000000050b0a7227 */ /* 0x000fc800078e00ff */
[----:B------:R-:W-:-:S04]  /*09e0*/  IMAD.X R4, RZ, RZ, ~R4, P0 ;  /* 0x000000ffff047224 */ /* 0x000fc800000e0e04 */
[----:B------:R-:W-:-:S04]  /*09f0*/  IMAD.WIDE.U32 R10, P0, R11, R4, R10 ;  /* 0x000000040b0a7225 */ /* 0x000fc8000780000a */
[C---:B------:R-:W-:Y:S02]  /*0a00*/  IMAD R20, R17.reuse, R4, RZ ;  /* 0x0000000411147224 */ /* 0x040fe400078e02ff */
[----:B------:R-:W-:-:S04]  /*0a10*/  IMAD.HI.U32 R11, P1, R17, R5, R10 ;  /* 0x00000005110b7227 */ /* 0x000fc8000782000a */
[----:B------:R-:W-:Y:S01]  /*0a20*/  IMAD.HI.U32 R4, R17, R4, RZ ;  /* 0x0000000411047227 */ /* 0x000fe200078e00ff */
[----:B------:R-:W-:-:S03]  /*0a30*/  IADD3 R11, P2, PT, R20, R11, RZ ;  /* 0x0000000b140b7210 */ /* 0x000fc60007f5e0ff */
[----:B------:R-:W-:Y:S02]  /*0a40*/  IMAD.X R17, R4, 0x1, R17, P0 ;  /* 0x0000000104117824 */ /* 0x000fe400000e0611 */
[----:B------:R-:W-:-:S03]  /*0a50*/  IMAD.HI.U32 R4, R11, R18, RZ ;  /* 0x000000120b047227 */ /* 0x000fc600078e00ff */
[----:B------:R-:W-:Y:S01]  /*0a60*/  IADD3.X R17, PT, PT, RZ, RZ, R17, P2, P1 ;  /* 0x000000ffff117210 */ /* 0x000fe200017e2411 */
[----:B------:R-:W-:Y:S02]  /*0a70*/  IMAD.MOV.U32 R5, RZ, RZ, RZ ;  /* 0x000000ffff057224 */ /* 0x000fe400078e00ff */
[----:B------:R-:W-:-:S04]  /*0a80*/  IMAD.WIDE.U32 R4, R11, R15, R4 ;  /* 0x0000000f0b047225 */ /* 0x000fc800078e0004 */
[C---:B------:R-:W-:Y:S02]  /*0a90*/  IMAD R11, R17.reuse, R15, RZ ;  /* 0x0000000f110b7224 */ /* 0x040fe400078e02ff */
[----:B------:R-:W-:-:S04]  /*0aa0*/  IMAD.HI.U32 R4, P0, R17, R18, R4 ;  /* 0x0000001211047227 */ /* 0x000fc80007800004 */
[----:B------:R-:W-:Y:S01]  /*0ab0*/  IMAD.HI.U32 R10, R17, R15, RZ ;  /* 0x0000000f110a7227 */ /* 0x000fe200078e00ff */
[----:B------:R-:W-:-:S03]  /*0ac0*/  IADD3 R11, P1, PT, R11, R4, RZ ;  /* 0x000000040b0b7210 */ /* 0x000fc60007f3e0ff */
[----:B------:R-:W-:Y:S02]  /*0ad0*/  IMAD.X R10, RZ, RZ, R10, P0 ;  /* 0x000000ffff0a7224 */ /* 0x000fe400000e060a */
[----:B------:R-:W-:-:S04]  /*0ae0*/  IMAD.WIDE.U32 R4, R11, R7, RZ ;  /* 0x000000070b047225 */ /* 0x000fc800078e00ff */
[----:B------:R-:W-:Y:S01]  /*0af0*/  IMAD.X R10, RZ, RZ, R10, P1 ;  /* 0x000000ffff0a7224 */ /* 0x000fe200008e060a */
[----:B------:R-:W-:Y:S01]  /*0b00*/  IADD3 R20, P1, PT, -R4, R18, RZ ;  /* 0x0000001204147210 */ /* 0x000fe20007f3e1ff */
[----:B------:R-:W-:-:S03]  /*0b10*/  IMAD R5, R11, R12, R5 ;  /* 0x0000000c0b057224 */ /* 0x000fc600078e0205 */
[-C--:B------:R-:W-:Y:S01]  /*0b20*/  ISETP.GE.U32.AND P0, PT, R20, R7.reuse, PT ;  /* 0x000000071400720c */ /* 0x080fe20003f06070 */
[----:B------:R-:W-:-:S04]  /*0b30*/  IMAD R4, R10, R7, R5 ;  /* 0x000000070a047224 */ /* 0x000fc800078e0205 */
[----:B------:R-:W-:Y:S01]  /*0b40*/  IMAD.X R17, R15, 0x1, ~R4, P1 ;  /* 0x000000010f117824 */ /* 0x000fe200008e0e04 */
[----:B------:R-:W-:Y:S02]  /*0b50*/  IADD3 R4, P2, PT, R11, 0x1, RZ ;  /* 0x000000010b047810 */ /* 0x000fe40007f5e0ff */
[----:B------:R-:W-:Y:S02]  /*0b60*/  IADD3 R18, P1, PT, -R7, R20, RZ ;  /* 0x0000001407127210 */ /* 0x000fe40007f3e1ff */
[C---:B------:R-:W-:Y:S01]  /*0b70*/  ISETP.GE.U32.AND.EX P0, PT, R17.reuse, R12, PT, P0 ;  /* 0x0000000c1100720c */ /* 0x040fe20003f06100 */
[----:B------:R-:W-:Y:S02]  /*0b80*/  IMAD.X R5, RZ, RZ, R10, P2 ;  /* 0x000000ffff057224 */ /* 0x000fe400010e060a */
[----:B------:R-:W-:Y:S01]  /*0b90*/  IMAD.X R15, R17, 0x1, ~R12, P1 ;  /* 0x00000001110f7824 */ /* 0x000fe200008e0e0c */
[----:B------:R-:W-:Y:S02]  /*0ba0*/  SEL R11, R4, R11, P0 ;  /* 0x0000000b040b7207 */ /* 0x000fe40000000000 */
[----:B------:R-:W-:-:S02]  /*0bb0*/  SEL R18, R18, R20, P0 ;  /* 0x0000001412127207 */ /* 0x000fc40000000000 */
[----:B------:R-:W-:Y:S02]  /*0bc0*/  SEL R10, R5, R10, P0 ;  /* 0x0000000a050a7207 */ /* 0x000fe40000000000 */
[----:B------:R-:W-:Y:S02]  /*0bd0*/  IADD3 R4, P2, PT, R11, 0x1, RZ ;  /* 0x000000010b047810 */ /* 0x000fe40007f5e0ff */
[----:B------:R-:W-:Y:S01]  /*0be0*/  SEL R15, R15, R17, P0 ;  /* 0x000000110f0f7207 */ /* 0x000fe20000000000 */
[----:B------:R-:W-:Y:S01]  /*0bf0*/  IMAD.MOV.U32 R17, RZ, RZ, 0x0 ;  /* 0x00000000ff117424 */ /* 0x000fe200078e00ff */
[----:B------:R-:W-:Y:S01]  /*0c00*/  ISETP.GE.U32.AND P0, PT, R18, R7, PT ;  /* 0x000000071200720c */ /* 0x000fe20003f06070 */
[----:B------:R-:W-:Y:S01]  /*0c10*/  IMAD.X R5, RZ, RZ, R10, P2 ;  /* 0x000000ffff057224 */ /* 0x000fe200010e060a */
[----:B------:R-:W-:Y:S02]  /*0c20*/  ISETP.NE.U32.AND P1, PT, R7, RZ, PT ;  /* 0x000000ff0700720c */ /* 0x000fe40003f25070 */
[----:B------:R-:W-:-:S02]  /*0c30*/  ISETP.GE.U32.AND.EX P0, PT, R15, R12, PT, P0 ;  /* 0x0000000c0f00720c */ /* 0x000fc40003f06100 */
[----:B------:R-:W-:Y:S02]  /*0c40*/  ISETP.NE.AND.EX P1, PT, R12, RZ, PT, P1 ;  /* 0x000000ff0c00720c */ /* 0x000fe40003f25310 */
[----:B------:R-:W-:Y:S02]  /*0c50*/  SEL R4, R4, R11, P0 ;  /* 0x0000000b04047207 */ /* 0x000fe40000000000 */
[----:B------:R-:W-:Y:S02]  /*0c60*/  SEL R5, R5, R10, P0 ;  /* 0x0000000a05057207 */ /* 0x000fe40000000000 */
[----:B------:R-:W-:Y:S02]  /*0c70*/  SEL R4, R4, 0xffffffff, P1 ;  /* 0xffffffff04047807 */ /* 0x000fe40000800000 */
[----:B------:R-:W-:Y:S01]  /*0c80*/  SEL R5, R5, 0xffffffff, P1 ;  /* 0xffffffff05057807 */ /* 0x000fe20000800000 */
[----:B------:R-:W-:Y:S06]  /*0c90*/  RET.REL.NODEC R16 `(_Z6addOneiPl) ;  /* 0xfffffff010d87950 */ /* 0x000fec0003c3ffff */
.L_x_683:
        /* <DEDUP_REMOVED lines=14> */
.L_x_758:


//--------------------- .text._Z12childsNumberiPlS_ --------------------------
	.section	.text._Z12childsNumberiPlS_,"ax",@progbits
	.align	128
        .global         _Z12childsNumberiPlS_
        .type           _Z12childsNumberiPlS_,@function
        .size           _Z12childsNumberiPlS_,(.L_x_772 - _Z12childsNumberiPlS_)
        .other          _Z12childsNumberiPlS_,@"STO_CUDA_ENTRY STV_DEFAULT"
_Z12childsNumberiPlS_:
.text._Z12childsNumberiPlS_:
        /* <DEDUP_REMOVED lines=10> */
[C---:B------:R-:W-:Y:S01]  /*00a0*/  IMAD.SHL.U32 R9, R0.reuse, 0x2, RZ ;  /* 0x0000000200097824 */ /* 0x040fe200078e00ff */
[----:B------:R-:W-:Y:S01]  /*00b0*/  SHF.R.S32.HI R7, RZ, 0x1f, R0 ;  /* 0x0000001fff077819 */ /* 0x000fe20000011400 */
[C---:B------:R-:W-:Y:S01]  /*00c0*/  VIADD R8, R0.reuse, 0xffffffff ;  /* 0xffffffff00087836 */ /* 0x040fe20000000000 */
[----:B------:R-:W-:Y:S01]  /*00d0*/  SHF.R.S32.HI R26, RZ, 0x1f, R27 ;  /* 0x0000001fff1a7819 */ /* 0x000fe2000001141b */
[C---:B------:R-:W-:Y:S01]  /*00e0*/  IMAD.SHL.U32 R6, R0.reuse, 0x8, RZ ;  /* 0x0000000800067824 */ /* 0x040fe200078e00ff */
[----:B------:R-:W-:Y:S01]  /*00f0*/  SHF.R.S32.HI R5, RZ, 0x1f, R9 ;  /* 0x0000001fff057819 */ /* 0x000fe20000011409 */
[----:B------:R-:W2:Y:S01]  /*0100*/  LDC.64 R10, c[0x0][0x390] ;  /* 0x0000e400ff0a7b82 */ /* 0x000ea20000000a00 */
[----:B------:R-:W-:Y:S01]  /*0110*/  SHF.L.U64.HI R3, R0, 0x3, R7 ;  /* 0x0000000300037819 */ /* 0x000fe20000010207 */
[----:B------:R-:W3:Y:S01]  /*0120*/  LDCU.64 UR6, c[0x0][0x358] ;  /* 0x00006b00ff0677ac */ /* 0x000ee20008000a00 */
[----:B------:R-:W-:-:S02]  /*0130*/  SHF.R.S32.HI R2, RZ, 0x1f, R8 ;  /* 0x0000001fff027819 */ /* 0x000fc40000011408 */
[----:B------:R-:W-:Y:S01]  /*0140*/  SHF.L.U64.HI R0, R9, 0x3, R5 ;  /* 0x0000000309007819 */ /* 0x000fe20000010205 */
[----:B------:R-:W4:Y:S01]  /*0150*/  LDCU.64 UR8, c[0x0][0x388] ;  /* 0x00007100ff0877ac */ /* 0x000f220008000a00 */
[----:B-1----:R-:W-:-:S07]  /*0160*/  IMAD R4, R4, UR4, RZ ;  /* 0x0000000404047c24 */ /* 0x002fce000f8e02ff */
.L_x_687:
[C---:B------:R-:W-:Y:S01]  /*0170*/  IMAD.SHL.U32 R21, R27.reuse, 0x8, RZ ;  /* 0x000000081b157824 */ /* 0x040fe200078e00ff */
[----:B-1----:R-:W-:-:S04]  /*0180*/  SHF.L.U64.HI R16, R27, 0x3, R26 ;  /* 0x000000031b107819 */ /* 0x002fc8000001021a */
[----:B----4-:R-:W-:-:S04]  /*0190*/  IADD3 R12, P0, PT, R21, UR8, RZ ;  /* 0x00000008150c7c10 */ /* 0x010fc8000ff1e0ff */
[----:B------:R-:W-:-:S05]  /*01a0*/  IADD3.X R13, PT, PT, R16, UR9, RZ, P0, !PT ;  /* 0x00000009100d7c10 */ /* 0x000fca00087fe4ff */
[----:B---3--:R-:W3:Y:S01]  /*01b0*/  LDG.E.64 R24, desc[UR6][R12.64] ;  /* 0x000000060c187981 */ /* 0x008ee2000c1e1b00 */
[----:B--2---:R-:W-:Y:S02]  /*01c0*/  IADD3 R20, P0, PT, R21, R10, RZ ;  /* 0x0000000a15147210 */ /* 0x004fe40007f1e0ff */
[----:B------:R-:W-:-:S03]  /*01d0*/  IADD3 R14, P1, PT, R6, R12, RZ ;  /* 0x0000000c060e7210 */ /* 0x000fc60007f3e0ff */
[----:B------:R-:W-:Y:S02]  /*01e0*/  IMAD.X R21, R16, 0x1, R11, P0 ;  /* 0x0000000110157824 */ /* 0x000fe400000e060b */
[----:B------:R-:W-:Y:S01]  /*01f0*/  IMAD.X R15, R3, 0x1, R13, P1 ;  /* 0x00000001030f7824 */ /* 0x000fe200008e060d */
[-C--:B------:R-:W-:Y:S02]  /*0200*/  IADD3 R18, P0, PT, R6, R20.reuse, RZ ;  /* 0x0000001406127210 */ /* 0x080fe40007f1e0ff */
[----:B---3--:R1:W-:Y:S04]  /*0210*/  STG.E.64 desc[UR6][R20.64], R24 ;  /* 0x0000001814007986 */ /* 0x0083e8000c101b06 */
[----:B------:R-:W2:Y:S01]  /*0220*/  LDG.E.64 R16, desc[UR6][R14.64] ;  /* 0x000000060e107981 */ /* 0x000ea2000c1e1b00 */
[----:B------:R-:W-:Y:S01]  /*0230*/  LEA R22, P1, R9, R20, 0x3 ;  /* 0x0000001409167211 */ /* 0x000fe200078218ff */
[--C-:B------:R-:W-:Y:S01]  /*0240*/  IMAD.X R19, R3, 0x1, R21.reuse, P0 ;  /* 0x0000000103137824 */ /* 0x100fe200000e0615 */
[----:B------:R-:W-:Y:S01]  /*0250*/  ISETP.NE.U32.AND P0, PT, R27, R8, PT ;  /* 0x000000081b00720c */ /* 0x000fe20003f05070 */
[----:B------:R-:W-:Y:S02]  /*0260*/  BSSY.RECONVERGENT B0, `(.L_x_684) ;  /* 0x000001b000007945 */ /* 0x000fe40003800200 */
[----:B------:R-:W-:Y:S01]  /*0270*/  IMAD.X R23, R0, 0x1, R21, P1 ;  /* 0x0000000100177824 */ /* 0x000fe200008e0615 */
[----:B------:R-:W-:Y:S01]  /*0280*/  ISETP.NE.AND.EX P0, PT, R26, R2, PT, P0 ;  /* 0x000000021a00720c */ /* 0x000fe20003f05300 */
[----:B--2---:R1:W-:Y:S04]  /*0290*/  STG.E.64 desc[UR6][R18.64], R16 ;  /* 0x0000001012007986 */ /* 0x0043e8000c101b06 */
[----:B------:R1:W-:Y:S08]  /*02a0*/  STG.E.64 desc[UR6][R22.64], RZ ;  /* 0x000000ff16007986 */ /* 0x0003f0000c101b06 */
[----:B------:R-:W-:Y:S05]  /*02b0*/  @P0 BRA `(.L_x_685) ;  /* 0x0000000000200947 */ /* 0x000fea0003800000 */
[----:B------:R-:W1:Y:S04]  /*02c0*/  LDG.E.64 R12, desc[UR6][R12.64] ;  /* 0x000000060c0c7981 */ /* 0x000e68000c1e1b00 */
[----:B------:R-:W2:Y:S01]  /*02d0*/  LDG.E.64 R14, desc[UR6][R14.64] ;  /* 0x000000060e0e7981 */ /* 0x000ea2000c1e1b00 */
[----:B-1----:R-:W-:-:S05]  /*02e0*/  IADD3 R17, P0, PT, R9, R12, RZ ;  /* 0x0000000c09117210 */ /* 0x002fca0007f1e0ff */
[----:B------:R-:W-:Y:S01]  /*02f0*/  IMAD.X R18, R13, 0x1, R5, P0 ;  /* 0x000000010d127824 */ /* 0x000fe200000e0605 */
[----:B------:R-:W-:-:S04]  /*0300*/  LEA R16, P0, R17, R10, 0x3 ;  /* 0x0000000a11107211 */ /* 0x000fc800078018ff */
[----:B------:R-:W-:-:S05]  /*0310*/  LEA.HI.X R17, R17, R11, R18, 0x3, P0 ;  /* 0x0000000b11117211 */ /* 0x000fca00000f1c12 */
[----:B--2---:R1:W-:Y:S01]  /*0320*/  STG.E.64 desc[UR6][R16.64], R14 ;  /* 0x0000000e10007986 */ /* 0x0043e2000c101b06 */
[----:B------:R-:W-:Y:S05]  /*0330*/  BRA `(.L_x_686) ;  /* 0x0000000000347947 */ /* 0x000fea0003800000 */
.L_x_685:
[----:B-1----:R-:W2:Y:S04]  /*0340*/  LDG.E.64 R16, desc[UR6][R12.64] ;  /* 0x000000060c107981 */ /* 0x002ea8000c1e1b00 */
[----:B------:R-:W3:Y:S01]  /*0350*/  LDG.E.64 R18, desc[UR6][R12.64+0x8] ;  /* 0x000008060c127981 */ /* 0x000ee2000c1e1b00 */
[C---:B--2---:R-:W-:Y:S02]  /*0360*/  ISETP.NE.U32.AND P1, PT, R16.reuse, -0x1, PT ;  /* 0xffffffff1000780c */ /* 0x044fe40003f25070 */
[----:B---3--:R-:W-:Y:S02]  /*0370*/  ISETP.EQ.U32.AND P0, PT, R16, R18, PT ;  /* 0x000000121000720c */ /* 0x008fe40003f02070 */
[----:B------:R-:W-:-:S04]  /*0380*/  ISETP.NE.AND.EX P1, PT, R17, -0x1, PT, P1 ;  /* 0xffffffff1100780c */ /* 0x000fc80003f25310 */
[----:B------:R-:W-:-:S13]  /*0390*/  ISETP.EQ.OR.EX P0, PT, R17, R19, !P1, P0 ;  /* 0x000000131100720c */ /* 0x000fda0004f02700 */
[----:B------:R-:W-:Y:S05]  /*03a0*/  @P0 BRA `(.L_x_686) ;  /* 0x0000000000180947 */ /* 0x000fea0003800000 */
[----:B------:R-:W2:Y:S01]  /*03b0*/  LDG.E.64 R14, desc[UR6][R14.64] ;  /* 0x000000060e0e7981 */ /* 0x000ea2000c1e1b00 */
[----:B------:R-:W-:-:S05]  /*03c0*/  IADD3 R13, P0, PT, R9, R16, RZ ;  /* 0x00000010090d7210 */ /* 0x000fca0007f1e0ff */
[----:B------:R-:W-:Y:S01]  /*03d0*/  IMAD.X R16, R17, 0x1, R5, P0 ;  /* 0x0000000111107824 */ /* 0x000fe200000e0605 */
[----:B------:R-:W-:-:S04]  /*03e0*/  LEA R12, P0, R13, R10, 0x3 ;  /* 0x0000000a0d0c7211 */ /* 0x000fc800078018ff */
[----:B------:R-:W-:-:S05]  /*03f0*/  LEA.HI.X R13, R13, R11, R16, 0x3, P0 ;  /* 0x0000000b0d0d7211 */ /* 0x000fca00000f1c10 */
[----:B--2---:R2:W-:Y:S04]  /*0400*/  STG.E.64 desc[UR6][R12.64], R14 ;  /* 0x0000000e0c007986 */ /* 0x0045e8000c101b06 */
.L_x_686:
[----:B------:R-:W-:Y:S05]  /*0410*/  BSYNC.RECONVERGENT B0 ;  /* 0x0000000000007941 */ /* 0x000fea0003800200 */
.L_x_684:
[----:B------:R-:W-:-:S04]  /*0420*/  ISETP.NE.U32.AND P0, PT, R27, RZ, PT ;  /* 0x000000ff1b00720c */ /* 0x000fc80003f05070 */
[----:B------:R-:W-:-:S04]  /*0430*/  ISETP.NE.AND.EX P0, PT, R26, RZ, PT, P0 ;  /* 0x000000ff1a00720c */ /* 0x000fc80003f05300 */
[----:B0-----:R-:W-:-:S13]  /*0440*/  ISETP.NE.OR P0, PT, R28, 0x1, P0 ;  /* 0x000000011c00780c */ /* 0x001fda0000705670 */
[----:B--2---:R-:W0:Y:S02]  /*0450*/  @!P0 LDC.64 R12, c[0x0][0x390] ;  /* 0x0000e400ff0c8b82 */ /* 0x004e240000000a00 */
[----:B0-----:R0:W-:Y:S01]  /*0460*/  @!P0 STG.E.64 desc[UR6][R12.64+0x10], RZ ;  /* 0x000010ff0c008986 */ /* 0x0011e2000c101b06 */
[----:B------:R-:W-:-:S04]  /*0470*/  IADD3 R27, P0, PT, R4, R27, RZ ;  /* 0x0000001b041b7210 */ /* 0x000fc80007f1e0ff */
[----:B------:R-:W-:Y:S02]  /*0480*/  LEA.HI.X.SX32 R26, R4, R26, 0x1, P0 ;  /* 0x0000001a041a7211 */ /* 0x000fe400000f0eff */
[----:B------:R-:W-:-:S04]  /*0490*/  ISETP.GE.U32.AND P0, PT, R27, R28, PT ;  /* 0x0000001c1b00720c */ /* 0x000fc80003f06070 */
[----:B------:R-:W-:-:S13]  /*04a0*/  ISETP.GE.AND.EX P0, PT, R26, R7, PT, P0 ;  /* 0x000000071a00720c */ /* 0x000fda0003f06300 */
[----:B0-----:R-:W-:Y:S05]  /*04b0*/  @!P0 BRA `(.L_x_687) ;  /* 0xfffffffc002c8947 */ /* 0x001fea000383ffff */
[----:B------:R-:W-:Y:S05]  /*04c0*/  EXIT ;  /* 0x000000000000794d */ /* 0x000fea0003800000 */
.L_x_688:
        /* <DEDUP_REMOVED lines=11> */
.L_x_772:


//--------------------- .text._Z36propagateParentsAndCountChildrenStepiPliS_ --------------------------
	.section	.text._Z36propagateParentsAndCountChildrenStepiPliS_,"ax",@progbits
	.align	128
        .global         _Z36propagateParentsAndCountChildrenStepiPliS_
        .type           _Z36propagateParentsAndCountChildrenStepiPliS_,@function
        .size           _Z36propagateParentsAndCountChildrenStepiPliS_,(.L_x_773 - _Z36propagateParentsAndCountChildrenStepiPliS_)
        .other          _Z36propagateParentsAndCountChildrenStepiPliS_,@"STO_CUDA_ENTRY STV_DEFAULT"
_Z36propagateParentsAndCountChildrenStepiPliS_:
.text._Z36propagateParentsAndCountChildrenStepiPliS_:
[----:B------:R-:W-:Y:S01]  /*0000*/  LDC R1, c[0x0][0x37c] ;  /* 0x0000df00ff017b82 */ /* 0x000fe20000000800 */
[----:B------:R-:W0:Y:S07]  /*0010*/  S2R R15, SR_TID.X ;  /* 0x00000000000f7919 */ /* 0x000e2e0000002100 */
[----:B------:R-:W0:Y:S01]  /*0020*/  S2UR UR4, SR_CTAID.X ;  /* 0x00000000000479c3 */ /* 0x000e220000002500 */
[----:B------:R-:W1:Y:S07]  /*0030*/  LDCU UR6, c[0x0][0x380] ;  /* 0x00007000ff0677ac */ /* 0x000e6e0008000800 */
[----:B------:R-:W0:Y:S02]  /*0040*/  LDC R0, c[0x0][0x360] ;  /* 0x0000d800ff007b82 */ /* 0x000e240000000800 */
[----:B0-----:R-:W-:-:S05]  /*0050*/  IMAD R15, R0, UR4, R15 ;  /* 0x00000004000f7c24 */ /* 0x001fca000f8e020f */
[----:B-1----:R-:W-:-:S13]  /*0060*/  ISETP.GE.AND P0, PT, R15, UR6, PT ;  /* 0x000000060f007c0c */ /* 0x002fda000bf06270 */
[----:B------:R-:W-:Y:S05]  /*0070*/  @P0 EXIT ;  /* 0x000000000000094d */ /* 0x000fea0003800000 */
[----:B------:R-:W0:Y:S01]  /*0080*/  LDCU.64 UR4, c[0x0][0x398] ;  /* 0x00007300ff0477ac */ /* 0x000e220008000a00 */
[----:B------:R-:W-:Y:S01]  /*0090*/  SHF.R.S32.HI R14, RZ, 0x1f, R15 ;  /* 0x0000001fff0e7819 */ /* 0x000fe2000001140f */
[----:B------:R-:W1:Y:S01]  /*00a0*/  LDCU UR12, c[0x0][0x390] ;  /* 0x00007200ff0c77ac */ /* 0x000e620008000800 */
[----:B------:R-:W2:Y:S01]  /*00b0*/  LDCU UR7, c[0x0][0x370] ;  /* 0x00006e00ff0777ac */ /* 0x000ea20008000800 */
[----:B------:R-:W-:Y:S02]  /*00c0*/  USHF.R.S32.HI UR10, URZ, 0x1f, UR6 ;  /* 0x0000001fff0a7899 */ /* 0x000fe40008011406 */
[----:B------:R-:W-:Y:S02]  /*00d0*/  USHF.L.U32 UR11, UR6, 0x3, URZ ;  /* 0x00000003060b7899 */ /* 0x000fe400080006ff */
[----:B------:R-:W-:Y:S02]  /*00e0*/  USHF.L.U64.HI UR6, UR6, 0x3, UR10 ;  /* 0x0000000306067899 */ /* 0x000fe4000801020a */
[----:B0-----:R-:W-:Y:S01]  /*00f0*/  UIADD3 UR4, UP0, UPT, UR11, UR4, URZ ;  /* 0x000000040b047290 */ /* 0x001fe2000ff1e0ff */
[----:B------:R-:W0:Y:S03]  /*0100*/  LDCU.64 UR8, c[0x0][0x358] ;  /* 0x00006b00ff0877ac */ /* 0x000e260008000a00 */
[----:B------:R-:W-:-:S02]  /*0110*/  UIADD3.X UR5, UPT, UPT, UR6, UR5, URZ, UP0, !UPT ;  /* 0x0000000506057290 */ /* 0x000fc400087fe4ff */
[----:B-1----:R-:W-:Y:S01]  /*0120*/  UISETP.NE.AND UP0, UPT, UR12, -0x1, UPT ;  /* 0xffffffff0c00788c */ /* 0x002fe2000bf05270 */
[----:B--2---:R-:W-:Y:S01]  /*0130*/  IMAD R0, R0, UR7, RZ ;  /* 0x0000000700007c24 */ /* 0x004fe2000f8e02ff */
[----:B------:R-:W1:Y:S04]  /*0140*/  LDCU UR13, c[0x0][0x380] ;  /* 0x00007000ff0d77ac */ /* 0x000e680008000800 */
[----:B------:R-:W-:Y:S01]  /*0150*/  SHF.R.S32.HI R17, RZ, 0x1f, R0 ;  /* 0x0000001fff117819 */ /* 0x000fe20000011400 */
[----:B------:R-:W2:Y:S01]  /*0160*/  LDCU.64 UR16, c[0x0][0x398] ;  /* 0x00007300ff1077ac */ /* 0x000ea20008000a00 */
[----:B------:R-:W3:Y:S01]  /*0170*/  LDCU.64 UR14, c[0x0][0x388] ;  /* 0x00007100ff0e77ac */ /* 0x000ee20008000a00 */
[----:B------:R-:W-:Y:S05]  /*0180*/  BRA.U UP0, `(.L_x_689) ;  /* 0x0000000100707547 */ /* 0x000fea000b800000 */
[----:B------:R-:W-:Y:S01]  /*0190*/  BSSY.RECONVERGENT B0, `(.L_x_690) ;  /* 0x000001a000007945 */ /* 0x000fe20003800200 */
.L_x_691:
[C---:B------:R-:W-:Y:S01]  /*01a0*/  IMAD.SHL.U32 R4, R15.reuse, 0x8, RZ ;  /* 0x000000080f047824 */ /* 0x040fe200078e00ff */
[----:B------:R-:W-:-:S04]  /*01b0*/  SHF.L.U64.HI R5, R15, 0x3, R14 ;  /* 0x000000030f057819 */ /* 0x000fc8000001020e */
[----:B---3--:R-:W-:-:S04]  /*01c0*/  IADD3 R2, P0, PT, R4, UR14, RZ ;  /* 0x0000000e04027c10 */ /* 0x008fc8000ff1e0ff */
[----:B------:R-:W-:-:S06]  /*01d0*/  IADD3.X R3, PT, PT, R5, UR15, RZ, P0, !PT ;  /* 0x0000000f05037c10 */ /* 0x000fcc00087fe4ff */
[----:B0-----:R-:W3:Y:S01]  /*01e0*/  LDG.E.64 R2, desc[UR8][R2.64] ;  /* 0x0000000802027981 */ /* 0x001ee2000c1e1b00 */
[----:B------:R-:W-:Y:S01]  /*01f0*/  ISETP.NE.U32.AND P0, PT, R15, RZ, PT ;  /* 0x000000ff0f00720c */ /* 0x000fe20003f05070 */
[----:B------:R-:W-:Y:S01]  /*0200*/  IMAD.U32 R8, RZ, RZ, UR4 ;  /* 0x00000004ff087e24 */ /* 0x000fe2000f8e00ff */
[----:B--2---:R-:W-:Y:S01]  /*0210*/  IADD3 R4, P1, PT, R4, UR16, RZ ;  /* 0x0000001004047c10 */ /* 0x004fe2000ff3e0ff */
[----:B------:R-:W-:Y:S01]  /*0220*/  IMAD.U32 R9, RZ, RZ, UR5 ;  /* 0x00000005ff097e24 */ /* 0x000fe2000f8e00ff */
[----:B------:R-:W-:Y:S02]  /*0230*/  ISETP.NE.AND.EX P0, PT, R14, RZ, PT, P0 ;  /* 0x000000ff0e00720c */ /* 0x000fe40003f05300 */
[----:B------:R-:W-:-:S11]  /*0240*/  IADD3.X R5, PT, PT, R5, UR17, RZ, P1, !PT ;  /* 0x0000001105057c10 */ /* 0x000fd60008ffe4ff */
[----:B------:R-:W-:Y:S01]  /*0250*/  @P0 IADD3 R6, P1, PT, R4, UR11, RZ ;  /* 0x0000000b04060c10 */ /* 0x000fe2000ff3e0ff */
[----:B------:R-:W-:Y:S02]  /*0260*/  @P0 IMAD.MOV.U32 R10, RZ, RZ, 0x1 ;  /* 0x00000001ff0a0424 */ /* 0x000fe400078e00ff */
[----:B------:R-:W-:Y:S01]  /*0270*/  @P0 IMAD.MOV.U32 R11, RZ, RZ, 0x0 ;  /* 0x00000000ff0b0424 */ /* 0x000fe200078e00ff */
[----:B------:R-:W-:Y:S01]  /*0280*/  @P0 IADD3.X R7, PT, PT, R5, UR6, RZ, P1, !PT ;  /* 0x0000000605070c10 */ /* 0x000fe20008ffe4ff */
[----:B------:R-:W-:Y:S02]  /*0290*/  @!P0 IMAD.MOV.U32 R12, RZ, RZ, -0x1 ;  /* 0xffffffffff0c8424 */ /* 0x000fe400078e00ff */
[----:B------:R-:W-:Y:S01]  /*02a0*/  @!P0 IMAD.MOV.U32 R13, RZ, RZ, -0x1 ;  /* 0xffffffffff0d8424 */ /* 0x000fe200078e00ff */
[----:B---3--:R4:W-:Y:S04]  /*02b0*/  STG.E.64 desc[UR8][R4.64], R2 ;  /* 0x0000000204007986 */ /* 0x0089e8000c101b08 */
[----:B------:R4:W-:Y:S04]  /*02c0*/  @P0 STG.E.64 desc[UR8][R6.64], R10 ;  /* 0x0000000a06000986 */ /* 0x0009e8000c101b08 */
[----:B------:R4:W-:Y:S01]  /*02d0*/  @!P0 STG.E.64 desc[UR8][R8.64], R12 ;  /* 0x0000000c08008986 */ /* 0x0009e2000c101b08 */
[----:B------:R-:W-:-:S05]  /*02e0*/  IADD3 R15, P0, PT, R0, R15, RZ ;  /* 0x0000000f000f7210 */ /* 0x000fca0007f1e0ff */
[----:B------:R-:W-:Y:S01]  /*02f0*/  IMAD.X R14, R17, 0x1, R14, P0 ;  /* 0x00000001110e7824 */ /* 0x000fe200000e060e */
[----:B-1----:R-:W-:-:S04]  /*0300*/  ISETP.GE.U32.AND P0, PT, R15, UR13, PT ;  /* 0x0000000d0f007c0c */ /* 0x002fc8000bf06070 */
[----:B------:R-:W-:-:S13]  /*0310*/  ISETP.GE.AND.EX P0, PT, R14, UR10, PT, P0 ;  /* 0x0000000a0e007c0c */ /* 0x000fda000bf06300 */
[----:B----4-:R-:W-:Y:S05]  /*0320*/  @!P0 BRA `(.L_x_691) ;  /* 0xfffffffc009c8947 */ /* 0x010fea000383ffff */
[----:B------:R-:W-:Y:S05]  /*0330*/  BSYNC.RECONVERGENT B0 ;  /* 0x0000000000007941 */ /* 0x000fea0003800200 */
.L_x_690:
[----:B------:R-:W-:Y:S05]  /*0340*/  EXIT ;  /* 0x000000000000794d */ /* 0x000fea0003800000 */
.L_x_689:
[----:B------:R-:W-:Y:S01]  /*0350*/  ISETP.LE.AND P0, PT, RZ, UR12, PT ;  /* 0x0000000cff007c0c */ /* 0x000fe2000bf03270 */
[----:B------:R-:W-:-:S05]  /*0360*/  IMAD.MOV.U32 R16, RZ, RZ, 0x1 ;  /* 0x00000001ff107424 */ /* 0x000fca00078e00ff */
[----:B------:R-:W-:-:S07]  /*0370*/  SHF.L.U32 R16, R16, UR12, RZ ;  /* 0x0000000c10107c19 */ /* 0x000fce00080006ff */
[----:B0123--:R-:W-:Y:S05]  /*0380*/  @!P0 EXIT ;  /* 0x000000000000894d */ /* 0x00ffea0003800000 */
[----:B------:R-:W0:Y:S01]  /*0390*/  LDC.64 R2, c[0x0][0x388] ;  /* 0x0000e200ff027b82 */ /* 0x000e220000000a00 */
[----:B------:R-:W-:Y:S01]  /*03a0*/  BSSY.RECONVERGENT B1, `(.L_x_692) ;  /* 0x000005b000017945 */ /* 0x000fe20003800200 */
[----:B------:R-:W-:Y:S01]  /*03b0*/  SHF.R.S32.HI R19, RZ, 0x1f, R16 ;  /* 0x0000001fff137819 */ /* 0x000fe20000011410 */
[----:B------:R-:W1:Y:S01]  /*03c0*/  LDCU UR7, c[0x0][0x380] ;  /* 0x00007000ff0777ac */ /* 0x000e620008000800 */
[----:B------:R-:W2:Y:S01]  /*03d0*/  LDCU.64 UR14, c[0x0][0x398] ;  /* 0x00007300ff0e77ac */ /* 0x000ea20008000a00 */
[----:B------:R-:W3:Y:S04]  /*03e0*/  LDCU.64 UR12, c[0x0][0x388] ;  /* 0x00007100ff0c77ac */ /* 0x000ee80008000a00 */
.L_x_702:
[----:B------:R-:W-:Y:S01]  /*03f0*/  ISETP.GE.U32.AND P0, PT, R15, R16, PT ;  /* 0x000000100f00720c */ /* 0x000fe20003f06070 */
[----:B------:R-:W-:Y:S03]  /*0400*/  BSSY.RECONVERGENT B0, `(.L_x_693) ;  /* 0x000004f000007945 */ /* 0x000fe60003800200 */
[----:B------:R-:W-:-:S13]  /*0410*/  ISETP.GE.AND.EX P0, PT, R14, R19, PT, P0 ;  /* 0x000000130e00720c */ /* 0x000fda0003f06300 */
[----:B0-234-:R-:W-:Y:S05]  /*0420*/  @!P0 BRA `(.L_x_694) ;  /* 0x0000000000f88947 */ /* 0x01dfea0003800000 */
[C---:B------:R-:W-:Y:S01]  /*0430*/  IMAD.SHL.U32 R21, R15.reuse, 0x8, RZ ;  /* 0x000000080f157824 */ /* 0x040fe200078e00ff */
[----:B------:R-:W-:-:S04]  /*0440*/  SHF.L.U64.HI R18, R15, 0x3, R14 ;  /* 0x000000030f127819 */ /* 0x000fc8000001020e */
[----:B0-----:R-:W-:-:S05]  /*0450*/  IADD3 R4, P0, PT, R21, R2, RZ ;  /* 0x0000000215047210 */ /* 0x001fca0007f1e0ff */
[----:B------:R-:W-:-:S05]  /*0460*/  IMAD.X R5, R18, 0x1, R3, P0 ;  /* 0x0000000112057824 */ /* 0x000fca00000e0603 */
[----:B------:R-:W4:Y:S01]  /*0470*/  LDG.E.64 R6, desc[UR8][R4.64] ;  /* 0x0000000804067981 */ /* 0x000f22000c1e1b00 */
[----:B------:R-:W-:Y:S01]  /*0480*/  IADD3 R9, P1, PT, -R16, R15, RZ ;  /* 0x0000000f10097210 */ /* 0x000fe20007f3e1ff */
[----:B------:R-:W-:Y:S04]  /*0490*/  BSSY.RECONVERGENT B2, `(.L_x_695) ;  /* 0x0000015000027945 */ /* 0x000fe80003800200 */
[----:B------:R-:W-:Y:S01]  /*04a0*/  BSSY.RELIABLE B3, `(.L_x_696) ;  /* 0x0000010000037945 */ /* 0x000fe20003800100 */
[----:B------:R-:W-:Y:S01]  /*04b0*/  IMAD.X R10, R14, 0x1, ~R19, P1 ;  /* 0x000000010e0a7824 */ /* 0x000fe200008e0e13 */
[----:B------:R-:W-:-:S04]  /*04c0*/  LEA R8, P1, R9, R2, 0x3 ;  /* 0x0000000209087211 */ /* 0x000fc800078218ff */
[----:B------:R-:W-:Y:S02]  /*04d0*/  LEA.HI.X R9, R9, R3, R10, 0x3, P1 ;  /* 0x0000000309097211 */ /* 0x000fe400008f1c0a */
[----:B----4-:R-:W-:-:S04]  /*04e0*/  ISETP.NE.U32.AND P0, PT, R6, -0x1, PT ;  /* 0xffffffff0600780c */ /* 0x010fc80003f05070 */
[----:B------:R-:W-:-:S13]  /*04f0*/  ISETP.NE.AND.EX P0, PT, R7, -0x1, PT, P0 ;  /* 0xffffffff0700780c */ /* 0x000fda0003f05300 */
[----:B------:R-:W-:Y:S05]  /*0500*/  @P0 BRA `(.L_x_697) ;  /* 0x0000000000240947 */ /* 0x000fea0003800000 */
[----:B------:R-:W4:Y:S02]  /*0510*/  LDG.E.64 R10, desc[UR8][R8.64] ;  /* 0x00000008080a7981 */ /* 0x000f24000c1e1b00 */
[----:B----4-:R-:W-:-:S04]  /*0520*/  ISETP.NE.U32.AND P0, PT, R10, -0x1, PT ;  /* 0xffffffff0a00780c */ /* 0x010fc80003f05070 */
[----:B------:R-:W-:-:S13]  /*0530*/  ISETP.NE.AND.EX P0, PT, R11, -0x1, PT, P0 ;  /* 0xffffffff0b00780c */ /* 0x000fda0003f05300 */
[----:B------:R-:W0:Y:S01]  /*0540*/  @P0 LDC.64 R12, c[0x0][0x398] ;  /* 0x0000e600ff0c0b82 */ /* 0x000e220000000a00 */
[----:B------:R-:W-:Y:S05]  /*0550*/  @P0 BREAK.RELIABLE B3 ;  /* 0x0000000000030942 */ /* 0x000fea0003800100 */
[----:B0-----:R-:W-:-:S05]  /*0560*/  @P0 IADD3 R12, P1, PT, R21, R12, RZ ;  /* 0x0000000c150c0210 */ /* 0x001fca0007f3e0ff */
[----:B------:R-:W-:-:S05]  /*0570*/  @P0 IMAD.X R13, R18, 0x1, R13, P1 ;  /* 0x00000001120d0824 */ /* 0x000fca00008e060d */
[----:B------:R0:W-:Y:S01]  /*0580*/  @P0 STG.E.64 desc[UR8][R12.64], R10 ;  /* 0x0000000a0c000986 */ /* 0x0001e2000c101b08 */
[----:B------:R-:W-:Y:S05]  /*0590*/  @P0 BRA `(.L_x_698) ;  /* 0x0000000000100947 */ /* 0x000fea0003800000 */
.L_x_697:
[----:B-123--:R-:W-:Y:S05]  /*05a0*/  BSYNC.RELIABLE B3 ;  /* 0x0000000000037941 */ /* 0x00efea0003800100 */
.L_x_696:
[----:B0-----:R-:W-:-:S04]  /*05b0*/  IADD3 R10, P0, PT, R21, UR14, RZ ;  /* 0x0000000e150a7c10 */ /* 0x001fc8000ff1e0ff */
[----:B------:R-:W-:-:S05]  /*05c0*/  IADD3.X R11, PT, PT, R18, UR15, RZ, P0, !PT ;  /* 0x0000000f120b7c10 */ /* 0x000fca00087fe4ff */
[----:B------:R4:W-:Y:S04]  /*05d0*/  STG.E.64 desc[UR8][R10.64], R6 ;  /* 0x000000060a007986 */ /* 0x0009e8000c101b08 */
.L_x_698:
[----:B-123--:R-:W-:Y:S05]  /*05e0*/  BSYNC.RECONVERGENT B2 ;  /* 0x0000000000027941 */ /* 0x00efea0003800200 */
.L_x_695:
[----:B----4-:R-:W2:Y:S01]  /*05f0*/  LDG.E.64 R6, desc[UR8][R4.64] ;  /* 0x0000000804067981 */ /* 0x010ea2000c1e1b00 */
[----:B------:R-:W-:Y:S01]  /*0600*/  BSSY.RELIABLE B2, `(.L_x_699) ;  /* 0x0000012000027945 */ /* 0x000fe20003800100 */
[----:B--2---:R-:W-:-:S04]  /*0610*/  ISETP.NE.U32.AND P0, PT, R6, -0x1, PT ;  /* 0xffffffff0600780c */ /* 0x004fc80003f05070 */
[----:B------:R-:W-:-:S13]  /*0620*/  ISETP.NE.AND.EX P0, PT, R7, -0x1, PT, P0 ;  /* 0xffffffff0700780c */ /* 0x000fda0003f05300 */
[----:B------:R-:W-:Y:S05]  /*0630*/  @!P0 BRA `(.L_x_700) ;  /* 0x0000000000388947 */ /* 0x000fea0003800000 */
[----:B------:R-:W2:Y:S02]  /*0640*/  LDG.E.64 R8, desc[UR8][R8.64] ;  /* 0x0000000808087981 */ /* 0x000ea4000c1e1b00 */
[----:B--2---:R-:W-:Y:S02]  /*0650*/  ISETP.NE.U32.AND P0, PT, R6, R8, PT ;  /* 0x000000080600720c */ /* 0x004fe40003f05070 */
[----:B------:R-:W-:Y:S02]  /*0660*/  ISETP.NE.U32.AND P1, PT, R8, -0x1, PT ;  /* 0xffffffff0800780c */ /* 0x000fe40003f25070 */
[----:B------:R-:W-:Y:S02]  /*0670*/  ISETP.NE.AND.EX P0, PT, R7, R9, PT, P0 ;  /* 0x000000090700720c */ /* 0x000fe40003f05300 */
[----:B------:R-:W-:-:S13]  /*0680*/  ISETP.NE.AND.EX P1, PT, R9, -0x1, PT, P1 ;  /* 0xffffffff0900780c */ /* 0x000fda0003f25310 */
[----:B------:R-:W-:Y:S05]  /*0690*/  @!P0 BRA P1, `(.L_x_700) ;  /* 0x0000000000208947 */ /* 0x000fea0000800000 */
[----:B------:R-:W-:Y:S05]  /*06a0*/  BREAK.RELIABLE B2 ;  /* 0x0000000000027942 */ /* 0x000fea0003800100 */
[----:B------:R-:W-:-:S04]  /*06b0*/  IADD3 R4, P0, PT, R4, UR11, RZ ;  /* 0x0000000b04047c10 */ /* 0x000fc8000ff1e0ff */
[----:B------:R-:W-:-:S06]  /*06c0*/  IADD3.X R5, PT, PT, R5, UR6, RZ, P0, !PT ;  /* 0x0000000605057c10 */ /* 0x000fcc00087fe4ff */
[----:B------:R-:W2:Y:S01]  /*06d0*/  LDG.E.64 R4, desc[UR8][R4.64] ;  /* 0x0000000804047981 */ /* 0x000ea2000c1e1b00 */
[----:B------:R-:W-:-:S04]  /*06e0*/  IADD3 R6, P0, PT, R21, UR4, RZ ;  /* 0x0000000415067c10 */ /* 0x000fc8000ff1e0ff */
[----:B------:R-:W-:-:S05]  /*06f0*/  IADD3.X R7, PT, PT, R18, UR5, RZ, P0, !PT ;  /* 0x0000000512077c10 */ /* 0x000fca00087fe4ff */
[----:B--2---:R3:W-:Y:S01]  /*0700*/  STG.E.64 desc[UR8][R6.64], R4 ;  /* 0x0000000406007986 */ /* 0x0047e2000c101b08 */
[----:B------:R-:W-:Y:S05]  /*0710*/  BRA `(.L_x_701) ;  /* 0x0000000000747947 */ /* 0x000fea0003800000 */
.L_x_700:
[----:B------:R-:W-:Y:S05]  /*0720*/  BSYNC.RELIABLE B2 ;  /* 0x0000000000027941 */ /* 0x000fea0003800100 */
.L_x_699:
[----:B------:R-:W-:Y:S02]  /*0730*/  IADD3 R6, P1, P2, -R16, UR7, R15 ;  /* 0x0000000710067c10 */ /* 0x000fe4000fa3e10f */
[----:B------:R-:W-:Y:S02]  /*0740*/  IADD3 R8, P0, PT, R4, UR11, RZ ;  /* 0x0000000b04087c10 */ /* 0x000fe4000ff1e0ff */
[----:B------:R-:W-:Y:S02]  /*0750*/  IADD3.X R7, PT, PT, ~R19, UR10, R14, P1, P2 ;  /* 0x0000000a13077c10 */ /* 0x000fe40008fe450e */
[C---:B------:R-:W-:Y:S02]  /*0760*/  LEA R4, P1, R6.reuse, R2, 0x3 ;  /* 0x0000000206047211 */ /* 0x040fe400078218ff */
[----:B------:R-:W-:Y:S02]  /*0770*/  IADD3.X R9, PT, PT, R5, UR6, RZ, P0, !PT ;  /* 0x0000000605097c10 */ /* 0x000fe400087fe4ff */
[----:B------:R-:W-:-:S03]  /*0780*/  LEA.HI.X R5, R6, R3, R7, 0x3, P1 ;  /* 0x0000000306057211 */ /* 0x000fc600008f1c07 */
[----:B------:R-:W2:Y:S04]  /*0790*/  LDG.E.64 R6, desc[UR8][R8.64] ;  /* 0x0000000808067981 */ /* 0x000ea8000c1e1b00 */
[----:B------:R-:W2:Y:S01]  /*07a0*/  LDG.E.64 R4, desc[UR8][R4.64] ;  /* 0x0000000804047981 */ /* 0x000ea2000c1e1b00 */
[----:B0-----:R-:W-:-:S04]  /*07b0*/  IADD3 R10, P1, PT, R21, UR4, RZ ;  /* 0x00000004150a7c10 */ /* 0x001fc8000ff3e0ff */
[----:B------:R-:W-:Y:S02]  /*07c0*/  IADD3.X R11, PT, PT, R18, UR5, RZ, P1, !PT ;  /* 0x00000005120b7c10 */ /* 0x000fe40008ffe4ff */
[----:B--2---:R-:W-:-:S05]  /*07d0*/  IADD3 R6, P0, PT, R4, R6, RZ ;  /* 0x0000000604067210 */ /* 0x004fca0007f1e0ff */
[----:B------:R-:W-:-:S05]  /*07e0*/  IMAD.X R7, R5, 0x1, R7, P0 ;  /* 0x0000000105077824 */ /* 0x000fca00000e0607 */
[----:B------:R4:W-:Y:S01]  /*07f0*/  STG.E.64 desc[UR8][R10.64], R6 ;  /* 0x000000060a007986 */ /* 0x0009e2000c101b08 */
[----:B------:R-:W-:Y:S05]  /*0800*/  BRA `(.L_x_701) ;  /* 0x0000000000387947 */ /* 0x000fea0003800000 */
.L_x_694:
[C---:B------:R-:W-:Y:S01]  /*0810*/  IMAD.SHL.U32 R10, R15.reuse, 0x8, RZ ;  /* 0x000000080f0a7824 */ /* 0x040fe200078e00ff */
[----:B------:R-:W-:-:S04]  /*0820*/  SHF.L.U64.HI R7, R15, 0x3, R14 ;  /* 0x000000030f077819 */ /* 0x000fc8000001020e */
[----:B---3--:R-:W-:-:S04]  /*0830*/  IADD3 R8, P0, PT, R10, UR12, RZ ;  /* 0x0000000c0a087c10 */ /* 0x008fc8000ff1e0ff */
[----:B------:R-:W-:-:S05]  /*0840*/  IADD3.X R9, PT, PT, R7, UR13, RZ, P0, !PT ;  /* 0x0000000d07097c10 */ /* 0x000fca00087fe4ff */
[----:B------:R-:W3:Y:S01]  /*0850*/  LDG.E.64 R4, desc[UR8][R8.64] ;  /* 0x0000000808047981 */ /* 0x000ee2000c1e1b00 */
[----:B--2---:R-:W-:Y:S02]  /*0860*/  IADD3 R10, P0, PT, R10, UR14, RZ ;  /* 0x0000000e0a0a7c10 */ /* 0x004fe4000ff1e0ff */
[----:B------:R-:W-:Y:S02]  /*0870*/  IADD3 R6, P1, PT, R8, UR11, RZ ;  /* 0x0000000b08067c10 */ /* 0x000fe4000ff3e0ff */
[----:B------:R-:W-:Y:S02]  /*0880*/  IADD3.X R11, PT, PT, R7, UR15, RZ, P0, !PT ;  /* 0x0000000f070b7c10 */ /* 0x000fe400087fe4ff */
[----:B------:R-:W-:-:S03]  /*0890*/  IADD3.X R7, PT, PT, R9, UR6, RZ, P1, !PT ;  /* 0x0000000609077c10 */ /* 0x000fc60008ffe4ff */
[----:B---3--:R2:W-:Y:S04]  /*08a0*/  STG.E.64 desc[UR8][R10.64], R4 ;  /* 0x000000040a007986 */ /* 0x0085e8000c101b08 */
[----:B------:R-:W3:Y:S01]  /*08b0*/  LDG.E.64 R6, desc[UR8][R6.64] ;  /* 0x0000000806067981 */ /* 0x000ee2000c1e1b00 */
[----:B------:R-:W-:-:S04]  /*08c0*/  IADD3 R12, P0, PT, R10, UR11, RZ ;  /* 0x0000000b0a0c7c10 */ /* 0x000fc8000ff1e0ff */
[----:B------:R-:W-:-:S05]  /*08d0*/  IADD3.X R13, PT, PT, R11, UR6, RZ, P0, !PT ;  /* 0x000000060b0d7c10 */ /* 0x000fca00087fe4ff */
[----:B---3--:R2:W-:Y:S04]  /*08e0*/  STG.E.64 desc[UR8][R12.64], R6 ;  /* 0x000000060c007986 */ /* 0x0085e8000c101b08 */
.L_x_701:
[----:B-1----:R-:W-:Y:S05]  /*08f0*/  BSYNC.RECONVERGENT B0 ;  /* 0x0000000000007941 */ /* 0x002fea0003800200 */
.L_x_693:
[----:B------:R-:W-:-:S05]  /*0900*/  IADD3 R15, P0, PT, R0, R15, RZ ;  /* 0x0000000f000f7210 */ /* 0x000fca0007f1e0ff */
[----:B------:R-:W-:Y:S01]  /*0910*/  IMAD.X R14, R17, 0x1, R14, P0 ;  /* 0x00000001110e7824 */ /* 0x000fe200000e060e */
[----:B------:R-:W-:-:S04]  /*0920*/  ISETP.GE.U32.AND P0, PT, R15, UR7, PT ;  /* 0x000000070f007c0c */ /* 0x000fc8000bf06070 */
[----:B------:R-:W-:-:S13]  /*0930*/  ISETP.GE.AND.EX P0, PT, R14, UR10, PT, P0 ;  /* 0x0000000a0e007c0c */ /* 0x000fda000bf06300 */
[----:B------:R-:W-:Y:S05]  /*0940*/  @!P0 BRA `(.L_x_702) ;  /* 0xfffffff800a88947 */ /* 0x000fea000383ffff */
[----:B------:R-:W-:Y:S05]  /*0950*/  BSYNC.RECONVERGENT B1 ;  /* 0x0000000000017941 */ /* 0x000fea0003800200 */
.L_x_692:
[----:B------:R-:W-:Y:S05]  /*0960*/  WARPSYNC.ALL ;  /* 0x0000000000007948 */ /* 0x000fea0003800000 */
[----:B------:R-:W-:Y:S05]  /*0970*/  EXIT ;  /* 0x000000000000794d */ /* 0x000fea0003800000 */
.L_x_703:
        /* <DEDUP_REMOVED lines=16> */
.L_x_773:


//--------------------- .text._Z11findParentsiPlS_ --------------------------
	.section	.text._Z11findParentsiPlS_,"ax",@progbits
	.align	128
        .global         _Z11findParentsiPlS_
        .type           _Z11findParentsiPlS_,@function
        .size           _Z11findParentsiPlS_,(.L_x_774 - _Z11findParentsiPlS_)
        .other          _Z11findParentsiPlS_,@"STO_CUDA_ENTRY STV_DEFAULT"
_Z11findParentsiPlS_:
.text._Z11findParentsiPlS_:
[----:B------:R-:W-:Y:S01]  /*0000*/  LDC R1, c[0x0][0x37c] ;  /* 0x0000df00ff017b82 */ /* 0x000fe20000000800 */
[----:B------:R-:W0:Y:S07]  /*0010*/  S2R R3, SR_TID.X ;  /* 0x0000000000037919 */ /* 0x000e2e0000002100 */
[----:B------:R-:W0:Y:S01]  /*0020*/  S2UR UR5, SR_CTAID.X ;  /* 0x00000000000579c3 */ /* 0x000e220000002500 */
[----:B------:R-:W1:Y:S07]  /*0030*/  LDCU UR4, c[0x0][0x380] ;  /* 0x00007000ff0477ac */ /* 0x000e6e0008000800 */
[----:B------:R-:W0:Y:S01]  /*0040*/  LDC R2, c[0x0][0x360] ;  /* 0x0000d800ff027b82 */ /* 0x000e220000000800 */
[----:B-1----:R-:W-:Y:S01]  /*0050*/  UIADD3 UR4, UPT, UPT, UR4, -0x1, URZ ;  /* 0xffffffff04047890 */ /* 0x002fe2000fffe0ff */
[----:B0-----:R-:W-:-:S05]  /*0060*/  IMAD R0, R2, UR5, R3 ;  /* 0x0000000502007c24 */ /* 0x001fca000f8e0203 */
[----:B------:R-:W-:-:S13]  /*0070*/  ISETP.GE.AND P0, PT, R0, UR4, PT ;  /* 0x0000000400007c0c */ /* 0x000fda000bf06270 */
[----:B------:R-:W-:Y:S05]  /*0080*/  @P0 EXIT ;  /* 0x000000000000094d */ /* 0x000fea0003800000 */
[----:B------:R-:W0:Y:S01]  /*0090*/  LDCU UR5, c[0x0][0x370] ;  /* 0x00006e00ff0577ac */ /* 0x000e220008000800 */
[--C-:B------:R-:W-:Y:S01]  /*00a0*/  SHF.R.S32.HI R12, RZ, 0x1f, R0.reuse ;  /* 0x0000001fff0c7819 */ /* 0x100fe20000011400 */
[----:B------:R-:W-:Y:S01]  /*00b0*/  IMAD.MOV.U32 R13, RZ, RZ, R0 ;  /* 0x000000ffff0d7224 */ /* 0x000fe200078e0000 */
[----:B------:R-:W1:Y:S01]  /*00c0*/  LDCU.64 UR6, c[0x0][0x358] ;  /* 0x00006b00ff0677ac */ /* 0x000e620008000a00 */
[----:B------:R-:W2:Y:S01]  /*00d0*/  LDCU.64 UR10, c[0x0][0x388] ;  /* 0x00007100ff0a77ac */ /* 0x000ea20008000a00 */
[----:B------:R-:W-:Y:S01]  /*00e0*/  USHF.R.S32.HI UR8, URZ, 0x1f, UR4 ;  /* 0x0000001fff087899 */ /* 0x000fe20008011404 */
[----:B0-----:R-:W-:-:S11]  /*00f0*/  IMAD R0, R2, UR5, RZ ;  /* 0x0000000502007c24 */ /* 0x001fd6000f8e02ff */
.L_x_704:
[----:B--2---:R-:W-:-:S04]  /*0100*/  LEA R10, P0, R13, UR10, 0x3 ;  /* 0x0000000a0d0a7c11 */ /* 0x004fc8000f8018ff */
[----:B------:R-:W-:-:S05]  /*0110*/  LEA.HI.X R11, R13, UR11, R12, 0x3, P0 ;  /* 0x0000000b0d0b7c11 */ /* 0x000fca00080f1c0c */
[----:B-1----:R-:W2:Y:S04]  /*0120*/  LDG.E.64 R4, desc[UR6][R10.64] ;  /* 0x000000060a047981 */ /* 0x002ea8000c1e1b00 */
[----:B------:R-:W3:Y:S01]  /*0130*/  LDG.E.64 R2, desc[UR6][R10.64+0x8] ;  /* 0x000008060a027981 */ /* 0x000ee2000c1e1b00 */
[----:B--2---:R-:W-:-:S05]  /*0140*/  IADD3 R7, P0, PT, R4, 0x1, RZ ;  /* 0x0000000104077810 */ /* 0x004fca0007f1e0ff */
[----:B------:R-:W-:Y:S01]  /*0150*/  IMAD.X R5, RZ, RZ, R5, P0 ;  /* 0x000000ffff057224 */ /* 0x000fe200000e0605 */
[----:B---3--:R-:W-:-:S04]  /*0160*/  ISETP.NE.U32.AND P0, PT, R2, R7, PT ;  /* 0x000000070200720c */ /* 0x008fc80003f05070 */
[----:B------:R-:W-:-:S13]  /*0170*/  ISETP.NE.AND.EX P0, PT, R3, R5, PT, P0 ;  /* 0x000000050300720c */ /* 0x000fda0003f05300 */
[----:B------:R-:W0:Y:S08]  /*0180*/  @!P0 LDC R3, c[0x0][0x380] ;  /* 0x0000e000ff038b82 */ /* 0x000e300000000800 */
[----:B------:R-:W1:Y:S01]  /*0190*/  @!P0 LDC.64 R8, c[0x0][0x390] ;  /* 0x0000e400ff088b82 */ /* 0x000e620000000a00 */
[----:B0-----:R-:W-:-:S05]  /*01a0*/  @!P0 IMAD.WIDE R2, R3, 0x8, R10 ;  /* 0x0000000803028825 */ /* 0x001fca00078e020a */
[----:B------:R-:W1:Y:S04]  /*01b0*/  @!P0 LDG.E.64 R6, desc[UR6][R2.64+0x8] ;  /* 0x0000080602068981 */ /* 0x000e68000c1e1b00 */
[----:B------:R-:W2:Y:S01]  /*01c0*/  @!P0 LDG.E.64 R4, desc[UR6][R2.64] ;  /* 0x0000000602048981 */ /* 0x000ea2000c1e1b00 */
[----:B-1----:R-:W-:-:S04]  /*01d0*/  @!P0 LEA R8, P1, R6, R8, 0x3 ;  /* 0x0000000806088211 */ /* 0x002fc800078218ff */
[----:B------:R-:W-:-:S05]  /*01e0*/  @!P0 LEA.HI.X R9, R6, R9, R7, 0x3, P1 ;  /* 0x0000000906098211 */ /* 0x000fca00008f1c07 */
[----:B--2---:R0:W-:Y:S01]  /*01f0*/  @!P0 STG.E.64 desc[UR6][R8.64], R4 ;  /* 0x0000000408008986 */ /* 0x0041e2000c101b06 */
[----:B------:R-:W-:-:S04]  /*0200*/  IADD3 R13, P0, PT, R0, R13, RZ ;  /* 0x0000000d000d7210 */ /* 0x000fc80007f1e0ff */
[----:B------:R-:W-:Y:S02]  /*0210*/  LEA.HI.X.SX32 R12, R0, R12, 0x1, P0 ;  /* 0x0000000c000c7211 */ /* 0x000fe400000f0eff */
[----:B------:R-:W-:-:S04]  /*0220*/  ISETP.GE.U32.AND P0, PT, R13, UR4, PT ;  /* 0x000000040d007c0c */ /* 0x000fc8000bf06070 */
[----:B------:R-:W-:-:S13]  /*0230*/  ISETP.GE.AND.EX P0, PT, R12, UR8, PT, P0 ;  /* 0x000000080c007c0c */ /* 0x000fda000bf06300 */
[----:B0-----:R-:W-:Y:S05]  /*0240*/  @!P0 BRA `(.L_x_704) ;  /* 0xfffffffc00ac8947 */ /* 0x001fea000383ffff */
[----:B------:R-:W-:Y:S05]  /*0250*/  EXIT ;  /* 0x000000000000794d */ /* 0x000fea0003800000 */
.L_x_705:
        /* <DEDUP_REMOVED lines=10> */
.L_x_774:


//--------------------- .text._Z6reduceiiPcPlS0_  --------------------------
	.section	.text._Z6reduceiiPcPlS0_,"ax",@progbits
	.align	128
        .global         _Z6reduceiiPcPlS0_
        .type           _Z6reduceiiPcPlS0_,@function
        .size           _Z6reduceiiPcPlS0_,(.L_x_775 - _Z6reduceiiPcPlS0_)
        .other          _Z6reduceiiPcPlS0_,@"STO_CUDA_ENTRY STV_DEFAULT"
_Z6reduceiiPcPlS0_:
.text._Z6reduceiiPcPlS0_:
        /* <DEDUP_REMOVED lines=8> */
[----:B------:R-:W0:Y:S01]  /*0080*/  LDC R5, c[0x0][0x384] ;  /* 0x0000e100ff057b82 */ /* 0x000e220000000800 */
[----:B------:R-:W1:Y:S01]  /*0090*/  LDCU UR5, c[0x0][0x370] ;  /* 0x00006e00ff0577ac */ /* 0x000e620008000800 */
[--C-:B------:R-:W-:Y:S01]  /*00a0*/  SHF.R.S32.HI R14, RZ, 0x1f, R0.reuse ;  /* 0x0000001fff0e7819 */ /* 0x100fe20000011400 */
[----:B------:R-:W-:Y:S01]  /*00b0*/  IMAD.MOV.U32 R15, RZ, RZ, R0 ;  /* 0x000000ffff0f7224 */ /* 0x000fe200078e0000 */
[----:B------:R-:W2:Y:S04]  /*00c0*/  LDCU.64 UR6, c[0x0][0x358] ;  /* 0x00006b00ff0677ac */ /* 0x000ea80008000a00 */
[----:B------:R-:W0:Y:S01]  /*00d0*/  LDC.64 R2, c[0x0][0x398] ;  /* 0x0000e600ff027b82 */ /* 0x000e220000000a00 */
[----:B------:R-:W3:Y:S01]  /*00e0*/  LDCU UR10, c[0x0][0x380] ;  /* 0x00007000ff0a77ac */ /* 0x000ee20008000800 */
[----:B------:R-:W4:Y:S01]  /*00f0*/  LDCU.64 UR8, c[0x0][0x388] ;  /* 0x00007100ff0877ac */ /* 0x000f220008000a00 */
[----:B------:R-:W0:Y:S01]  /*0100*/  LDCU.128 UR12, c[0x0][0x390] ;  /* 0x00007200ff0c77ac */ /* 0x000e220008000c00 */
[----:B-1----:R-:W-:Y:S01]  /*0110*/  IMAD R0, R4, UR5, RZ ;  /* 0x0000000504007c24 */ /* 0x002fe2000f8e02ff */
[----:B------:R-:W-:Y:S01]  /*0120*/  USHF.R.S32.HI UR4, URZ, 0x1f, UR4 ;  /* 0x0000001fff047899 */ /* 0x000fe20008011404 */
[----:B0-234-:R-:W-:-:S11]  /*0130*/  IMAD.WIDE R2, R5, 0x8, R2 ;  /* 0x0000000805027825 */ /* 0x01dfd600078e0202 */
.L_x_709:
[----:B01----:R-:W-:-:S04]  /*0140*/  IADD3 R4, P0, PT, R15, UR8, RZ ;  /* 0x000000080f047c10 */ /* 0x003fc8000ff1e0ff */
[----:B------:R-:W-:-:S05]  /*0150*/  IADD3.X R5, PT, PT, R14, UR9, RZ, P0, !PT ;  /* 0x000000090e057c10 */ /* 0x000fca00087fe4ff */
[----:B------:R-:W2:Y:S01]  /*0160*/  LDG.E.U8 R4, desc[UR6][R4.64] ;  /* 0x0000000604047981 */ /* 0x000ea2000c1e1100 */
[----:B------:R-:W-:Y:S01]  /*0170*/  BSSY.RECONVERGENT B0, `(.L_x_706) ;  /* 0x000001b000007945 */ /* 0x000fe20003800200 */
[C---:B--2---:R-:W-:Y:S02]  /*0180*/  ISETP.NE.AND P0, PT, R4.reuse, 0x5b, PT ;  /* 0x0000005b0400780c */ /* 0x044fe40003f05270 */
[C---:B------:R-:W-:Y:S02]  /*0190*/  ISETP.NE.AND P1, PT, R4.reuse, 0x2c, PT ;  /* 0x0000002c0400780c */ /* 0x040fe40003f25270 */
[----:B------:R-:W-:-:S13]  /*01a0*/  ISETP.NE.AND P0, PT, R4, 0x7b, P0 ;  /* 0x0000007b0400780c */ /* 0x000fda0000705270 */
[----:B------:R-:W-:Y:S05]  /*01b0*/  @P0 BRA P1, `(.L_x_707) ;  /* 0x0000000000580947 */ /* 0x000fea0000800000 */
[----:B------:R-:W-:-:S04]  /*01c0*/  ISETP.NE.U32.AND P0, PT, R15, RZ, PT ;  /* 0x000000ff0f00720c */ /* 0x000fc80003f05070 */
[----:B------:R-:W-:-:S13]  /*01d0*/  ISETP.NE.AND.EX P0, PT, R14, RZ, PT, P0 ;  /* 0x000000ff0e00720c */ /* 0x000fda0003f05300 */
[----:B------:R-:W-:Y:S05]  /*01e0*/  @!P0 BRA `(.L_x_708) ;  /* 0x0000000000408947 */ /* 0x000fea0003800000 */
[C---:B------:R-:W-:Y:S02]  /*01f0*/  LEA R6, P1, R15.reuse, UR12, 0x3 ;  /* 0x0000000c0f067c11 */ /* 0x040fe4000f8218ff */
[C---:B------:R-:W-:Y:S02]  /*0200*/  IADD3 R5, P0, PT, R15.reuse, UR10, RZ ;  /* 0x0000000a0f057c10 */ /* 0x040fe4000ff1e0ff */
[----:B------:R-:W-:Y:S02]  /*0210*/  LEA.HI.X R7, R15, UR13, R14, 0x3, P1 ;  /* 0x0000000d0f077c11 */ /* 0x000fe400088f1c0e */
[----:B------:R-:W-:Y:S02]  /*0220*/  IADD3.X R8, PT, PT, R14, UR4, RZ, P0, !PT ;  /* 0x000000040e087c10 */ /* 0x000fe400087fe4ff */
[C---:B------:R-:W-:Y:S01]  /*0230*/  LEA R4, P0, R5.reuse, UR12, 0x3 ;  /* 0x0000000c05047c11 */ /* 0x040fe2000f8018ff */
[----:B------:R-:W2:Y:S03]  /*0240*/  LDG.E.64 R12, desc[UR6][R6.64+-0x8] ;  /* 0xfffff806060c7981 */ /* 0x000ea6000c1e1b00 */
[----:B------:R-:W-:-:S06]  /*0250*/  LEA.HI.X R5, R5, UR13, R8, 0x3, P0 ;  /* 0x0000000d05057c11 */ /* 0x000fcc00080f1c08 */
[----:B------:R-:W3:Y:S01]  /*0260*/  LDG.E.64 R4, desc[UR6][R4.64+-0x8] ;  /* 0xfffff80604047981 */ /* 0x000ee2000c1e1b00 */
[----:B--2---:R-:W-:-:S04]  /*0270*/  LEA R10, P0, R12, UR14, 0x3 ;  /* 0x0000000e0c0a7c11 */ /* 0x004fc8000f8018ff */
[----:B------:R-:W-:-:S05]  /*0280*/  LEA.HI.X R11, R12, UR15, R13, 0x3, P0 ;  /* 0x0000000f0c0b7c11 */ /* 0x000fca00080f1c0d */
[----:B---3--:R0:W-:Y:S04]  /*0290*/  STG.E.64 desc[UR6][R10.64], R4 ;  /* 0x000000040a007986 */ /* 0x0081e8000c101b06 */
[----:B------:R-:W2:Y:S02]  /*02a0*/  LDG.E.64 R8, desc[UR6][R6.64+-0x8] ;  /* 0xfffff80606087981 */ /* 0x000ea4000c1e1b00 */
[----:B--2---:R-:W-:-:S04]  /*02b0*/  LEA R12, P0, R8, R2, 0x3 ;  /* 0x00000002080c7211 */ /* 0x004fc800078018ff */
[----:B------:R-:W-:-:S05]  /*02c0*/  LEA.HI.X R13, R8, R3, R9, 0x3, P0 ;  /* 0x00000003080d7211 */ /* 0x000fca00000f1c09 */
[----:B------:R0:W-:Y:S01]  /*02d0*/  STG.E.64 desc[UR6][R12.64], R8 ;  /* 0x000000080c007986 */ /* 0x0001e2000c101b06 */
[----:B------:R-:W-:Y:S05]  /*02e0*/  BRA `(.L_x_707) ;  /* 0x00000000000c7947 */ /* 0x000fea0003800000 */
.L_x_708:
[----:B------:R-:W0:Y:S02]  /*02f0*/  LDC.64 R4, c[0x0][0x398] ;  /* 0x0000e600ff047b82 */ /* 0x000e240000000a00 */
[----:B0-----:R1:W-:Y:S04]  /*0300*/  STG.E.64 desc[UR6][R4.64], RZ ;  /* 0x000000ff04007986 */ /* 0x0013e8000c101b06 */
[----:B------:R1:W-:Y:S02]  /*0310*/  STG.E.64 desc[UR6][R2.64], RZ ;  /* 0x000000ff02007986 */ /* 0x0003e4000c101b06 */
.L_x_707:
[----:B------:R-:W-:Y:S05]  /*0320*/  BSYNC.RECONVERGENT B0 ;  /* 0x0000000000007941 */ /* 0x000fea0003800200 */
.L_x_706:
[----:B------:R-:W-:-:S04]  /*0330*/  IADD3 R15, P0, PT, R0, R15, RZ ;  /* 0x0000000f000f7210 */ /* 0x000fc80007f1e0ff */
[----:B------:R-:W-:Y:S02]  /*0340*/  LEA.HI.X.SX32 R14, R0, R14, 0x1, P0 ;  /* 0x0000000e000e7211 */ /* 0x000fe400000f0eff */
[----:B------:R-:W-:-:S04]  /*0350*/  ISETP.GE.U32.AND P0, PT, R15, UR10, PT ;  /* 0x0000000a0f007c0c */ /* 0x000fc8000bf06070 */
[----:B------:R-:W-:-:S13]  /*0360*/  ISETP.GE.AND.EX P0, PT, R14, UR4, PT, P0 ;  /* 0x000000040e007c0c */ /* 0x000fda000bf06300 */
[----:B------:R-:W-:Y:S05]  /*0370*/  @!P0 BRA `(.L_x_709) ;  /* 0xfffffffc00708947 */ /* 0x000fea000383ffff */
[----:B------:R-:W-:Y:S05]  /*0380*/  EXIT ;  /* 0x000000000000794d */ /* 0x000fea0003800000 */
.L_x_710:
        /* <DEDUP_REMOVED lines=15> */
.L_x_775:


//--------------------- .text._Z16checkCurrectenssiPcPlS0_ --------------------------
	.section	.text._Z16checkCurrectenssiPcPlS0_,"ax",@progbits
	.align	128
        .global         _Z16checkCurrectenssiPcPlS0_
        .type           _Z16checkCurrectenssiPcPlS0_,@function
        .size           _Z16checkCurrectenssiPcPlS0_,(.L_x_776 - _Z16checkCurrectenssiPcPlS0_)
        .other          _Z16checkCurrectenssiPcPlS0_,@"STO_CUDA_ENTRY STV_DEFAULT"
_Z16checkCurrectenssiPcPlS0_:
.text._Z16checkCurrectenssiPcPlS0_:
        /* <DEDUP_REMOVED lines=8> */
[----:B------:R-:W0:Y:S01]  /*0080*/  LDCU UR5, c[0x0][0x370] ;  /* 0x00006e00ff0577ac */ /* 0x000e220008000800 */
[----:B------:R-:W-:Y:S01]  /*0090*/  SHF.R.S32.HI R0, RZ, 0x1f, R5 ;  /* 0x0000001fff007819 */ /* 0x000fe20000011405 */
[----:B------:R-:W1:Y:S01]  /*00a0*/  LDCU.64 UR6, c[0x0][0x358] ;  /* 0x00006b00ff0677ac */ /* 0x000e620008000a00 */
[----:B------:R-:W-:Y:S01]  /*00b0*/  USHF.R.S32.HI UR4, URZ, 0x1f, UR4 ;  /* 0x0000001fff047899 */ /* 0x000fe20008011404 */
[----:B0-----:R-:W-:-:S11]  /*00c0*/  IMAD R4, R4, UR5, RZ ;  /* 0x0000000504047c24 */ /* 0x001fd6000f8e02ff */
.L_x_716:
[----:B------:R-:W0:Y:S02]  /*00d0*/  LDC.64 R2, c[0x0][0x388] ;  /* 0x0000e200ff027b82 */ /* 0x000e240000000a00 */
[----:B0-----:R-:W-:-:S05]  /*00e0*/  IADD3 R8, P0, PT, R5, R2, RZ ;  /* 0x0000000205087210 */ /* 0x001fca0007f1e0ff */
[----:B------:R-:W-:-:S05]  /*00f0*/  IMAD.X R9, R0, 0x1, R3, P0 ;  /* 0x0000000100097824 */ /* 0x000fca00000e0603 */
[----:B-1----:R-:W2:Y:S01]  /*0100*/  LDG.E.U8 R8, desc[UR6][R8.64] ;  /* 0x0000000608087981 */ /* 0x002ea2000c1e1100 */
[----:B------:R-:W-:Y:S01]  /*0110*/  BSSY.RECONVERGENT B0, `(.L_x_711) ;  /* 0x0000028000007945 */ /* 0x000fe20003800200 */
[----:B------:R-:W-:Y:S02]  /*0120*/  IMAD.MOV.U32 R16, RZ, RZ, 0x1 ;  /* 0x00000001ff107424 */ /* 0x000fe400078e00ff */
[----:B------:R-:W-:Y:S01]  /*0130*/  IMAD.MOV.U32 R17, RZ, RZ, RZ ;  /* 0x000000ffff117224 */ /* 0x000fe200078e00ff */
[----:B--2---:R-:W-:-:S04]  /*0140*/  LOP3.LUT R6, R8, 0x20, RZ, 0xfc, !PT ;  /* 0x0000002008067812 */ /* 0x004fc800078efcff */
[----:B------:R-:W-:-:S04]  /*0150*/  PRMT R6, R6, 0x9910, RZ ;  /* 0x0000991006067816 */ /* 0x000fc800000000ff */
[----:B------:R-:W-:-:S13]  /*0160*/  ISETP.NE.AND P0, PT, R6, 0x7d, PT ;  /* 0x0000007d0600780c */ /* 0x000fda0003f05270 */
[----:B------:R-:W-:Y:S05]  /*0170*/  @P0 BRA `(.L_x_712) ;  /* 0x0000000000840947 */ /* 0x000fea0003800000 */
[----:B------:R-:W0:Y:S02]  /*0180*/  LDC.64 R6, c[0x0][0x390] ;  /* 0x0000e400ff067b82 */ /* 0x000e240000000a00 */
[----:B0-----:R-:W-:-:S04]  /*0190*/  LEA R10, P0, R5, R6, 0x3 ;  /* 0x00000006050a7211 */ /* 0x001fc800078018ff */
[----:B------:R-:W-:-:S06]  /*01a0*/  LEA.HI.X R11, R5, R7, R0, 0x3, P0 ;  /* 0x00000007050b7211 */ /* 0x000fcc00000f1c00 */
[----:B------:R-:W2:Y:S01]  /*01b0*/  LDG.E.64 R10, desc[UR6][R10.64] ;  /* 0x000000060a0a7981 */ /* 0x000ea2000c1e1b00 */
[----:B------:R-:W-:Y:S01]  /*01c0*/  BSSY.RECONVERGENT B1, `(.L_x_713) ;  /* 0x0000014000017945 */ /* 0x000fe20003800200 */
[C---:B--2---:R-:W-:Y:S02]  /*01d0*/  ISETP.GE.U32.AND P0, PT, R10.reuse, 0x2, PT ;  /* 0x000000020a00780c */ /* 0x044fe40003f06070 */
[----:B------:R-:W-:Y:S02]  /*01e0*/  IADD3 R12, P1, PT, -R10, R5, RZ ;  /* 0x000000050a0c7210 */ /* 0x000fe40007f3e1ff */
[----:B------:R-:W-:-:S03]  /*01f0*/  ISETP.GE.AND.EX P0, PT, R11, RZ, PT, P0 ;  /* 0x000000ff0b00720c */ /* 0x000fc60003f06300 */
[----:B------:R-:W-:-:S10]  /*0200*/  IMAD.X R14, R0, 0x1, ~R11, P1 ;  /* 0x00000001000e7824 */ /* 0x000fd400008e0e0b */
[----:B------:R-:W-:Y:S05]  /*0210*/  @!P0 BRA `(.L_x_714) ;  /* 0x0000000000388947 */ /* 0x000fea0003800000 */
[----:B------:R-:W-:Y:S02]  /*0220*/  IMAD.MOV.U32 R13, RZ, RZ, R10 ;  /* 0x000000ffff0d7224 */ /* 0x000fe400078e000a */
[----:B------:R-:W-:-:S07]  /*0230*/  IMAD.MOV.U32 R15, RZ, RZ, R11 ;  /* 0x000000ffff0f7224 */ /* 0x000fce00078e000b */
.L_x_715:
[----:B------:R-:W-:-:S04]  /*0240*/  LEA R10, P0, R12, R6, 0x3 ;  /* 0x000000060c0a7211 */ /* 0x000fc800078018ff */
[----:B------:R-:W-:-:S06]  /*0250*/  LEA.HI.X R11, R12, R7, R14, 0x3, P0 ;  /* 0x000000070c0b7211 */ /* 0x000fcc00000f1c0e */
[----:B------:R-:W2:Y:S02]  /*0260*/  LDG.E.64 R10, desc[UR6][R10.64+-0x8] ;  /* 0xfffff8060a0a7981 */ /* 0x000ea4000c1e1b00 */
[----:B--2---:R-:W-:Y:S02]  /*0270*/  IADD3 R13, P0, P1, R13, -0x1, R10 ;  /* 0xffffffff0d0d7810 */ /* 0x004fe4000791e00a */
[----:B------:R-:W-:Y:S02]  /*0280*/  LOP3.LUT R9, RZ, R10, RZ, 0x33, !PT ;  /* 0x0000000aff097212 */ /* 0x000fe400078e33ff */
[----:B------:R-:W-:Y:S02]  /*0290*/  IADD3.X R15, PT, PT, R15, -0x1, R11, P0, P1 ;  /* 0xffffffff0f0f7810 */ /* 0x000fe400007e240b */
[----:B------:R-:W-:Y:S02]  /*02a0*/  ISETP.GT.U32.AND P0, PT, R13, 0x1, PT ;  /* 0x000000010d00780c */ /* 0x000fe40003f04070 */
[----:B------:R-:W-:-:S02]  /*02b0*/  IADD3 R12, P1, PT, R12, R9, RZ ;  /* 0x000000090c0c7210 */ /* 0x000fc40007f3e0ff */
[----:B------:R-:W-:Y:S02]  /*02c0*/  ISETP.GT.AND.EX P0, PT, R15, RZ, PT, P0 ;  /* 0x000000ff0f00720c */ /* 0x000fe40003f04300 */
[----:B------:R-:W-:-:S05]  /*02d0*/  LOP3.LUT R9, RZ, R11, RZ, 0x33, !PT ;  /* 0x0000000bff097212 */ /* 0x000fca00078e33ff */
[----:B------:R-:W-:-:S06]  /*02e0*/  IMAD.X R14, R14, 0x1, R9, P1 ;  /* 0x000000010e0e7824 */ /* 0x000fcc00008e0609 */
[----:B------:R-:W-:Y:S05]  /*02f0*/  @P0 BRA `(.L_x_715) ;  /* 0xfffffffc00d00947 */ /* 0x000fea000383ffff */
.L_x_714:
[----:B------:R-:W-:Y:S05]  /*0300*/  BSYNC.RECONVERGENT B1 ;  /* 0x0000000000017941 */ /* 0x000fea0003800200 */
.L_x_713:
[----:B------:R-:W-:-:S05]  /*0310*/  IADD3 R2, P0, PT, R12, R2, RZ ;  /* 0x000000020c027210 */ /* 0x000fca0007f1e0ff */
[----:B------:R-:W-:-:S05]  /*0320*/  IMAD.X R3, R14, 0x1, R3, P0 ;  /* 0x000000010e037824 */ /* 0x000fca00000e0603 */
[----:B------:R-:W2:Y:S02]  /*0330*/  LDG.E.U8 R2, desc[UR6][R2.64] ;  /* 0x0000000602027981 */ /* 0x000ea4000c1e1100 */
[----:B--2---:R-:W-:-:S04]  /*0340*/  ISETP.NE.AND P0, PT, R2, 0x7b, PT ;  /* 0x0000007b0200780c */ /* 0x004fc80003f05270 */
[----:B------:R-:W-:-:S13]  /*0350*/  ISETP.EQ.AND P0, PT, R8, 0x7d, !P0 ;  /* 0x0000007d0800780c */ /* 0x000fda0004702270 */
[----:B------:R-:W-:-:S04]  /*0360*/  @!P0 ISETP.NE.AND P1, PT, R2, 0x5b, PT ;  /* 0x0000005b0200880c */ /* 0x000fc80003f25270 */
[----:B------:R-:W-:-:S04]  /*0370*/  @!P0 ISETP.EQ.AND P1, PT, R8, 0x5d, !P1 ;  /* 0x0000005d0800880c */ /* 0x000fc80004f22270 */
[----:B------:R-:W-:-:S09]  /*0380*/  @!P0 SEL R16, RZ, 0x1, !P1 ;  /* 0x00000001ff108807 */ /* 0x000fd20004800000 */
.L_x_712:
[----:B------:R-:W-:Y:S05]  /*0390*/  BSYNC.RECONVERGENT B0 ;  /* 0x0000000000007941 */ /* 0x000fea0003800200 */
.L_x_711:
[----:B------:R-:W0:Y:S01]  /*03a0*/  LDCU.64 UR8, c[0x0][0x398] ;  /* 0x00007300ff0877ac */ /* 0x000e220008000a00 */
[----:B------:R-:W-:Y:S02]  /*03b0*/  IMAD.MOV.U32 R2, RZ, RZ, R16 ;  /* 0x000000ffff027224 */ /* 0x000fe400078e0010 */
[----:B------:R-:W-:Y:S01]  /*03c0*/  IMAD.MOV.U32 R3, RZ, RZ, R17 ;  /* 0x000000ffff037224 */ /* 0x000fe200078e0011 */
[----:B------:R-:W1:Y:S01]  /*03d0*/  LDCU UR5, c[0x0][0x380] ;  /* 0x00007000ff0577ac */ /* 0x000e620008000800 */
[----:B0-----:R-:W-:-:S04]  /*03e0*/  LEA R6, P0, R5, UR8, 0x3 ;  /* 0x0000000805067c11 */ /* 0x001fc8000f8018ff */
[----:B------:R-:W-:Y:S02]  /*03f0*/  LEA.HI.X R7, R5, UR9, R0, 0x3, P0 ;  /* 0x0000000905077c11 */ /* 0x000fe400080f1c00 */
[----:B------:R-:W-:-:S03]  /*0400*/  IADD3 R5, P0, PT, R4, R5, RZ ;  /* 0x0000000504057210 */ /* 0x000fc60007f1e0ff */
[----:B------:R0:W-:Y:S01]  /*0410*/  STG.E.64 desc[UR6][R6.64], R2 ;  /* 0x0000000206007986 */ /* 0x0001e2000c101b06 */
[----:B------:R-:W-:Y:S02]  /*0420*/  LEA.HI.X.SX32 R0, R4, R0, 0x1, P0 ;  /* 0x0000000004007211 */ /* 0x000fe400000f0eff */
[----:B-1----:R-:W-:-:S04]  /*0430*/  ISETP.GE.U32.AND P0, PT, R5, UR5, PT ;  /* 0x0000000505007c0c */ /* 0x002fc8000bf06070 */
[----:B------:R-:W-:-:S13]  /*0440*/  ISETP.GE.AND.EX P0, PT, R0, UR4, PT, P0 ;  /* 0x0000000400007c0c */ /* 0x000fda000bf06300 */
[----:B0-----:R-:W-:Y:S05]  /*0450*/  @!P0 BRA `(.L_x_716) ;  /* 0xfffffffc001c8947 */ /* 0x001fea000383ffff */
[----:B------:R-:W-:Y:S05]  /*0460*/  EXIT ;  /* 0x000000000000794d */ /* 0x000fea0003800000 */
.L_x_717:
        /* <DEDUP_REMOVED lines=9> */
.L_x_776:


//--------------------- .text._Z24countNodesRepititionStepiPliS_ --------------------------
	.section	.text._Z24countNodesRepititionStepiPliS_,"ax",@progbits
	.align	128
        .global         _Z24countNodesRepititionStepiPliS_
        .type           _Z24countNodesRepititionStepiPliS_,@function
        .size           _Z24countNodesRepititionStepiPliS_,(.L_x_777 - _Z24countNodesRepititionStepiPliS_)
        .other          _Z24countNodesRepititionStepiPliS_,@"STO_CUDA_ENTRY STV_DEFAULT"
_Z24countNodesRepititionStepiPliS_:
.text._Z24countNodesRepititionStepiPliS_:
        /* <DEDUP_REMOVED lines=8> */
[----:B------:R-:W0:Y:S01]  /*0080*/  LDCU UR4, c[0x0][0x390] ;  /* 0x00007200ff0477ac */ /* 0x000e220008000800 */
[----:B------:R-:W1:Y:S01]  /*0090*/  LDC R15, c[0x0][0x380] ;  /* 0x0000e000ff0f7b82 */ /* 0x000e620000000800 */
[----:B------:R-:W-:Y:S01]  /*00a0*/  SHF.R.S32.HI R6, RZ, 0x1f, R7 ;  /* 0x0000001fff067819 */ /* 0x000fe20000011407 */
[----:B------:R-:W2:Y:S01]  /*00b0*/  LDCU UR5, c[0x0][0x370] ;  /* 0x00006e00ff0577ac */ /* 0x000ea20008000800 */
[----:B------:R-:W-:Y:S01]  /*00c0*/  SHF.R.S32.HI R9, RZ, 0x1f, R4 ;  /* 0x0000001fff097819 */ /* 0x000fe20000011404 */
[----:B------:R-:W3:Y:S01]  /*00d0*/  LDCU.64 UR6, c[0x0][0x358] ;  /* 0x00006b00ff0677ac */ /* 0x000ee20008000a00 */
[----:B------:R-:W4:Y:S01]  /*00e0*/  LDCU.64 UR8, c[0x0][0x388] ;  /* 0x00007100ff0877ac */ /* 0x000f220008000a00 */
[----:B------:R-:W1:Y:S01]  /*00f0*/  LDCU.64 UR10, c[0x0][0x398] ;  /* 0x00007300ff0a77ac */ /* 0x000e620008000a00 */
[----:B0-----:R-:W-:Y:S01]  /*0100*/  UISETP.NE.AND UP0, UPT, UR4, -0x1, UPT ;  /* 0xffffffff0400788c */ /* 0x001fe2000bf05270 */
[----:B--2---:R-:W-:-:S05]  /*0110*/  IMAD R0, R0, UR5, RZ ;  /* 0x0000000500007c24 */ /* 0x004fca000f8e02ff */
[----:B------:R-:W-:-:S03]  /*0120*/  SHF.R.S32.HI R11, RZ, 0x1f, R0 ;  /* 0x0000001fff0b7819 */ /* 0x000fc60000011400 */
[----:B---34-:R-:W-:Y:S05]  /*0130*/  BRA.U UP0, `(.L_x_718) ;  /* 0x00000001008c7547 */ /* 0x018fea000b800000 */
.L_x_724:
[C---:B0-----:R-:W-:Y:S01]  /*0140*/  IMAD.SHL.U32 R4, R7.reuse, 0x8, RZ ;  /* 0x0000000807047824 */ /* 0x041fe200078e00ff */
[----:B------:R-:W-:-:S04]  /*0150*/  SHF.L.U64.HI R5, R7, 0x3, R6 ;  /* 0x0000000307057819 */ /* 0x000fc80000010206 */
[----:B-1----:R-:W-:-:S04]  /*0160*/  IADD3 R2, P0, PT, R4, UR8, RZ ;  /* 0x0000000804027c10 */ /* 0x002fc8000ff1e0ff */
[----:B------:R-:W-:-:S05]  /*0170*/  IADD3.X R3, PT, PT, R5, UR9, RZ, P0, !PT ;  /* 0x0000000905037c10 */ /* 0x000fca00087fe4ff */
[----:B------:R-:W2:Y:S01]  /*0180*/  LDG.E.64 R12, desc[UR6][R2.64] ;  /* 0x00000006020c7981 */ /* 0x000ea2000c1e1b00 */
[----:B-1----:R-:W-:Y:S01]  /*0190*/  IADD3 R4, P0, PT, R4, UR10, RZ ;  /* 0x0000000a04047c10 */ /* 0x002fe2000ff1e0ff */
[----:B------:R-:W-:Y:S01]  /*01a0*/  BSSY.RECONVERGENT B0, `(.L_x_719) ;  /* 0x000001a000007945 */ /* 0x000fe20003800200 */
[----:B------:R-:W-:-:S03]  /*01b0*/  ISETP.GE.U32.AND P1, PT, R7, 0x1, PT ;  /* 0x000000010700780c */ /* 0x000fc60003f26070 */
[----:B------:R-:W-:Y:S01]  /*01c0*/  BSSY.RELIABLE B1, `(.L_x_720) ;  /* 0x000000e000017945 */ /* 0x000fe20003800100 */
[----:B------:R-:W-:Y:S02]  /*01d0*/  IADD3.X R5, PT, PT, R5, UR11, RZ, P0, !PT ;  /* 0x0000000b05057c10 */ /* 0x000fe400087fe4ff */
[----:B------:R-:W-:Y:S02]  /*01e0*/  ISETP.GE.AND.EX P1, PT, R6, RZ, PT, P1 ;  /* 0x000000ff0600720c */ /* 0x000fe40003f26310 */
[----:B------:R-:W-:-:S05]  /*01f0*/  IADD3 R7, P0, PT, R0, R7, RZ ;  /* 0x0000000700077210 */ /* 0x000fca0007f1e0ff */
[----:B------:R-:W-:Y:S01]  /*0200*/  IMAD.X R6, R11, 0x1, R6, P0 ;  /* 0x000000010b067824 */ /* 0x000fe200000e0606 */
[----:B------:R-:W-:-:S04]  /*0210*/  ISETP.GE.U32.AND P0, PT, R7, R15, PT ;  /* 0x0000000f0700720c */ /* 0x000fc80003f06070 */
[----:B------:R-:W-:Y:S01]  /*0220*/  ISETP.GE.AND.EX P0, PT, R6, R9, PT, P0 ;  /* 0x000000090600720c */ /* 0x000fe20003f06300 */
[----:B--2---:R0:W-:Y:S01]  /*0230*/  STG.E.64 desc[UR6][R4.64], R12 ;  /* 0x0000000c04007986 */ /* 0x0041e2000c101b06 */
[----:B------:R-:W-:Y:S11]  /*0240*/  @!P1 BRA `(.L_x_721) ;  /* 0x0000000000149947 */ /* 0x000ff60003800000 */
[----:B------:R-:W2:Y:S02]  /*0250*/  LDG.E.64 R2, desc[UR6][R2.64+-0x8] ;  /* 0xfffff80602027981 */ /* 0x000ea4000c1e1b00 */
[----:B--2---:R-:W-:-:S04]  /*0260*/  ISETP.NE.U32.AND P1, PT, R12, R2, PT ;  /* 0x000000020c00720c */ /* 0x004fc80003f25070 */
[----:B------:R-:W-:-:S13]  /*0270*/  ISETP.NE.AND.EX P1, PT, R13, R3, PT, P1 ;  /* 0x000000030d00720c */ /* 0x000fda0003f25310 */
[----:B------:R-:W-:Y:S05]  /*0280*/  @!P1 BREAK.RELIABLE B1 ;  /* 0x0000000000019942 */ /* 0x000fea0003800100 */
[----:B------:R-:W-:Y:S05]  /*0290*/  @!P1 BRA `(.L_x_722) ;  /* 0x0000000000149947 */ /* 0x000fea0003800000 */
.L_x_721:
[----:B------:R-:W-:Y:S05]  /*02a0*/  BSYNC.RELIABLE B1 ;  /* 0x0000000000017941 */ /* 0x000fea0003800100 */
.L_x_720:
[----:B------:R-:W-:-:S04]  /*02b0*/  LEA R2, P1, R15, R4, 0x3 ;  /* 0x000000040f027211 */ /* 0x000fc800078218ff */
[----:B------:R-:W-:-:S05]  /*02c0*/  LEA.HI.X R3, R15, R5, R9, 0x3, P1 ;  /* 0x000000050f037211 */ /* 0x000fca00008f1c09 */
[----:B------:R1:W-:Y:S01]  /*02d0*/  STG.E.64 desc[UR6][R2.64], RZ ;  /* 0x000000ff02007986 */ /* 0x0003e2000c101b06 */
[----:B------:R-:W-:Y:S05]  /*02e0*/  BRA `(.L_x_723) ;  /* 0x0000000000147947 */ /* 0x000fea0003800000 */
.L_x_722:
[C---:B0-----:R-:W-:Y:S01]  /*02f0*/  LEA R4, P1, R15.reuse, R4, 0x3 ;  /* 0x000000040f047211 */ /* 0x041fe200078218ff */
[----:B------:R-:W-:Y:S02]  /*0300*/  IMAD.MOV.U32 R2, RZ, RZ, 0x1 ;  /* 0x00000001ff027424 */ /* 0x000fe400078e00ff */
[----:B------:R-:W-:Y:S01]  /*0310*/  IMAD.MOV.U32 R3, RZ, RZ, 0x0 ;  /* 0x00000000ff037424 */ /* 0x000fe200078e00ff */
[----:B------:R-:W-:-:S05]  /*0320*/  LEA.HI.X R5, R15, R5, R9, 0x3, P1 ;  /* 0x000000050f057211 */ /* 0x000fca00008f1c09 */
[----:B------:R0:W-:Y:S04]  /*0330*/  STG.E.64 desc[UR6][R4.64], R2 ;  /* 0x0000000204007986 */ /* 0x0001e8000c101b06 */
.L_x_723:
[----:B------:R-:W-:Y:S05]  /*0340*/  BSYNC.RECONVERGENT B0 ;  /* 0x0000000000007941 */ /* 0x000fea0003800200 */
.L_x_719:
[----:B------:R-:W-:Y:S05]  /*0350*/  @!P0 BRA `(.L_x_724) ;  /* 0xfffffffc00788947 */ /* 0x000fea000383ffff */
[----:B------:R-:W-:Y:S05]  /*0360*/  EXIT ;  /* 0x000000000000794d */ /* 0x000fea0003800000 */
.L_x_718:
[----:B------:R-:W-:-:S13]  /*0370*/  ISETP.LE.AND P0, PT, RZ, UR4, PT ;  /* 0x00000004ff007c0c */ /* 0x000fda000bf03270 */
[----:B-1----:R-:W-:Y:S05]  /*0380*/  @!P0 EXIT ;  /* 0x000000000000894d */ /* 0x002fea0003800000 */
[----:B------:R-:W0:Y:S01]  /*0390*/  LDC.64 R2, c[0x0][0x388] ;  /* 0x0000e200ff027b82 */ /* 0x000e220000000a00 */
[----:B------:R-:W-:Y:S01]  /*03a0*/  UMOV UR5, 0x1 ;  /* 0x0000000100057882 */ /* 0x000fe20000000000 */
[C---:B------:R-:W-:Y:S01]  /*03b0*/  SHF.L.U64.HI R15, R4.reuse, 0x3, R9 ;  /* 0x00000003040f7819 */ /* 0x040fe20000010209 */
[----:B------:R-:W-:Y:S01]  /*03c0*/  USHF.L.U32 UR4, UR5, UR4, URZ ;  /* 0x0000000405047299 */ /* 0x000fe200080006ff */
[----:B------:R-:W-:Y:S01]  /*03d0*/  IMAD.SHL.U32 R17, R4, 0x8, RZ ;  /* 0x0000000804117824 */ /* 0x000fe200078e00ff */
[----:B------:R-:W1:Y:S01]  /*03e0*/  LDCU UR10, c[0x0][0x380] ;  /* 0x00007000ff0a77ac */ /* 0x000e620008000800 */
[----:B------:R-:W2:Y:S01]  /*03f0*/  LDCU.64 UR8, c[0x0][0x398] ;  /* 0x00007300ff0877ac */ /* 0x000ea20008000a00 */
[----:B------:R-:W-:-:S12]  /*0400*/  USHF.R.S32.HI UR5, URZ, 0x1f, UR4 ;  /* 0x0000001fff057899 */ /* 0x000fd80008011404 */
.L_x_728:
[C---:B0-2---:R-:W-:Y:S01]  /*0410*/  IMAD.SHL.U32 R13, R7.reuse, 0x8, RZ ;  /* 0x00000008070d7824 */ /* 0x045fe200078e00ff */
[----:B------:R-:W-:-:S04]  /*0420*/  SHF.L.U64.HI R4, R7, 0x3, R6 ;  /* 0x0000000307047819 */ /* 0x000fc80000010206 */
[----:B0-----:R-:W-:-:S05]  /*0430*/  IADD3 R18, P0, PT, R13, R2, RZ ;  /* 0x000000020d127210 */ /* 0x001fca0007f1e0ff */
[----:B------:R-:W-:-:S05]  /*0440*/  IMAD.X R19, R4, 0x1, R3, P0 ;  /* 0x0000000104137824 */ /* 0x000fca00000e0603 */
[----:B------:R-:W3:Y:S01]  /*0450*/  LDG.E.64 R20, desc[UR6][R18.64] ;  /* 0x0000000612147981 */ /* 0x000ee2000c1e1b00 */
[----:B--2---:R-:W-:Y:S01]  /*0460*/  IADD3 R12, P0, PT, R13, UR8, RZ ;  /* 0x000000080d0c7c10 */ /* 0x004fe2000ff1e0ff */
[----:B------:R-:W-:Y:S03]  /*0470*/  BSSY.RECONVERGENT B0, `(.L_x_725) ;  /* 0x0000021000007945 */ /* 0x000fe60003800200 */
[----:B------:R-:W-:Y:S02]  /*0480*/  IADD3.X R13, PT, PT, R4, UR9, RZ, P0, !PT ;  /* 0x00000009040d7c10 */ /* 0x000fe400087fe4ff */
[----:B------:R-:W-:-:S04]  /*0490*/  ISETP.GE.U32.AND P0, PT, R7, UR4, PT ;  /* 0x0000000407007c0c */ /* 0x000fc8000bf06070 */
[----:B------:R-:W-:Y:S01]  /*04a0*/  ISETP.GE.AND.EX P0, PT, R6, UR5, PT, P0 ;  /* 0x0000000506007c0c */ /* 0x000fe2000bf06300 */
[----:B---3--:R0:W-:-:S12]  /*04b0*/  STG.E.64 desc[UR6][R12.64], R20 ;  /* 0x000000140c007986 */ /* 0x0081d8000c101b06 */
[----:B------:R-:W-:Y:S05]  /*04c0*/  @!P0 BRA `(.L_x_726) ;  /* 0x0000000000548947 */ /* 0x000fea0003800000 */
[----:B------:R-:W-:-:S04]  /*04d0*/  IADD3 R5, P0, PT, R7, -UR4, RZ ;  /* 0x8000000407057c10 */ /* 0x000fc8000ff1e0ff */
[----:B------:R-:W-:Y:S02]  /*04e0*/  IADD3.X R8, PT, PT, R6, ~UR5, RZ, P0, !PT ;  /* 0x8000000506087c10 */ /* 0x000fe400087fe4ff */
[----:B------:R-:W-:-:S04]  /*04f0*/  LEA R4, P0, R5, R2, 0x3 ;  /* 0x0000000205047211 */ /* 0x000fc800078018ff */
[----:B------:R-:W-:-:S05]  /*0500*/  LEA.HI.X R5, R5, R3, R8, 0x3, P0 ;  /* 0x0000000305057211 */ /* 0x000fca00000f1c08 */
[----:B------:R-:W2:Y:S02]  /*0510*/  LDG.E.64 R22, desc[UR6][R4.64] ;  /* 0x0000000604167981 */ /* 0x000ea4000c1e1b00 */
[----:B--2---:R-:W-:Y:S02]  /*0520*/  ISETP.NE.U32.AND P0, PT, R20, R22, PT ;  /* 0x000000161400720c */ /* 0x004fe40003f05070 */
[----:B------:R-:W-:Y:S02]  /*0530*/  IADD3 R22, P1, PT, R18, R17, RZ ;  /* 0x0000001112167210 */ /* 0x000fe40007f3e0ff */
[----:B------:R-:W-:-:S03]  /*0540*/  ISETP.NE.AND.EX P0, PT, R21, R23, PT, P0 ;  /* 0x000000171500720c */ /* 0x000fc60003f05300 */
[----:B------:R-:W-:-:S10]  /*0550*/  IMAD.X R23, R19, 0x1, R15, P1 ;  /* 0x0000000113177824 */ /* 0x000fd400008e060f */
[----:B------:R-:W2:Y:S01]  /*0560*/  @P0 LDG.E.64 R18, desc[UR6][R22.64] ;  /* 0x0000000616120981 */ /* 0x000ea2000c1e1b00 */
[-C--:B0-----:R-:W-:Y:S02]  /*0570*/  IADD3 R12, P1, PT, R12, R17.reuse, RZ ;  /* 0x000000110c0c7210 */ /* 0x081fe40007f3e0ff */
[----:B------:R-:W-:-:S03]  /*0580*/  @!P0 IADD3 R24, P2, PT, R4, R17, RZ ;  /* 0x0000001104188210 */ /* 0x000fc60007f5e0ff */
[--C-:B------:R-:W-:Y:S02]  /*0590*/  IMAD.X R13, R13, 0x1, R15.reuse, P1 ;  /* 0x000000010d0d7824 */ /* 0x100fe400008e060f */
[----:B------:R-:W-:-:S03]  /*05a0*/  @!P0 IMAD.X R25, R5, 0x1, R15, P2 ;  /* 0x0000000105198824 */ /* 0x000fc600010e060f */
[----:B--2---:R2:W-:Y:S04]  /*05b0*/  @P0 STG.E.64 desc[UR6][R12.64], R18 ;  /* 0x000000120c000986 */ /* 0x0045e8000c101b06 */
[----:B------:R-:W3:Y:S04]  /*05c0*/  @!P0 LDG.E.64 R20, desc[UR6][R22.64] ;  /* 0x0000000616148981 */ /* 0x000ee8000c1e1b00 */
[----:B------:R-:W3:Y:S02]  /*05d0*/  @!P0 LDG.E.64 R4, desc[UR6][R24.64] ;  /* 0x0000000618048981 */ /* 0x000ee4000c1e1b00 */
[----:B---3--:R-:W-:-:S05]  /*05e0*/  @!P0 IADD3 R4, P1, PT, R4, R20, RZ ;  /* 0x0000001404048210 */ /* 0x008fca0007f3e0ff */
[----:B------:R-:W-:-:S05]  /*05f0*/  @!P0 IMAD.X R5, R5, 0x1, R21, P1 ;  /* 0x0000000105058824 */ /* 0x000fca00008e0615 */
[----:B------:R2:W-:Y:S01]  /*0600*/  @!P0 STG.E.64 desc[UR6][R12.64], R4 ;  /* 0x000000040c008986 */ /* 0x0005e2000c101b06 */
[----:B------:R-:W-:Y:S05]  /*0610*/  BRA `(.L_x_727) ;  /* 0x0000000000187947 */ /* 0x000fea0003800000 */
.L_x_726:
[----:B------:R-:W-:-:S05]  /*0620*/  IADD3 R4, P0, PT, R18, R17, RZ ;  /* 0x0000001112047210 */ /* 0x000fca0007f1e0ff */
[----:B------:R-:W-:-:S06]  /*0630*/  IMAD.X R5, R19, 0x1, R15, P0 ;  /* 0x0000000113057824 */ /* 0x000fcc00000e060f */
[----:B------:R-:W2:Y:S01]  /*0640*/  LDG.E.64 R4, desc[UR6][R4.64] ;  /* 0x0000000604047981 */ /* 0x000ea2000c1e1b00 */
[----:B0-----:R-:W-:-:S05]  /*0650*/  IADD3 R12, P0, PT, R12, R17, RZ ;  /* 0x000000110c0c7210 */ /* 0x001fca0007f1e0ff */
[----:B------:R-:W-:-:S05]  /*0660*/  IMAD.X R13, R13, 0x1, R15, P0 ;  /* 0x000000010d0d7824 */ /* 0x000fca00000e060f */
[----:B--2---:R0:W-:Y:S03]  /*0670*/  STG.E.64 desc[UR6][R12.64], R4 ;  /* 0x000000040c007986 */ /* 0x0041e6000c101b06 */
.L_x_727:
[----:B-1----:R-:W-:Y:S05]  /*0680*/  BSYNC.RECONVERGENT B0 ;  /* 0x0000000000007941 */ /* 0x002fea0003800200 */
.L_x_725:
[----:B------:R-:W-:-:S05]  /*0690*/  IADD3 R7, P0, PT, R0, R7, RZ ;  /* 0x0000000700077210 */ /* 0x000fca0007f1e0ff */
[----:B------:R-:W-:Y:S01]  /*06a0*/  IMAD.X R6, R11, 0x1, R6, P0 ;  /* 0x000000010b067824 */ /* 0x000fe200000e0606 */
[----:B------:R-:W-:-:S04]  /*06b0*/  ISETP.GE.U32.AND P0, PT, R7, UR10, PT ;  /* 0x0000000a07007c0c */ /* 0x000fc8000bf06070 */
[----:B------:R-:W-:-:S13]  /*06c0*/  ISETP.GE.AND.EX P0, PT, R6, R9, PT, P0 ;  /* 0x000000090600720c */ /* 0x000fda0003f06300 */
[----:B------:R-:W-:Y:S05]  /*06d0*/  @!P0 BRA `(.L_x_728) ;  /* 0xfffffffc004c8947 */ /* 0x000fea000383ffff */
[----:B------:R-:W-:Y:S05]  /*06e0*/  EXIT ;  /* 0x000000000000794d */ /* 0x000fea0003800000 */
.L_x_729:
        /* <DEDUP_REMOVED lines=9> */
.L_x_777:


//--------------------- .text._Z7extractiiPcPlS_  --------------------------
	.section	.text._Z7extractiiPcPlS_,"ax",@progbits
	.align	128
        .global         _Z7extractiiPcPlS_
        .type           _Z7extractiiPcPlS_,@function
        .size           _Z7extractiiPcPlS_,(.L_x_778 - _Z7extractiiPcPlS_)
        .other          _Z7extractiiPcPlS_,@"STO_CUDA_ENTRY STV_DEFAULT"
_Z7extractiiPcPlS_:
.text._Z7extractiiPcPlS_:
        /* <DEDUP_REMOVED lines=9> */
[--C-:B------:R-:W-:Y:S01]  /*0090*/  SHF.R.S32.HI R8, RZ, 0x1f, R0.reuse ;  /* 0x0000001fff087819 */ /* 0x100fe20000011400 */
[----:B------:R-:W-:Y:S01]  /*00a0*/  IMAD.MOV.U32 R7, RZ, RZ, R0 ;  /* 0x000000ffff077224 */ /* 0x000fe200078e0000 */
[----:B------:R-:W1:Y:S01]  /*00b0*/  LDCU.64 UR6, c[0x0][0x358] ;  /* 0x00006b00ff0677ac */ /* 0x000e620008000a00 */
[----:B------:R-:W2:Y:S01]  /*00c0*/  LDCU UR10, c[0x0][0x380] ;  /* 0x00007000ff0a77ac */ /* 0x000ea20008000800 */
[----:B------:R-:W3:Y:S01]  /*00d0*/  LDCU.64 UR8, c[0x0][0x388] ;  /* 0x00007100ff0877ac */ /* 0x000ee20008000a00 */
[----:B------:R-:W-:Y:S01]  /*00e0*/  USHF.R.S32.HI UR4, URZ, 0x1f, UR4 ;  /* 0x0000001fff047899 */ /* 0x000fe20008011404 */
[----:B0-----:R-:W-:-:S11]  /*00f0*/  IMAD R0, R2, UR5, RZ ;  /* 0x0000000502007c24 */ /* 0x001fd6000f8e02ff */
.L_x_730:
[----:B---3--:R-:W-:Y:S01]  /*0100*/  IADD3 R2, P0, PT, R7, UR8, RZ ;  /* 0x0000000807027c10 */ /* 0x008fe2000ff1e0ff */
[----:B------:R-:W-:Y:S01]  /*0110*/  IMAD.MOV.U32 R9, RZ, RZ, 0x1 ;  /* 0x00000001ff097424 */ /* 0x000fe200078e00ff */
[----:B------:R-:W0:Y:S02]  /*0120*/  LDC.64 R10, c[0x0][0x390] ;  /* 0x0000e400ff0a7b82 */ /* 0x000e240000000a00 */
[----:B------:R-:W-:-:S05]  /*0130*/  IADD3.X R3, PT, PT, R8, UR9, RZ, P0, !PT ;  /* 0x0000000908037c10 */ /* 0x000fca00087fe4ff */
[----:B-1----:R-:W3:Y:S02]  /*0140*/  LDG.E.U8 R13, desc[UR6][R2.64] ;  /* 0x00000006020d7981 */ /* 0x002ee4000c1e1100 */
[----:B---3--:R-:W-:-:S05]  /*0150*/  VIADD R4, R13, 0xffffffa5 ;  /* 0xffffffa50d047836 */ /* 0x008fca0000000000 */
[----:B------:R-:W-:-:S04]  /*0160*/  LOP3.LUT R4, R4, 0xffff, RZ, 0xc0, !PT ;  /* 0x0000ffff04047812 */ /* 0x000fc800078ec0ff */
[CC--:B------:R-:W-:Y:S02]  /*0170*/  SHF.L.U32 R5, R9.reuse, R4.reuse, RZ ;  /* 0x0000000409057219 */ /* 0x0c0fe400000006ff */
[----:B------:R-:W-:Y:S02]  /*0180*/  SHF.L.U64.HI R6, R9, R4, RZ ;  /* 0x0000000409067219 */ /* 0x000fe400000102ff */
[----:B------:R-:W-:-:S04]  /*0190*/  LOP3.LUT P0, RZ, R5, 0x1, RZ, 0xc0, !PT ;  /* 0x0000000105ff7812 */ /* 0x000fc8000780c0ff */
[----:B------:R-:W-:-:S04]  /*01a0*/  LOP3.LUT P0, RZ, R6, 0x5, RZ, 0xc0, P0 ;  /* 0x0000000506ff7812 */ /* 0x000fc8000000c0ff */
[----:B------:R-:W-:Y:S02]  /*01b0*/  ISETP.LE.U32.AND P0, PT, R4, 0x22, P0 ;  /* 0x000000220400780c */ /* 0x000fe40000703070 */
[----:B------:R-:W1:Y:S02]  /*01c0*/  LDC.64 R4, c[0x0][0x398] ;  /* 0x0000e600ff047b82 */ /* 0x000e640000000a00 */
[----:B------:R-:W-:-:S13]  /*01d0*/  ISETP.NE.AND P0, PT, R13, 0x5d, !P0 ;  /* 0x0000005d0d00780c */ /* 0x000fda0004705270 */
[----:B0-----:R-:W-:-:S04]  /*01e0*/  @!P0 LEA R2, P1, R7, R10, 0x3 ;  /* 0x0000000a07028211 */ /* 0x001fc800078218ff */
[----:B------:R-:W-:-:S06]  /*01f0*/  @!P0 LEA.HI.X R3, R7, R11, R8, 0x3, P1 ;  /* 0x0000000b07038211 */ /* 0x000fcc00008f1c08 */
[----:B------:R-:W1:Y:S02]  /*0200*/  @!P0 LDG.E.64 R2, desc[UR6][R2.64] ;  /* 0x0000000602028981 */ /* 0x000e64000c1e1b00 */
[----:B-1----:R-:W-:-:S05]  /*0210*/  @!P0 IADD3 R4, P1, PT, R2, R4, RZ ;  /* 0x0000000402048210 */ /* 0x002fca0007f3e0ff */
[----:B------:R-:W-:-:S05]  /*0220*/  @!P0 IMAD.X R5, R3, 0x1, R5, P1 ;  /* 0x0000000103058824 */ /* 0x000fca00008e0605 */
[----:B------:R0:W-:Y:S01]  /*0230*/  @!P0 STG.E.U8 desc[UR6][R4.64], R13 ;  /* 0x0000000d04008986 */ /* 0x0001e2000c101106 */
[----:B------:R-:W-:-:S04]  /*0240*/  IADD3 R7, P0, PT, R0, R7, RZ ;  /* 0x0000000700077210 */ /* 0x000fc80007f1e0ff */
[----:B------:R-:W-:Y:S02]  /*0250*/  LEA.HI.X.SX32 R8, R0, R8, 0x1, P0 ;  /* 0x0000000800087211 */ /* 0x000fe400000f0eff */
[----:B--2---:R-:W-:-:S04]  /*0260*/  ISETP.GE.U32.AND P0, PT, R7, UR10, PT ;  /* 0x0000000a07007c0c */ /* 0x004fc8000bf06070 */
[----:B------:R-:W-:-:S13]  /*0270*/  ISETP.GE.AND.EX P0, PT, R8, UR4, PT, P0 ;  /* 0x0000000408007c0c */ /* 0x000fda000bf06300 */
[----:B0-----:R-:W-:Y:S05]  /*0280*/  @!P0 BRA `(.L_x_730) ;  /* 0xfffffffc009c8947 */ /* 0x001fea000383ffff */
[----:B------:R-:W-:Y:S05]  /*0290*/  EXIT ;  /* 0x000000000000794d */ /* 0x000fea0003800000 */
.L_x_731:
        /* <DEDUP_REMOVED lines=14> */
.L_x_778:


//--------------------- .text._Z11changeDepthiPcS_ --------------------------
	.section	.text._Z11changeDepthiPcS_,"ax",@progbits
	.align	128
        .global         _Z11changeDepthiPcS_
        .type           _Z11changeDepthiPcS_,@function
        .size           _Z11changeDepthiPcS_,(.L_x_779 - _Z11changeDepthiPcS_)
        .other          _Z11changeDepthiPcS_,@"STO_CUDA_ENTRY STV_DEFAULT"
_Z11changeDepthiPcS_:
.text._Z11changeDepthiPcS_:
        /* <DEDUP_REMOVED lines=15> */
.L_x_738:
[----:B0-----:R-:W0:Y:S02]  /*00f0*/  LDCU.64 UR10, c[0x0][0x388] ;  /* 0x00007100ff0a77ac */ /* 0x001e240008000a00 */
[----:B01----:R-:W-:Y:S02]  /*0100*/  IMAD.U32 R9, RZ, RZ, UR10 ;  /* 0x0000000aff097e24 */ /* 0x003fe4000f8e00ff */
[----:B------:R-:W-:-:S03]  /*0110*/  IMAD.U32 R10, RZ, RZ, UR11 ;  /* 0x0000000bff0a7e24 */ /* 0x000fc6000f8e00ff */
[----:B------:R-:W-:-:S05]  /*0120*/  IADD3 R2, P0, PT, R8, R9, RZ ;  /* 0x0000000908027210 */ /* 0x000fca0007f1e0ff */
[----:B------:R-:W-:-:S05]  /*0130*/  IMAD.X R3, R7, 0x1, R10, P0 ;  /* 0x0000000107037824 */ /* 0x000fca00000e060a */
[----:B-1----:R-:W3:Y:S01]  /*0140*/  LDG.E.U8 R5, desc[UR6][R2.64] ;  /* 0x0000000602057981 */ /* 0x002ee2000c1e1100 */
[----:B------:R-:W-:Y:S01]  /*0150*/  BSSY.RECONVERGENT B0, `(.L_x_732) ;  /* 0x0000033000007945 */ /* 0x000fe20003800200 */
[----:B---3--:R-:W-:-:S13]  /*0160*/  ISETP.NE.AND P0, PT, R5, 0x2c, PT ;  /* 0x0000002c0500780c */ /* 0x008fda0003f05270 */
[----:B------:R-:W-:Y:S05]  /*0170*/  @P0 BRA `(.L_x_733) ;  /* 0x0000000000a80947 */ /* 0x000fea0003800000 */
[----:B------:R-:W-:Y:S01]  /*0180*/  ISETP.GE.U32.AND P0, PT, R8, 0x1, PT ;  /* 0x000000010800780c */ /* 0x000fe20003f06070 */
[----:B------:R-:W-:Y:S03]  /*0190*/  BSSY.RECONVERGENT B1, `(.L_x_734) ;  /* 0x0000019000017945 */ /* 0x000fe60003800200 */
[----:B------:R-:W-:-:S13]  /*01a0*/  ISETP.GE.AND.EX P0, PT, R7, RZ, PT, P0 ;  /* 0x000000ff0700720c */ /* 0x000fda0003f06300 */
[----:B------:R-:W-:Y:S05]  /*01b0*/  @!P0 BRA `(.L_x_735) ;  /* 0x0000000000588947 */ /* 0x000fea0003800000 */
[----:B------:R-:W0:Y:S02]  /*01c0*/  LDC.64 R2, c[0x0][0x388] ;  /* 0x0000e200ff027b82 */ /* 0x000e240000000a00 */
.L_x_736:
[----:B0-----:R-:W-:Y:S02]  /*01d0*/  IMAD.MOV.U32 R9, RZ, RZ, R2 ;  /* 0x000000ffff097224 */ /* 0x001fe400078e0002 */
[----:B------:R-:W-:-:S03]  /*01e0*/  IMAD.MOV.U32 R10, RZ, RZ, R3 ;  /* 0x000000ffff0a7224 */ /* 0x000fc600078e0003 */
[----:B-1----:R-:W-:-:S05]  /*01f0*/  IADD3 R4, P0, PT, R8, R9, RZ ;  /* 0x0000000908047210 */ /* 0x002fca0007f1e0ff */
[----:B------:R-:W-:-:S05]  /*0200*/  IMAD.X R5, R7, 0x1, R10, P0 ;  /* 0x0000000107057824 */ /* 0x000fca00000e060a */
[----:B------:R-:W3:Y:S02]  /*0210*/  LDG.E.U8 R13, desc[UR6][R4.64+-0x1] ;  /* 0xffffff06040d7981 */ /* 0x000ee4000c1e1100 */
[----:B---3--:R-:W-:-:S04]  /*0220*/  LOP3.LUT R6, R13, 0xdf, RZ, 0xc0, !PT ;  /* 0x000000df0d067812 */ /* 0x008fc800078ec0ff */
[----:B------:R-:W-:-:S13]  /*0230*/  ISETP.NE.AND P0, PT, R6, 0x5d, PT ;  /* 0x0000005d0600780c */ /* 0x000fda0003f05270 */
[----:B------:R-:W-:Y:S05]  /*0240*/  @P0 BRA `(.L_x_735) ;  /* 0x0000000000340947 */ /* 0x000fea0003800000 */
[C---:B--2---:R-:W-:Y:S01]  /*0250*/  IADD3 R4, P0, PT, R8.reuse, UR8, RZ ;  /* 0x0000000808047c10 */ /* 0x044fe2000ff1e0ff */
[----:B------:R-:W-:Y:S01]  /*0260*/  IMAD.MOV.U32 R11, RZ, RZ, 0x2c ;  /* 0x0000002cff0b7424 */ /* 0x000fe200078e00ff */
[C---:B------:R-:W-:Y:S02]  /*0270*/  IADD3 R6, P1, PT, R8.reuse, -0x1, RZ ;  /* 0xffffffff08067810 */ /* 0x040fe40007f3e0ff */
[C---:B------:R-:W-:Y:S02]  /*0280*/  IADD3.X R5, PT, PT, R7.reuse, UR9, RZ, P0, !PT ;  /* 0x0000000907057c10 */ /* 0x040fe400087fe4ff */
[----:B------:R-:W-:Y:S01]  /*0290*/  ISETP.GT.U32.AND P0, PT, R8, 0x1, PT ;  /* 0x000000010800780c */ /* 0x000fe20003f04070 */
[----:B------:R-:W-:Y:S02]  /*02a0*/  IMAD.MOV.U32 R8, RZ, RZ, R6 ;  /* 0x000000ffff087224 */ /* 0x000fe400078e0006 */
[----:B------:R1:W-:Y:S01]  /*02b0*/  STG.E.U8 desc[UR6][R4.64], R13 ;  /* 0x0000000d04007986 */ /* 0x0003e2000c101106 */
[----:B------:R-:W-:-:S02]  /*02c0*/  ISETP.GT.U32.AND.EX P0, PT, R7, RZ, PT, P0 ;  /* 0x000000ff0700720c */ /* 0x000fc40003f04100 */
[----:B------:R-:W-:Y:S01]  /*02d0*/  IADD3.X R7, PT, PT, R7, -0x1, RZ, P1, !PT ;  /* 0xffffffff07077810 */ /* 0x000fe20000ffe4ff */
[----:B------:R1:W-:Y:S10]  /*02e0*/  STG.E.U8 desc[UR6][R4.64+-0x1], R11 ;  /* 0xffffff0b04007986 */ /* 0x0003f4000c101106 */
[----:B------:R-:W-:Y:S05]  /*02f0*/  @P0 BRA `(.L_x_736) ;  /* 0xfffffffc00b40947 */ /* 0x000fea000383ffff */
[----:B------:R-:W-:Y:S02]  /*0300*/  IMAD.MOV.U32 R8, RZ, RZ, RZ ;  /* 0x000000ffff087224 */ /* 0x000fe400078e00ff */
[----:B------:R-:W-:-:S07]  /*0310*/  IMAD.MOV.U32 R7, RZ, RZ, RZ ;  /* 0x000000ffff077224 */ /* 0x000fce00078e00ff */
.L_x_735:
[----:B--2---:R-:W-:Y:S05]  /*0320*/  BSYNC.RECONVERGENT B1 ;  /* 0x0000000000017941 */ /* 0x004fea0003800200 */
.L_x_734:
[----:B------:R-:W0:Y:S01]  /*0330*/  LDCU.64 UR10, c[0x0][0x390] ;  /* 0x00007200ff0a77ac */ /* 0x000e220008000a00 */
[----:B-1----:R-:W-:Y:S01]  /*0340*/  IADD3 R4, P1, PT, R8, R9, RZ ;  /* 0x0000000908047210 */ /* 0x002fe20007f3e0ff */
[----:B------:R-:W-:-:S04]  /*0350*/  IMAD.MOV.U32 R9, RZ, RZ, 0x2c ;  /* 0x0000002cff097424 */ /* 0x000fc800078e00ff */
[----:B------:R-:W-:Y:S01]  /*0360*/  IMAD.X R5, R7, 0x1, R10, P1 ;  /* 0x0000000107057824 */ /* 0x000fe200008e060a */
[----:B0-----:R-:W-:-:S04]  /*0370*/  IADD3 R2, P0, PT, R8, UR10, RZ ;  /* 0x0000000a08027c10 */ /* 0x001fc8000ff1e0ff */
[----:B------:R-:W-:-:S05]  /*0380*/  IADD3.X R3, PT, PT, R7, UR11, RZ, P0, !PT ;  /* 0x0000000b07037c10 */ /* 0x000fca00087fe4ff */
[----:B------:R1:W-:Y:S04]  /*0390*/  STG.E.U8 desc[UR6][R2.64], R9 ;  /* 0x0000000902007986 */ /* 0x0003e8000c101106 */
[----:B------:R-:W2:Y:S02]  /*03a0*/  LDG.E.U8 R4, desc[UR6][R4.64+-0x1] ;  /* 0xffffff0604047981 */ /* 0x000ea4000c1e1100 */
[----:B--2---:R-:W-:-:S04]  /*03b0*/  LOP3.LUT R6, R4, 0x20, RZ, 0xfc, !PT ;  /* 0x0000002004067812 */ /* 0x004fc800078efcff */
[----:B------:R-:W-:-:S04]  /*03c0*/  PRMT R6, R6, 0x9910, RZ ;  /* 0x0000991006067816 */ /* 0x000fc800000000ff */
[----:B------:R-:W-:Y:S01]  /*03d0*/  ISETP.NE.AND P0, PT, R6, 0x7b, PT ;  /* 0x0000007b0600780c */ /* 0x000fe20003f05270 */
[----:B------:R-:W-:-:S12]  /*03e0*/  IMAD.MOV.U32 R6, RZ, RZ, 0x49 ;  /* 0x00000049ff067424 */ /* 0x000fd800078e00ff */
[----:B------:R-:W-:-:S05]  /*03f0*/  @!P0 PRMT R5, R6, 0x7610, R5 ;  /* 0x0000761006058816 */ /* 0x000fca0000000005 */
[----:B------:R1:W-:Y:S01]  /*0400*/  @!P0 STG.E.U8 desc[UR6][R2.64], R5 ;  /* 0x0000000502008986 */ /* 0x0003e2000c101106 */
[----:B------:R-:W-:Y:S05]  /*0410*/  BRA `(.L_x_737) ;  /* 0x0000000000187947 */ /* 0x000fea0003800000 */
.L_x_733:
[----:B------:R-:W0:Y:S02]  /*0420*/  LDCU.64 UR10, c[0x0][0x390] ;  /* 0x00007200ff0a77ac */ /* 0x000e240008000a00 */
[----:B0-----:R-:W-:-:S04]  /*0430*/  IADD3 R2, P0, PT, R8, UR10, RZ ;  /* 0x0000000a08027c10 */ /* 0x001fc8000ff1e0ff */
[----:B------:R-:W-:-:S05]  /*0440*/  IADD3.X R3, PT, PT, R7, UR11, RZ, P0, !PT ;  /* 0x0000000b07037c10 */ /* 0x000fca00087fe4ff */
[----:B------:R-:W3:Y:S02]  /*0450*/  LDG.E.U8 R4, desc[UR6][R2.64] ;  /* 0x0000000602047981 */ /* 0x000ee4000c1e1100 */
[----:B---3--:R-:W-:-:S13]  /*0460*/  ISETP.NE.AND P0, PT, R4, RZ, PT ;  /* 0x000000ff0400720c */ /* 0x008fda0003f05270 */
[----:B------:R0:W-:Y:S02]  /*0470*/  @!P0 STG.E.U8 desc[UR6][R2.64], R5 ;  /* 0x0000000502008986 */ /* 0x0001e4000c101106 */
.L_x_737:
[----:B--2---:R-:W-:Y:S05]  /*0480*/  BSYNC.RECONVERGENT B0 ;  /* 0x0000000000007941 */ /* 0x004fea0003800200 */
.L_x_732:
[----:B------:R-:W2:Y:S01]  /*0490*/  LDCU UR5, c[0x0][0x380] ;  /* 0x00007000ff0577ac */ /* 0x000ea20008000800 */
[----:B------:R-:W-:-:S04]  /*04a0*/  IADD3 R8, P0, PT, R0, R8, RZ ;  /* 0x0000000800087210 */ /* 0x000fc80007f1e0ff */
[----:B------:R-:W-:Y:S02]  /*04b0*/  LEA.HI.X.SX32 R7, R0, R7, 0x1, P0 ;  /* 0x0000000700077211 */ /* 0x000fe400000f0eff */
[----:B--2---:R-:W-:-:S04]  /*04c0*/  ISETP.GE.U32.AND P0, PT, R8, UR5, PT ;  /* 0x0000000508007c0c */ /* 0x004fc8000bf06070 */
[----:B------:R-:W-:-:S13]  /*04d0*/  ISETP.GE.AND.EX P0, PT, R7, UR4, PT, P0 ;  /* 0x0000000407007c0c */ /* 0x000fda000bf06300 */
[----:B------:R-:W-:Y:S05]  /*04e0*/  @!P0 BRA `(.L_x_738) ;  /* 0xfffffffc00008947 */ /* 0x000fea000383ffff */
[----:B------:R-:W-:Y:S05]  /*04f0*/  EXIT ;  /* 0x000000000000794d */ /* 0x000fea0003800000 */
.L_x_739:
        /* <DEDUP_REMOVED lines=16> */
.L_x_779:


//--------------------- .text._Z10initializeiiPcPl --------------------------
	.section	.text._Z10initializeiiPcPl,"ax",@progbits
	.align	128
        .global         _Z10initializeiiPcPl
        .type           _Z10initializeiiPcPl,@function
        .size           _Z10initializeiiPcPl,(.L_x_780 - _Z10initializeiiPcPl)
        .other          _Z10initializeiiPcPl,@"STO_CUDA_ENTRY STV_DEFAULT"
_Z10initializeiiPcPl:
.text._Z10initializeiiPcPl:
        /* <DEDUP_REMOVED lines=10> */
[----:B------:R-:W-:Y:S01]  /*00a0*/  SHF.R.S32.HI R2, RZ, 0x1f, R3 ;  /* 0x0000001fff027819 */ /* 0x000fe20000011403 */
[----:B------:R-:W-:Y:S01]  /*00b0*/  USHF.L.U32 UR5, UR4, 0x1, URZ ;  /* 0x0000000104057899 */ /* 0x000fe200080006ff */
[----:B------:R-:W2:Y:S01]  /*00c0*/  LDCU.64 UR8, c[0x0][0x358] ;  /* 0x00006b00ff0877ac */ /* 0x000ea20008000a00 */
[----:B------:R-:W3:Y:S01]  /*00d0*/  LDCU UR18, c[0x0][0x384] ;  /* 0x00007080ff1277ac */ /* 0x000ee20008000800 */
[----:B------:R-:W4:Y:S01]  /*00e0*/  LDCU.64 UR14, c[0x0][0x388] ;  /* 0x00007100ff0e77ac */ /* 0x000f220008000a00 */
[----:B-1----:R-:W-:Y:S01]  /*00f0*/  IMAD R0, R0, UR6, RZ ;  /* 0x0000000600007c24 */ /* 0x002fe2000f8e02ff */
[----:B------:R-:W1:Y:S01]  /*0100*/  LDCU.64 UR16, c[0x0][0x390] ;  /* 0x00007200ff1077ac */ /* 0x000e620008000a00 */
[----:B0-----:R-:W-:Y:S01]  /*0110*/  ISETP.NE.AND P0, PT, R4, RZ, PT ;  /* 0x000000ff0400720c */ /* 0x001fe20003f05270 */
[----:B------:R-:W-:-:S02]  /*0120*/  USHF.R.S32.HI UR4, URZ, 0x1f, UR4 ;  /* 0x0000001fff047899 */ /* 0x000fc40008011404 */
[----:B------:R-:W-:Y:S01]  /*0130*/  SHF.R.S32.HI R5, RZ, 0x1f, R0 ;  /* 0x0000001fff057819 */ /* 0x000fe20000011400 */
[----:B------:R-:W-:-:S09]  /*0140*/  USHF.R.S32.HI UR7, URZ, 0x1f, UR5 ;  /* 0x0000001fff077899 */ /* 0x000fd20008011405 */
[----:B-1234-:R-:W-:Y:S05]  /*0150*/  @!P0 BRA `(.L_x_740) ;  /* 0x00000000005c8947 */ /* 0x01efea0003800000 */
[----:B------:R-:W-:Y:S01]  /*0160*/  ISETP.NE.AND P0, PT, R4, 0x1, PT ;  /* 0x000000010400780c */ /* 0x000fe20003f05270 */
[----:B------:R-:W0:Y:S01]  /*0170*/  LDCU UR6, c[0x0][0x384] ;  /* 0x00007080ff0677ac */ /* 0x000e220008000800 */
[----:B------:R-:W1:Y:S01]  /*0180*/  LDCU.64 UR10, c[0x0][0x388] ;  /* 0x00007100ff0a77ac */ /* 0x000e620008000a00 */
[----:B------:R-:W2:Y:S10]  /*0190*/  LDCU.64 UR12, c[0x0][0x390] ;  /* 0x00007200ff0c77ac */ /* 0x000eb40008000a00 */
[----:B012---:R-:W-:Y:S05]  /*01a0*/  @P0 EXIT ;  /* 0x000000000000094d */ /* 0x007fea0003800000 */
.L_x_741:
[----:B------:R-:W-:-:S04]  /*01b0*/  IADD3 R6, P0, PT, R3, UR10, RZ ;  /* 0x0000000a03067c10 */ /* 0x000fc8000ff1e0ff */
[----:B------:R-:W-:-:S05]  /*01c0*/  IADD3.X R7, PT, PT, R2, UR11, RZ, P0, !PT ;  /* 0x0000000b02077c10 */ /* 0x000fca00087fe4ff */
[----:B------:R-:W2:Y:S01]  /*01d0*/  LDG.E.U8 R6, desc[UR8][R6.64] ;  /* 0x0000000806067981 */ /* 0x000ea2000c1e1100 */
[----:B------:R-:W-:-:S04]  /*01e0*/  LEA R8, P1, R3, UR12, 0x3 ;  /* 0x0000000c03087c11 */ /* 0x000fc8000f8218ff */
[----:B------:R-:W-:Y:S02]  /*01f0*/  LEA.HI.X R9, R3, UR13, R2, 0x3, P1 ;  /* 0x0000000d03097c11 */ /* 0x000fe400088f1c02 */
[----:B--2---:R-:W-:-:S04]  /*0200*/  LOP3.LUT R4, R6, 0x20, RZ, 0xfc, !PT ;  /* 0x0000002006047812 */ /* 0x004fc800078efcff */
[----:B------:R-:W-:-:S04]  /*0210*/  PRMT R4, R4, 0x9910, RZ ;  /* 0x0000991004047816 */ /* 0x000fc800000000ff */
[----:B------:R-:W-:-:S13]  /*0220*/  ISETP.NE.AND P0, PT, R4, 0x7b, PT ;  /* 0x0000007b0400780c */ /* 0x000fda0003f05270 */
[----:B------:R-:W-:Y:S01]  /*0230*/  @!P0 IMAD.MOV.U32 R10, RZ, RZ, 0x1 ;  /* 0x00000001ff0a8424 */ /* 0x000fe200078e00ff */
[----:B------:R0:W-:Y:S01]  /*0240*/  @P0 STG.E.64 desc[UR8][R8.64], RZ ;  /* 0x000000ff08000986 */ /* 0x0001e2000c101b08 */
[----:B------:R-:W-:-:S05]  /*0250*/  @!P0 IMAD.MOV.U32 R11, RZ, RZ, 0x0 ;  /* 0x00000000ff0b8424 */ /* 0x000fca00078e00ff */
[----:B------:R0:W-:Y:S01]  /*0260*/  @!P0 STG.E.64 desc[UR8][R8.64], R10 ;  /* 0x0000000a08008986 */ /* 0x0001e2000c101b08 */
[----:B------:R-:W-:-:S05]  /*0270*/  IADD3 R3, P0, PT, R0, R3, RZ ;  /* 0x0000000300037210 */ /* 0x000fca0007f1e0ff */
[----:B------:R-:W-:Y:S01]  /*0280*/  IMAD.X R2, R5, 0x1, R2, P0 ;  /* 0x0000000105027824 */ /* 0x000fe200000e0602 */
[----:B------:R-:W-:-:S04]  /*0290*/  ISETP.GE.U32.AND P0, PT, R3, UR6, PT ;  /* 0x0000000603007c0c */ /* 0x000fc8000bf06070 */
[----:B------:R-:W-:-:S13]  /*02a0*/  ISETP.GE.AND.EX P0, PT, R2, UR4, PT, P0 ;  /* 0x0000000402007c0c */ /* 0x000fda000bf06300 */
[----:B0-----:R-:W-:Y:S05]  /*02b0*/  @!P0 BRA `(.L_x_741) ;  /* 0xfffffffc00bc8947 */ /* 0x001fea000383ffff */
[----:B------:R-:W-:Y:S05]  /*02c0*/  EXIT ;  /* 0x000000000000794d */ /* 0x000fea0003800000 */
.L_x_740:
[----:B------:R-:W-:-:S04]  /*02d0*/  IADD3 R8, P0, PT, R3, UR14, RZ ;  /* 0x0000000e03087c10 */ /* 0x000fc8000ff1e0ff */
[----:B------:R-:W-:-:S05]  /*02e0*/  IADD3.X R9, PT, PT, R2, UR15, RZ, P0, !PT ;  /* 0x0000000f02097c10 */ /* 0x000fca00087fe4ff */
[----:B--2---:R-:W2:Y:S01]  /*02f0*/  LDG.E.U8 R7, desc[UR8][R8.64] ;  /* 0x0000000808077981 */ /* 0x004ea2000c1e1100 */
[----:B------:R-:W-:Y:S04]  /*0300*/  BSSY.RECONVERGENT B0, `(.L_x_742) ;  /* 0x0000038000007945 */ /* 0x000fe80003800200 */
[----:B------:R-:W-:Y:S01]  /*0310*/  BSSY.RELIABLE B1, `(.L_x_743) ;  /* 0x000001e000017945 */ /* 0x000fe20003800100 */
[----:B--2---:R-:W-:-:S04]  /*0320*/  ISETP.NE.AND P1, PT, R7, 0x7b, PT ;  /* 0x0000007b0700780c */ /* 0x004fc80003f25270 */
[----:B------:R-:W-:-:S04]  /*0330*/  ISETP.NE.AND P0, PT, R7, 0x5b, P1 ;  /* 0x0000005b0700780c */ /* 0x000fc80000f05270 */
[----:B------:R-:W-:-:S13]  /*0340*/  ISETP.NE.AND P0, PT, R7, 0x2c, P0 ;  /* 0x0000002c0700780c */ /* 0x000fda0000705270 */
[----:B------:R-:W-:Y:S02]  /*0350*/  @!P0 IMAD.U32 R6, RZ, RZ, UR16 ;  /* 0x00000010ff068e24 */ /* 0x000fe4000f8e00ff */
[----:B------:R-:W-:Y:S02]  /*0360*/  @!P0 IMAD.U32 R4, RZ, RZ, UR17 ;  /* 0x00000011ff048e24 */ /* 0x000fe4000f8e00ff */
[----:B------:R-:W-:Y:S01]  /*0370*/  @!P0 IMAD.MOV.U32 R8, RZ, RZ, 0x1 ;  /* 0x00000001ff088424 */ /* 0x000fe200078e00ff */
[C---:B------:R-:W-:Y:S01]  /*0380*/  @!P0 LEA R10, P2, R3.reuse, R6, 0x3 ;  /* 0x00000006030a8211 */ /* 0x040fe200078418ff */
[----:B------:R-:W-:Y:S02]  /*0390*/  @P0 IMAD.U32 R6, RZ, RZ, UR16 ;  /* 0x00000010ff060e24 */ /* 0x000fe4000f8e00ff */
[----:B------:R-:W-:Y:S01]  /*03a0*/  @!P0 IMAD.MOV.U32 R9, RZ, RZ, 0x0 ;  /* 0x00000000ff098424 */ /* 0x000fe200078e00ff */
[C---:B------:R-:W-:Y:S01]  /*03b0*/  @!P0 LEA.HI.X R11, R3.reuse, R4, R2, 0x3, P2 ;  /* 0x00000004030b8211 */ /* 0x040fe200010f1c02 */
[----:B------:R-:W-:Y:S01]  /*03c0*/  @P0 IMAD.U32 R4, RZ, RZ, UR17 ;  /* 0x00000011ff040e24 */ /* 0x000fe2000f8e00ff */
[----:B------:R-:W-:-:S03]  /*03d0*/  @P0 LEA R12, P2, R3, R6, 0x3 ;  /* 0x00000006030c0211 */ /* 0x000fc600078418ff */
[----:B------:R0:W-:Y:S01]  /*03e0*/  @!P0 STG.E.64 desc[UR8][R10.64], R8 ;  /* 0x000000080a008986 */ /* 0x0001e2000c101b08 */
[----:B------:R-:W-:-:S05]  /*03f0*/  @P0 LEA.HI.X R13, R3, R4, R2, 0x3, P2 ;  /* 0x00000004030d0211 */ /* 0x000fca00010f1c02 */
[----:B------:R0:W-:Y:S01]  /*0400*/  @P0 STG.E.64 desc[UR8][R12.64], RZ ;  /* 0x000000ff0c000986 */ /* 0x0001e2000c101b08 */
[----:B------:R-:W-:-:S13]  /*0410*/  ISETP.GT.AND P0, PT, R7, 0x7a, PT ;  /* 0x0000007a0700780c */ /* 0x000fda0003f04270 */
[----:B0-----:R-:W-:Y:S05]  /*0420*/  @P0 BRA `(.L_x_744) ;  /* 0x00000000001c0947 */ /* 0x001fea0003800000 */
[----:B------:R-:W-:-:S13]  /*0430*/  ISETP.NE.AND P0, PT, R7, 0x5b, PT ;  /* 0x0000005b0700780c */ /* 0x000fda0003f05270 */
[----:B------:R-:W-:Y:S05]  /*0440*/  @!P0 BREAK.RELIABLE B1 ;  /* 0x0000000000018942 */ /* 0x000fea0003800100 */
[----:B------:R-:W-:Y:S05]  /*0450*/  @!P0 BRA `(.L_x_745) ;  /* 0x0000000000688947 */ /* 0x000fea0003800000 */
[----:B------:R-:W-:-:S13]  /*0460*/  ISETP.NE.AND P0, PT, R7, 0x5d, PT ;  /* 0x0000005d0700780c */ /* 0x000fda0003f05270 */
[----:B------:R-:W-:Y:S05]  /*0470*/  @P0 BREAK.RELIABLE B1 ;  /* 0x0000000000010942 */ /* 0x000fea0003800100 */
[----:B------:R-:W-:Y:S05]  /*0480*/  @!P0 BRA `(.L_x_746) ;  /* 0x0000000000188947 */ /* 0x000fea0003800000 */
[----:B------:R-:W-:Y:S05]  /*0490*/  BRA `(.L_x_747) ;  /* 0x00000000003c7947 */ /* 0x000fea0003800000 */
.L_x_744:
[----:B------:R-:W-:Y:S05]  /*04a0*/  @!P1 BREAK.RELIABLE B1 ;  /* 0x0000000000019942 */ /* 0x000fea0003800100 */
[----:B------:R-:W-:Y:S05]  /*04b0*/  @!P1 BRA `(.L_x_745) ;  /* 0x0000000000509947 */ /* 0x000fea0003800000 */
[----:B------:R-:W-:-:S13]  /*04c0*/  ISETP.NE.AND P0, PT, R7, 0x7d, PT ;  /* 0x0000007d0700780c */ /* 0x000fda0003f05270 */
[----:B------:R-:W-:Y:S05]  /*04d0*/  @P0 BREAK.RELIABLE B1 ;  /* 0x0000000000010942 */ /* 0x000fea0003800100 */
[----:B------:R-:W-:Y:S05]  /*04e0*/  @P0 BRA `(.L_x_747) ;  /* 0x0000000000280947 */ /* 0x000fea0003800000 */
.L_x_746:
[----:B------:R-:W-:Y:S05]  /*04f0*/  BSYNC.RELIABLE B1 ;  /* 0x0000000000017941 */ /* 0x000fea0003800100 */
.L_x_743:
[----:B------:R-:W-:Y:S02]  /*0500*/  IMAD.U32 R8, RZ, RZ, UR18 ;  /* 0x00000012ff087e24 */ /* 0x000fe4000f8e00ff */
[----:B------:R-:W-:Y:S02]  /*0510*/  IMAD.MOV.U32 R12, RZ, RZ, -0x1 ;  /* 0xffffffffff0c7424 */ /* 0x000fe400078e00ff */
[----:B------:R-:W-:Y:S01]  /*0520*/  IMAD.MOV.U32 R13, RZ, RZ, -0x1 ;  /* 0xffffffffff0d7424 */ /* 0x000fe200078e00ff */
[----:B------:R-:W-:-:S04]  /*0530*/  IADD3 R9, P0, PT, R3, R8, RZ ;  /* 0x0000000803097210 */ /* 0x000fc80007f1e0ff */
[----:B------:R-:W-:Y:S02]  /*0540*/  IADD3.X R11, PT, PT, R2, UR4, RZ, P0, !PT ;  /* 0x00000004020b7c10 */ /* 0x000fe400087fe4ff */
[----:B------:R-:W-:-:S04]  /*0550*/  LEA R10, P0, R9, R6, 0x3 ;  /* 0x00000006090a7211 */ /* 0x000fc800078018ff */
[----:B------:R-:W-:-:S05]  /*0560*/  LEA.HI.X R11, R9, R4, R11, 0x3, P0 ;  /* 0x00000004090b7211 */ /* 0x000fca00000f1c0b */
[----:B------:R1:W-:Y:S01]  /*0570*/  STG.E.64 desc[UR8][R10.64], R12 ;  /* 0x0000000c0a007986 */ /* 0x0003e2000c101b08 */
[----:B------:R-:W-:Y:S05]  /*0580*/  BRA `(.L_x_748) ;  /* 0x00000000003c7947 */ /* 0x000fea0003800000 */
.L_x_747:
[----:B------:R-:W-:-:S05]  /*0590*/  IMAD.U32 R8, RZ, RZ, UR18 ;  /* 0x00000012ff087e24 */ /* 0x000fca000f8e00ff */
[----:B------:R-:W-:-:S04]  /*05a0*/  IADD3 R9, P0, PT, R3, R8, RZ ;  /* 0x0000000803097210 */ /* 0x000fc80007f1e0ff */
[----:B------:R-:W-:Y:S02]  /*05b0*/  IADD3.X R10, PT, PT, R2, UR4, RZ, P0, !PT ;  /* 0x00000004020a7c10 */ /* 0x000fe400087fe4ff */
[----:B------:R-:W-:-:S04]  /*05c0*/  LEA R12, P0, R9, R6, 0x3 ;  /* 0x00000006090c7211 */ /* 0x000fc800078018ff */
[----:B------:R-:W-:-:S05]  /*05d0*/  LEA.HI.X R13, R9, R4, R10, 0x3, P0 ;  /* 0x00000004090d7211 */ /* 0x000fca00000f1c0a */
[----:B------:R2:W-:Y:S01]  /*05e0*/  STG.E.64 desc[UR8][R12.64], RZ ;  /* 0x000000ff0c007986 */ /* 0x0005e2000c101b08 */
[----:B------:R-:W-:Y:S05]  /*05f0*/  BRA `(.L_x_748) ;  /* 0x0000000000207947 */ /* 0x000fea0003800000 */
.L_x_745:
[----:B------:R-:W-:Y:S02]  /*0600*/  IMAD.U32 R8, RZ, RZ, UR18 ;  /* 0x00000012ff087e24 */ /* 0x000fe4000f8e00ff */
[----:B------:R-:W-:Y:S02]  /*0610*/  IMAD.MOV.U32 R12, RZ, RZ, 0x1 ;  /* 0x00000001ff0c7424 */ /* 0x000fe400078e00ff */
[----:B------:R-:W-:Y:S01]  /*0620*/  IMAD.MOV.U32 R13, RZ, RZ, 0x0 ;  /* 0x00000000ff0d7424 */ /* 0x000fe200078e00ff */
[----:B------:R-:W-:-:S04]  /*0630*/  IADD3 R9, P0, PT, R3, R8, RZ ;  /* 0x0000000803097210 */ /* 0x000fc80007f1e0ff */
[----:B------:R-:W-:Y:S02]  /*0640*/  IADD3.X R11, PT, PT, R2, UR4, RZ, P0, !PT ;  /* 0x00000004020b7c10 */ /* 0x000fe400087fe4ff */
[----:B------:R-:W-:-:S04]  /*0650*/  LEA R10, P0, R9, R6, 0x3 ;  /* 0x00000006090a7211 */ /* 0x000fc800078018ff */
[----:B------:R-:W-:-:S05]  /*0660*/  LEA.HI.X R11, R9, R4, R11, 0x3, P0 ;  /* 0x00000004090b7211 */ /* 0x000fca00000f1c0b */
[----:B------:R0:W-:Y:S04]  /*0670*/  STG.E.64 desc[UR8][R10.64], R12 ;  /* 0x0000000c0a007986 */ /* 0x0001e8000c101b08 */
.L_x_748:
[----:B------:R-:W-:Y:S05]  /*0680*/  BSYNC.RECONVERGENT B0 ;  /* 0x0000000000007941 */ /* 0x000fea0003800200 */
.L_x_742:
[----:B------:R-:W-:Y:S02]  /*0690*/  VIADD R9, R7, 0xffffffa5 ;  /* 0xffffffa507097836 */ /* 0x000fe40000000000 */
[----:B01----:R-:W-:-:S03]  /*06a0*/  IMAD.MOV.U32 R10, RZ, RZ, 0x1 ;  /* 0x00000001ff0a7424 */ /* 0x003fc600078e00ff */
[----:B------:R-:W-:-:S04]  /*06b0*/  LOP3.LUT R9, R9, 0xffff, RZ, 0xc0, !PT ;  /* 0x0000ffff09097812 */ /* 0x000fc800078ec0ff */
[CC--:B------:R-:W-:Y:S02]  /*06c0*/  SHF.L.U32 R11, R10.reuse, R9.reuse, RZ ;  /* 0x000000090a0b7219 */ /* 0x0c0fe400000006ff */
[----:B------:R-:W-:Y:S02]  /*06d0*/  SHF.L.U64.HI R10, R10, R9, RZ ;  /* 0x000000090a0a7219 */ /* 0x000fe400000102ff */
[----:B------:R-:W-:-:S04]  /*06e0*/  LOP3.LUT P0, RZ, R11, 0x1, RZ, 0xc0, !PT ;  /* 0x000000010bff7812 */ /* 0x000fc8000780c0ff */
[----:B------:R-:W-:-:S04]  /*06f0*/  LOP3.LUT P0, RZ, R10, 0x5, RZ, 0xc0, P0 ;  /* 0x000000050aff7812 */ /* 0x000fc8000000c0ff */
[----:B------:R-:W-:-:S04]  /*0700*/  ISETP.LE.U32.AND P0, PT, R9, 0x22, P0 ;  /* 0x000000220900780c */ /* 0x000fc80000703070 */
[----:B------:R-:W-:Y:S02]  /*0710*/  ISETP.EQ.OR P0, PT, R7, 0x5d, P0 ;  /* 0x0000005d0700780c */ /* 0x000fe40000702670 */
[----:B------:R-:W-:-:S04]  /*0720*/  IADD3 R7, P1, PT, R3, UR5, RZ ;  /* 0x0000000503077c10 */ /* 0x000fc8000ff3e0ff */
[C---:B------:R-:W-:Y:S02]  /*0730*/  LEA R6, P2, R7.reuse, R6, 0x3 ;  /* 0x0000000607067211 */ /* 0x040fe400078418ff */
[----:B------:R-:W-:Y:S02]  /*0740*/  IADD3.X R9, PT, PT, R2, UR7, RZ, P1, !PT ;  /* 0x0000000702097c10 */ /* 0x000fe40008ffe4ff */
[----:B------:R-:W-:Y:S02]  /*0750*/  IADD3 R3, P1, PT, R0, R3, RZ ;  /* 0x0000000300037210 */ /* 0x000fe40007f3e0ff */
[----:B------:R-:W-:Y:S01]  /*0760*/  LEA.HI.X R7, R7, R4, R9, 0x3, P2 ;  /* 0x0000000407077211 */ /* 0x000fe200010f1c09 */
[----:B------:R-:W-:Y:S02]  /*0770*/  @P0 IMAD.MOV.U32 R10, RZ, RZ, 0x1 ;  /* 0x00000001ff0a0424 */ /* 0x000fe400078e00ff */
[----:B------:R-:W-:Y:S02]  /*0780*/  @P0 IMAD.MOV.U32 R11, RZ, RZ, 0x0 ;  /* 0x00000000ff0b0424 */ /* 0x000fe400078e00ff */
[----:B------:R0:W-:Y:S01]  /*0790*/  @!P0 STG.E.64 desc[UR8][R6.64], RZ ;  /* 0x000000ff06008986 */ /* 0x0001e2000c101b08 */
[----:B------:R-:W-:-:S03]  /*07a0*/  IMAD.X R2, R5, 0x1, R2, P1 ;  /* 0x0000000105027824 */ /* 0x000fc600008e0602 */
[----:B------:R0:W-:Y:S01]  /*07b0*/  @P0 STG.E.64 desc[UR8][R6.64], R10 ;  /* 0x0000000a06000986 */ /* 0x0001e2000c101b08 */
[----:B------:R-:W-:-:S04]  /*07c0*/  ISETP.GE.U32.AND P0, PT, R3, R8, PT ;  /* 0x000000080300720c */ /* 0x000fc80003f06070 */
[----:B------:R-:W-:-:S13]  /*07d0*/  ISETP.GE.AND.EX P0, PT, R2, UR4, PT, P0 ;  /* 0x0000000402007c0c */ /* 0x000fda000bf06300 */
[----:B0-----:R-:W-:Y:S05]  /*07e0*/  @!P0 BRA `(.L_x_740) ;  /* 0xfffffff800b88947 */ /* 0x001fea000383ffff */
[----:B------:R-:W-:Y:S05]  /*07f0*/  EXIT ;  /* 0x000000000000794d */ /* 0x000fea0003800000 */
.L_x_749:
        /* <DEDUP_REMOVED lines=16> */
.L_x_780:


//--------------------- .text._Z3invlPlS_         --------------------------
	.section	.text._Z3invlPlS_,"ax",@progbits
	.align	128
        .global         _Z3invlPlS_
        .type           _Z3invlPlS_,@function
        .size           _Z3invlPlS_,(.L_x_759 - _Z3invlPlS_)
        .other          _Z3invlPlS_,@"STO_CUDA_ENTRY STV_DEFAULT"
_Z3invlPlS_:
.text._Z3invlPlS_:
[----:B------:R-:W-:Y:S01]  /*0000*/  LDC R1, c[0x0][0x37c] ;  /* 0x0000df00ff017b82 */ /* 0x000fe20000000800 */
[----:B------:R-:W0:Y:S07]  /*0010*/  S2R R5, SR_TID.X ;  /* 0x0000000000057919 */ /* 0x000e2e0000002100 */
[----:B------:R-:W0:Y:S01]  /*0020*/  S2UR UR4, SR_CTAID.X ;  /* 0x00000000000479c3 */ /* 0x000e220000002500 */
[----:B------:R-:W1:Y:S07]  /*0030*/  LDCU.64 UR6, c[0x0][0x380] ;  /* 0x00007000ff0677ac */ /* 0x000e6e0008000a00 */
[----:B------:R-:W0:Y:S02]  /*0040*/  LDC R0, c[0x0][0x360] ;  /* 0x0000d800ff007b82 */ /* 0x000e240000000800 */
[----:B0-----:R-:W-:-:S05]  /*0050*/  IMAD R5, R0, UR4, R5 ;  /* 0x0000000400057c24 */ /* 0x001fca000f8e0205 */
[----:B-1----:R-:W-:Y:S02]  /*0060*/  ISETP.GE.U32.AND P0, PT, R5, UR6, PT ;  /* 0x0000000605007c0c */ /* 0x002fe4000bf06070 */
[----:B------:R-:W-:-:S04]  /*0070*/  SHF.R.S32.HI R2, RZ, 0x1f, R5 ;  /* 0x0000001fff027819 */ /* 0x000fc80000011405 */
[----:B------:R-:W-:-:S13]  /*0080*/  ISETP.GE.AND.EX P0, PT, R2, UR7, PT, P0 ;  /* 0x0000000702007c0c */ /* 0x000fda000bf06300 */
[----:B------:R-:W-:Y:S05]  /*0090*/  @P0 EXIT ;  /* 0x000000000000094d */ /* 0x000fea0003800000 */
[----:B------:R-:W0:Y:S01]  /*00a0*/  LDCU UR4, c[0x0][0x370] ;  /* 0x00006e00ff0477ac */ /* 0x000e220008000800 */
[----:B------:R-:W-:Y:S01]  /*00b0*/  BSSY.RECONVERGENT B0, `(.L_x_750) ;  /* 0x0000027000007945 */ /* 0x000fe20003800200 */
[----:B0-----:R-:W-:-:S05]  /*00c0*/  IMAD R0, R0, UR4, RZ ;  /* 0x0000000400007c24 */ /* 0x001fca000f8e02ff */
[----:B------:R-:W-:Y:S02]  /*00d0*/  IADD3 R8, P0, PT, R0, R5, RZ ;  /* 0x0000000500087210 */ /* 0x000fe40007f1e0ff */
[----:B------:R-:W-:Y:S02]  /*00e0*/  SHF.R.S32.HI R3, RZ, 0x1f, R0 ;  /* 0x0000001fff037819 */ /* 0x000fe40000011400 */
[----:B------:R-:W-:-:S03]  /*00f0*/  ISETP.GT.U32.AND P1, PT, R8, UR6, PT ;  /* 0x0000000608007c0c */ /* 0x000fc6000bf24070 */
[----:B------:R-:W-:Y:S01]  /*0100*/  IMAD.X R9, R3, 0x1, R2, P0 ;  /* 0x0000000103097824 */ /* 0x000fe200000e0602 */
[----:B------:R-:W-:-:S04]  /*0110*/  ISETP.GE.U32.AND P0, PT, R8, UR6, PT ;  /* 0x0000000608007c0c */ /* 0x000fc8000bf06070 */
[C---:B------:R-:W-:Y:S02]  /*0120*/  ISETP.GT.AND.EX P1, PT, R9.reuse, UR7, PT, P1 ;  /* 0x0000000709007c0c */ /* 0x040fe4000bf24310 */
[C---:B------:R-:W-:Y:S02]  /*0130*/  ISETP.GE.AND.EX P0, PT, R9.reuse, UR7, PT, P0 ;  /* 0x0000000709007c0c */ /* 0x040fe4000bf06300 */
[----:B------:R-:W-:Y:S02]  /*0140*/  SEL R7, R8, UR6, P1 ;  /* 0x0000000608077c07 */ /* 0x000fe40008800000 */
[----:B------:R-:W-:Y:S02]  /*0150*/  SEL R4, RZ, 0x1, P0 ;  /* 0x00000001ff047807 */ /* 0x000fe40000000000 */
[----:B------:R-:W-:Y:S02]  /*0160*/  SEL R6, R9, UR7, P1 ;  /* 0x0000000709067c07 */ /* 0x000fe40008800000 */
        /* <DEDUP_REMOVED lines=18> */
[----:B------:R-:W-:Y:S02]  /*0290*/  @P0 IMAD.IADD R7, R7, 0x1, -R0 ;  /* 0x0000000107070824 */ /* 0x000fe400078e0a00 */
[----:B------:R-:W-:-:S03]  /*02a0*/  @P0 VIADD R6, R6, 0x1 ;  /* 0x0000000106060836 */ /* 0x000fc60000000000 */
[----:B------:R-:W-:Y:S01]  /*02b0*/  ISETP.GE.U32.AND P1, PT, R7, R0, PT ;  /* 0x000000000700720c */ /* 0x000fe20003f26070 */
[----:B------:R-:W-:-:S12]  /*02c0*/  IMAD.MOV.U32 R7, RZ, RZ, RZ ;  /* 0x000000ffff077224 */ /* 0x000fd800078e00ff */
[----:B------:R-:W-:Y:S01]  /*02d0*/  @P1 VIADD R6, R6, 0x1 ;  /* 0x0000000106061836 */ /* 0x000fe20000000000 */
[----:B------:R-:W-:Y:S01]  /*02e0*/  @!P2 LOP3.LUT R6, RZ, R0, RZ, 0x33, !PT ;  /* 0x00000000ff06a212 */ /* 0x000fe200078e33ff */
[----:B------:R-:W-:Y:S06]  /*02f0*/  BRA `(.L_x_752) ;  /* 0x0000000000087947 */ /* 0x000fec0003800000 */
.L_x_751:
[----:B------:R-:W-:-:S07]  /*0300*/  MOV R8, 0x320 ;  /* 0x0000032000087802 */ /* 0x000fce0000000f00 */
[----:B------:R-:W-:Y:S05]  /*0310*/  CALL.REL.NOINC `($__internal_1_$__cuda_sm20_div_u64) ;  /* 0x0000000400507944 */ /* 0x000fea0003c00000 */
.L_x_752:
[----:B------:R-:W-:Y:S05]  /*0320*/  BSYNC.RECONVERGENT B0 ;  /* 0x0000000000007941 */ /* 0x000fea0003800200 */
.L_x_750:
[----:B------:R-:W-:Y:S01]  /*0330*/  IADD3 R4, P0, PT, R6, R4, RZ ;  /* 0x0000000406047210 */ /* 0x000fe20007f1e0ff */
[----:B------:R-:W0:Y:S01]  /*0340*/  LDCU.64 UR4, c[0x0][0x358] ;  /* 0x00006b00ff0477ac */ /* 0x000e220008000a00 */
[----:B------:R-:W-:Y:S02]  /*0350*/  BSSY.RECONVERGENT B0, `(.L_x_753) ;  /* 0x0000023000007945 */ /* 0x000fe40003800200 */
[C---:B------:R-:W-:Y:S01]  /*0360*/  LOP3.LUT R8, R4.reuse, 0x3, RZ, 0xc0, !PT ;  /* 0x0000000304087812 */ /* 0x040fe200078ec0ff */
[----:B------:R-:W-:Y:S01]  /*0370*/  IMAD.X R6, RZ, RZ, R7, P0 ;  /* 0x000000ffff067224 */ /* 0x000fe200000e0607 */
[----:B------:R-:W-:Y:S01]  /*0380*/  ISETP.GE.U32.AND P0, PT, R4, 0x3, PT ;  /* 0x000000030400780c */ /* 0x000fe20003f06070 */
[----:B------:R-:W1:Y:S01]  /*0390*/  LDCU.64 UR6, c[0x0][0x390] ;  /* 0x00007200ff0677ac */ /* 0x000e620008000a00 */
[----:B------:R-:W-:Y:S02]  /*03a0*/  ISETP.NE.U32.AND P1, PT, R8, 0x3, PT ;  /* 0x000000030800780c */ /* 0x000fe40003f25070 */
[----:B------:R-:W-:-:S02]  /*03b0*/  ISETP.GE.U32.AND.EX P0, PT, R6, RZ, PT, P0 ;  /* 0x000000ff0600720c */ /* 0x000fc40003f06100 */
[----:B------:R-:W-:-:S13]  /*03c0*/  ISETP.NE.AND.EX P1, PT, RZ, RZ, PT, P1 ;  /* 0x000000ffff00720c */ /* 0x000fda0003f25310 */
[----:B01----:R-:W-:Y:S05]  /*03d0*/  @!P1 BRA `(.L_x_754) ;  /* 0x0000000000689947 */ /* 0x003fea0003800000 */
[----:B------:R-:W0:Y:S01]  /*03e0*/  LDCU.128 UR8, c[0x0][0x380] ;  /* 0x00007000ff0877ac */ /* 0x000e220008000c00 */
[----:B------:R-:W-:Y:S01]  /*03f0*/  VIADD R4, R4, 0x1 ;  /* 0x0000000104047836 */ /* 0x000fe20000000000 */
[----:B------:R-:W-:Y:S01]  /*0400*/  SHF.L.U64.HI R13, R0, 0x3, R3 ;  /* 0x00000003000d7819 */ /* 0x000fe20000010203 */
[----:B------:R-:W-:-:S03]  /*0410*/  IMAD.MOV.U32 R10, RZ, RZ, RZ ;  /* 0x000000ffff0a7224 */ /* 0x000fc600078e00ff */
[----:B------:R-:W-:Y:S02]  /*0420*/  LOP3.LUT R4, R4, 0x3, RZ, 0xc0, !PT ;  /* 0x0000000304047812 */ /* 0x000fe400078ec0ff */
[----:B0-----:R-:W-:-:S04]  /*0430*/  IADD3 R12, P1, PT, R5, UR8, RZ ;  /* 0x00000008050c7c10 */ /* 0x001fc8000ff3e0ff */
[----:B------:R-:W-:Y:S02]  /*0440*/  IADD3.X R7, PT, PT, R2, UR9, RZ, P1, !PT ;  /* 0x0000000902077c10 */ /* 0x000fe40008ffe4ff */
[----:B------:R-:W-:-:S04]  /*0450*/  LEA R11, P1, R12, UR10, 0x3 ;  /* 0x0000000a0c0b7c11 */ /* 0x000fc8000f8218ff */
[----:B------:R-:W-:-:S09]  /*0460*/  LEA.HI.X R12, R12, UR11, R7, 0x3, P1 ;  /* 0x0000000b0c0c7c11 */ /* 0x000fd200088f1c07 */
.L_x_755:
[----:B------:R-:W-:Y:S02]  /*0470*/  IMAD.MOV.U32 R6, RZ, RZ, R11 ;  /* 0x000000ffff067224 */ /* 0x000fe400078e000b */
[----:B------:R-:W-:-:S06]  /*0480*/  IMAD.MOV.U32 R7, RZ, RZ, R12 ;  /* 0x000000ffff077224 */ /* 0x000fcc00078e000c */
[----:B------:R-:W2:Y:S01]  /*0490*/  LDG.E.64 R6, desc[UR4][R6.64] ;  /* 0x0000000406067981 */ /* 0x000ea2000c1e1b00 */
[----:B------:R-:W-:-:S05]  /*04a0*/  LEA R11, P3, R0, R11, 0x3 ;  /* 0x0000000b000b7211 */ /* 0x000fca00078618ff */
[----:B------:R-:W-:Y:S01]  /*04b0*/  IMAD.X R12, R12, 0x1, R13, P3 ;  /* 0x000000010c0c7824 */ /* 0x000fe200018e060d */
[----:B--2---:R-:W-:-:S04]  /*04c0*/  LEA R8, P1, R6, UR6, 0x3 ;  /* 0x0000000606087c11 */ /* 0x004fc8000f8218ff */
[----:B------:R-:W-:Y:S01]  /*04d0*/  LEA.HI.X R9, R6, UR7, R7, 0x3, P1 ;  /* 0x0000000706097c11 */ /* 0x000fe200088f1c07 */
[----:B------:R-:W-:Y:S01]  /*04e0*/  IMAD.MOV.U32 R6, RZ, RZ, R5 ;  /* 0x000000ffff067224 */ /* 0x000fe200078e0005 */
[----:B------:R-:W-:Y:S01]  /*04f0*/  IADD3 R4, P1, PT, R4, -0x1, RZ ;  /* 0xffffffff04047810 */ /* 0x000fe20007f3e0ff */
[--C-:B------:R-:W-:Y:S01]  /*0500*/  IMAD.MOV.U32 R7, RZ, RZ, R2.reuse ;  /* 0x000000ffff077224 */ /* 0x100fe200078e0002 */
[----:B------:R-:W-:Y:S02]  /*0510*/  IADD3 R5, P2, PT, R0, R5, RZ ;  /* 0x0000000500057210 */ /* 0x000fe40007f5e0ff */
[----:B------:R-:W-:Y:S02]  /*0520*/  IADD3.X R10, PT, PT, R10, -0x1, RZ, P1, !PT ;  /* 0xffffffff0a0a7810 */ /* 0x000fe40000ffe4ff */
[----:B------:R0:W-:Y:S01]  /*0530*/  STG.E.64 desc[UR4][R8.64], R6 ;  /* 0x0000000608007986 */ /* 0x0001e2000c101b04 */
[----:B------:R-:W-:Y:S01]  /*0540*/  ISETP.NE.U32.AND P1, PT, R4, RZ, PT ;  /* 0x000000ff0400720c */ /* 0x000fe20003f25070 */
[----:B------:R-:W-:-:S03]  /*0550*/  IMAD.X R2, R3, 0x1, R2, P2 ;  /* 0x0000000103027824 */ /* 0x000fc600010e0602 */
[----:B------:R-:W-:-:S13]  /*0560*/  ISETP.NE.AND.EX P1, PT, R10, RZ, PT, P1 ;  /* 0x000000ff0a00720c */ /* 0x000fda0003f25310 */
[----:B0-----:R-:W-:Y:S05]  /*0570*/  @P1 BRA `(.L_x_755) ;  /* 0xfffffffc00bc1947 */ /* 0x001fea000383ffff */
.L_x_754:
[----:B------:R-:W-:Y:S05]  /*0580*/  BSYNC.RECONVERGENT B0 ;  /* 0x0000000000007941 */ /* 0x000fea0003800200 */
.L_x_753:
[----:B------:R-:W-:Y:S05]  /*0590*/  @!P0 EXIT ;  /* 0x000000000000894d */ /* 0x000fea0003800000 */
[C---:B------:R-:W-:Y:S01]  /*05a0*/  SHF.L.U64.HI R6, R0.reuse, 0x3, R3 ;  /* 0x0000000300067819 */ /* 0x040fe20000010203 */
[----:B------:R-:W-:Y:S01]  /*05b0*/  IMAD.SHL.U32 R4, R0, 0x8, RZ ;  /* 0x0000000800047824 */ /* 0x000fe200078e00ff */
[----:B------:R-:W0:Y:S01]  /*05c0*/  LDCU.64 UR6, c[0x0][0x390] ;  /* 0x00007200ff0677ac */ /* 0x000e220008000a00 */
[----:B------:R-:W1:Y:S05]  /*05d0*/  LDCU.128 UR8, c[0x0][0x380] ;  /* 0x00007000ff0877ac */ /* 0x000e6a0008000c00 */
.L_x_756:
[----:B-1----:R-:W-:-:S04]  /*05e0*/  IADD3 R7, P0, PT, R5, UR8, RZ ;  /* 0x0000000805077c10 */ /* 0x002fc8000ff1e0ff */
[----:B------:R-:W-:Y:S02]  /*05f0*/  IADD3.X R8, PT, PT, R2, UR9, RZ, P0, !PT ;  /* 0x0000000902087c10 */ /* 0x000fe400087fe4ff */
[----:B--2---:R-:W-:-:S04]  /*0600*/  LEA R10, P0, R7, UR10, 0x3 ;  /* 0x0000000a070a7c11 */ /* 0x004fc8000f8018ff */
[----:B------:R-:W-:-:S05]  /*0610*/  LEA.HI.X R11, R7, UR11, R8, 0x3, P0 ;  /* 0x0000000b070b7c11 */ /* 0x000fca00080f1c08 */
[----:B------:R-:W0:Y:S01]  /*0620*/  LDG.E.64 R8, desc[UR4][R10.64] ;  /* 0x000000040a087981 */ /* 0x000e22000c1e1b00 */
[----:B------:R-:W-:Y:S01]  /*0630*/  IADD3 R14, P1, PT, R10, R4, RZ ;  /* 0x000000040a0e7210 */ /* 0x000fe20007f3e0ff */
[----:B------:R-:W-:Y:S02]  /*0640*/  IMAD.MOV.U32 R22, RZ, RZ, R5 ;  /* 0x000000ffff167224 */ /* 0x000fe400078e0005 */
[----:B------:R-:W-:Y:S02]  /*0650*/  IMAD.MOV.U32 R23, RZ, RZ, R2 ;  /* 0x000000ffff177224 */ /* 0x000fe400078e0002 */
[----:B------:R-:W-:Y:S01]  /*0660*/  IMAD.X R15, R11, 0x1, R6, P1 ;  /* 0x000000010b0f7824 */ /* 0x000fe200008e0606 */
[----:B0-----:R-:W-:-:S04]  /*0670*/  LEA R12, P0, R8, UR6, 0x3 ;  /* 0x00000006080c7c11 */ /* 0x001fc8000f8018ff */
[----:B------:R-:W-:-:S05]  /*0680*/  LEA.HI.X R13, R8, UR7, R9, 0x3, P0 ;  /* 0x00000007080d7c11 */ /* 0x000fca00080f1c09 */
[----:B------:R0:W-:Y:S04]  /*0690*/  STG.E.64 desc[UR4][R12.64], R22 ;  /* 0x000000160c007986 */ /* 0x0001e8000c101b04 */
[----:B------:R-:W2:Y:S01]  /*06a0*/  LDG.E.64 R8, desc[UR4][R14.64] ;  /* 0x000000040e087981 */ /* 0x000ea2000c1e1b00 */
[----:B------:R-:W-:Y:S02]  /*06b0*/  IADD3 R16, P2, PT, R0, R5, RZ ;  /* 0x0000000500107210 */ /* 0x000fe40007f5e0ff */
[----:B------:R-:W-:-:S03]  /*06c0*/  IADD3 R20, P1, PT, R14, R4, RZ ;  /* 0x000000040e147210 */ /* 0x000fc60007f3e0ff */
[----:B------:R-:W-:Y:S02]  /*06d0*/  IMAD.X R17, R3, 0x1, R2, P2 ;  /* 0x0000000103117824 */ /* 0x000fe400010e0602 */
[----:B------:R-:W-:Y:S01]  /*06e0*/  IMAD.X R21, R15, 0x1, R6, P1 ;  /* 0x000000010f157824 */ /* 0x000fe200008e0606 */
[----:B--2---:R-:W-:-:S04]  /*06f0*/  LEA R18, P0, R8, UR6, 0x3 ;  /* 0x0000000608127c11 */ /* 0x004fc8000f8018ff */
[----:B------:R-:W-:-:S05]  /*0700*/  LEA.HI.X R19, R8, UR7, R9, 0x3, P0 ;  /* 0x0000000708137c11 */ /* 0x000fca00080f1c09 */
[----:B------:R1:W-:Y:S04]  /*0710*/  STG.E.64 desc[UR4][R18.64], R16 ;  /* 0x0000001012007986 */ /* 0x0003e8000c101b04 */
[----:B------:R-:W2:Y:S01]  /*0720*/  LDG.E.64 R8, desc[UR4][R20.64] ;  /* 0x0000000414087981 */ /* 0x000ea2000c1e1b00 */
[----:B------:R-:W-:Y:S02]  /*0730*/  IADD3 R10, P0, PT, R0, R16, RZ ;  /* 0x00000010000a7210 */ /* 0x000fe40007f1e0ff */
[----:B0-----:R-:W-:-:S03]  /*0740*/  IADD3 R22, P2, PT, R20, R4, RZ ;  /* 0x0000000414167210 */ /* 0x001fc60007f5e0ff */
[----:B------:R-:W-:Y:S02]  /*0750*/  IMAD.X R11, R3, 0x1, R17, P0 ;  /* 0x00000001030b7824 */ /* 0x000fe400000e0611 */
[----:B------:R-:W-:Y:S01]  /*0760*/  IMAD.X R23, R21, 0x1, R6, P2 ;  /* 0x0000000115177824 */ /* 0x000fe200010e0606 */
[----:B--2---:R-:W-:-:S04]  /*0770*/  LEA R12, P1, R8, UR6, 0x3 ;  /* 0x00000006080c7c11 */ /* 0x004fc8000f8218ff */
[----:B------:R-:W-:-:S05]  /*0780*/  LEA.HI.X R13, R8, UR7, R9, 0x3, P1 ;  /* 0x00000007080d7c11 */ /* 0x000fca00088f1c09 */
[----:B------:R2:W-:Y:S04]  /*0790*/  STG.E.64 desc[UR4][R12.64], R10 ;  /* 0x0000000a0c007986 */ /* 0x0005e8000c101b04 */
[----:B------:R-:W1:Y:S01]  /*07a0*/  LDG.E.64 R8, desc[UR4][R22.64] ;  /* 0x0000000416087981 */ /* 0x000e62000c1e1b00 */
[----:B------:R-:W-:-:S05]  /*07b0*/  IADD3 R14, P0, PT, R0, R10, RZ ;  /* 0x0000000a000e7210 */ /* 0x000fca0007f1e0ff */
[----:B------:R-:W-:Y:S01]  /*07c0*/  IMAD.X R15, R3, 0x1, R11, P0 ;  /* 0x00000001030f7824 */ /* 0x000fe200000e060b */
[----:B------:R-:W-:-:S05]  /*07d0*/  IADD3 R5, P0, PT, R0, R14, RZ ;  /* 0x0000000e00057210 */ /* 0x000fca0007f1e0ff */
[----:B------:R-:W-:Y:S01]  /*07e0*/  IMAD.X R2, R3, 0x1, R15, P0 ;  /* 0x0000000103027824 */ /* 0x000fe200000e060f */
[----:B------:R-:W-:-:S04]  /*07f0*/  ISETP.GE.U32.AND P0, PT, R5, UR8, PT ;  /* 0x0000000805007c0c */ /* 0x000fc8000bf06070 */
[----:B------:R-:W-:Y:S02]  /*0800*/  ISETP.GE.AND.EX P0, PT, R2, UR9, PT, P0 ;  /* 0x0000000902007c0c */ /* 0x000fe4000bf06300 */
[----:B-1----:R-:W-:-:S04]  /*0810*/  LEA R16, P1, R8, UR6, 0x3 ;  /* 0x0000000608107c11 */ /* 0x002fc8000f8218ff */
[----:B------:R-:W-:-:S05]  /*0820*/  LEA.HI.X R17, R8, UR7, R9, 0x3, P1 ;  /* 0x0000000708117c11 */ /* 0x000fca00088f1c09 */
[----:B------:R2:W-:Y:S02]  /*0830*/  STG.E.64 desc[UR4][R16.64], R14 ;  /* 0x0000000e10007986 */ /* 0x0005e4000c101b04 */
[----:B------:R-:W-:Y:S05]  /*0840*/  @!P0 BRA `(.L_x_756) ;  /* 0xfffffffc00648947 */ /* 0x000fea000383ffff */
[----:B------:R-:W-:Y:S05]  /*0850*/  EXIT ;  /* 0x000000000000794d */ /* 0x000fea0003800000 */
        .weak           $__internal_1_$__cuda_sm20_div_u64
        .type           $__internal_1_$__cuda_sm20_div_u64,@function
        .size           $__internal_1_$__cuda_sm20_div_u64,(.L_x_759 - $__internal_1_$__cuda_sm20_div_u64)
$__internal_1_$__cuda_sm20_div_u64:
        /* <DEDUP_REMOVED lines=16> */
[----:B------:R-:W-:-:S04]  /*0960*/  IMAD.HI.U32 R12, P1, R11, R17, R12 ;  /* 0x000000110b0c7227 */ /* 0x000fc8000782000c */
[----:B------:R-:W-:Y:S01]  /*0970*/  IMAD.X R9, R9, 0x1, R11, P0 ;  /* 0x0000000109097824 */ /* 0x000fe200000e060b */
[----:B------:R-:W-:-:S04]  /*0980*/  IADD3 R13, P2, PT, R15, R12, RZ ;  /* 0x0000000c0f0d7210 */ /* 0x000fc80007f5e0ff */
[----:B------:R-:W-:Y:S01]  /*0990*/  IADD3.X R9, PT, PT, RZ, RZ, R9, P2, P1 ;  /* 0x000000ffff097210 */ /* 0x000fe200017e2409 */
[----:B------:R-:W-:-:S04]  /*09a0*/  IMAD.WIDE.U32 R10, R13, R0, RZ ;  /* 0x000000000d0a7225 */ /* 0x000fc800078e00ff */
[----:B------:R-:W-:Y:S01]  /*09b0*/  IMAD R11, R13, R3, R11 ;  /* 0x000000030d0b7224 */ /* 0x000fe200078e020b */
[----:B------:R-:W-:-:S03]  /*09c0*/  IADD3 R15, P0, PT, RZ, -R10, RZ ;  /* 0x8000000aff0f7210 */ /* 0x000fc60007f1e0ff */
[----:B------:R-:W-:Y:S02]  /*09d0*/  IMAD R11, R9, R0, R11 ;  /* 0x00000000090b7224 */ /* 0x000fe400078e020b */
[----:B------:R-:W-:-:S04]  /*09e0*/  IMAD.HI.U32 R12, R13, R15, RZ ;  /* 0x0000000f0d0c7227 */ /* 0x000fc800078e00ff */
[----:B------:R-:W-:Y:S02]  /*09f0*/  IMAD.X R10, RZ, RZ, ~R11, P0 ;  /* 0x000000ffff0a7224 */ /* 0x000fe400000e0e0b */
[----:B------:R-:W-:Y:S02]  /*0a00*/  IMAD.MOV.U32 R11, RZ, RZ, RZ ;  /* 0x000000ffff0b7224 */ /* 0x000fe400078e00ff */
        /* <DEDUP_REMOVED lines=28> */
[----:B------:R-:W-:Y:S01]  /*0bd0*/  SEL R10, R10, R9, P0 ;  /* 0x000000090a0a7207 */ /* 0x000fe20000000000 */
[----:B------:R-:W-:Y:S01]  /*0be0*/  IMAD.MOV.U32 R9, RZ, RZ, 0x0 ;  /* 0x00000000ff097424 */ /* 0x000fe200078e00ff */
[----:B------:R-:W-:Y:S02]  /*0bf0*/  IADD3 R6, P2, PT, R13, 0x1, RZ ;  /* 0x000000010d067810 */ /* 0x000fe40007f5e0ff */
[----:B------:R-:W-:Y:S02]  /*0c00*/  SEL R12, R12, R14, P0 ;  /* 0x0000000e0c0c7207 */ /* 0x000fe40000000000 */
        /* <DEDUP_REMOVED lines=9> */
[----:B------:R-:W-:Y:S06]  /*0ca0*/  RET.REL.NODEC R8 `(_Z3invlPlS_) ;  /* 0xfffffff008d47950 */ /* 0x000fec0003c3ffff */
.L_x_757:
        /* <DEDUP_REMOVED lines=13> */
.L_x_759:


//--------------------- .nv.shared._ZN3cub18CUB_300001_SM_10006detail10radix_sort29DeviceRadixSortOnesweepKernelINS1_5radix10policy_hubIllyE10Policy1000ELNS0_9SortOrderE0EllyiiNS1_21identity_decomposer_tEEEvPT5_SB_PT3_PKSC_PT1_PKSG_PT2_PKSK_T4_iiT6_ --------------------------
	.section	.nv.shared._ZN3cub18CUB_300001_SM_10006detail10radix_sort29DeviceRadixSortOnesweepKernelINS1_5radix10policy_hubIllyE10Policy1000ELNS0_9SortOrderE0EllyiiNS1_21identity_decomposer_tEEEvPT5_SB_PT3_PKSC_PT1_PKSG_PT2_PKSK_T4_iiT6_,"aw",@nobits
	.sectionflags	@""
	.align	16
.nv.shared._ZN3cub18CUB_300001_SM_10006detail10radix_sort29DeviceRadixSortOnesweepKernelINS1_5radix10policy_hubIllyE10Policy1000ELNS0_9SortOrderE0EllyiiNS1_21identity_decomposer_tEEEvPT5_SB_PT3_PKSC_PT1_PKSG_PT2_PKSK_T4_iiT6_:
	.zero		39936


//--------------------- .nv.shared.reserved.0     --------------------------
	.section	.nv.shared.reserved.0,"aw",@nobits
	.weak		__nv_reservedSMEM_offset_0_alias
	.size		__nv_reservedSMEM_offset_0_alias, 0, 64
	.other		__nv_reservedSMEM_offset_0_alias,@"STO_CUDA_RESERVED_SHARED STV_DEFAULT"
__nv_reservedSMEM_offset_0_alias:
	.zero		0
	.zero		64


//--------------------- .nv.global                --------------------------
	.section	.nv.global,"aw",@nobits
.nv.global:
	.type		_ZN34_INTERNAL_9afc0a6c_4_k_cu_62284fda6thrust24THRUST_300001_SM_1000_NS12placeholders2_8E,@object
	.size		_ZN34_INTERNAL_9afc0a6c_4_k_cu_62284fda6thrust24THRUST_300001_SM_1000_NS12placeholders2_8E,(_ZN34_INTERNAL_9afc0a6c_4_k_cu_62284fda4cuda3std3__436_GLOBAL__N__9afc0a6c_4_k_cu_62284fda6ignoreE - _ZN34_INTERNAL_9afc0a6c_4_k_cu_62284fda6thrust24THRUST_300001_SM_1000_NS12placeholders2_8E)
_ZN34_INTERNAL_9afc0a6c_4_k_cu_62284fda6thrust24THRUST_300001_SM_1000_NS12placeholders2_8E:
	.zero		1
	.type		_ZN34_INTERNAL_9afc0a6c_4_k_cu_62284fda4cuda3std3__436_GLOBAL__N__9afc0a6c_4_k_cu_62284fda6ignoreE,@object
	.size		_ZN34_INTERNAL_9afc0a6c_4_k_cu_62284fda4cuda3std3__436_GLOBAL__N__9afc0a6c_4_k_cu_62284fda6ignoreE,(_ZN34_INTERNAL_9afc0a6c_4_k_cu_62284fda4cuda3std6ranges3__45__cpo4dataE - _ZN34_INTERNAL_9afc0a6c_4_k_cu_62284fda4cuda3std3__436_GLOBAL__N__9afc0a6c_4_k_cu_62284fda6ignoreE)
_ZN34_INTERNAL_9afc0a6c_4_k_cu_62284fda4cuda3std3__436_GLOBAL__N__9afc0a6c_4_k_cu_62284fda6ignoreE:
	.zero		1
	.type		_ZN34_INTERNAL_9afc0a6c_4_k_cu_62284fda4cuda3std6ranges3__45__cpo4dataE,@object
	.size		_ZN34_INTERNAL_9afc0a6c_4_k_cu_62284fda4cuda3std6ranges3__45__cpo4dataE,(_ZN34_INTERNAL_9afc0a6c_4_k_cu_62284fda6thrust24THRUST_300001_SM_1000_NS6system3cpp3parE - _ZN34_INTERNAL_9afc0a6c_4_k_cu_62284fda4cuda3std6ranges3__45__cpo4dataE)
_ZN34_INTERNAL_9afc0a6c_4_k_cu_62284fda4cuda3std6ranges3__45__cpo4dataE:
	.zero		1
	.type		_ZN34_INTERNAL_9afc0a6c_4_k_cu_62284fda6thrust24THRUST_300001_SM_1000_NS6system3cpp3parE,@object
	.size		_ZN34_INTERNAL_9afc0a6c_4_k_cu_62284fda6thrust24THRUST_300001_SM_1000_NS6system3cpp3parE,(_ZN34_INTERNAL_9afc0a6c_4_k_cu_62284fda4cuda3std3__45__cpo5beginE - _ZN34_INTERNAL_9afc0a6c_4_k_cu_62284fda6thrust24THRUST_300001_SM_1000_NS6system3cpp3parE)
_ZN34_INTERNAL_9afc0a6c_4_k_cu_62284fda6thrust24THRUST_300001_SM_1000_NS6system3cpp3parE:
	.zero		1
	.type		_ZN34_INTERNAL_9afc0a6c_4_k_cu_62284fda4cuda3std3__45__cpo5beginE,@object
	.size		_ZN34_INTERNAL_9afc0a6c_4_k_cu_62284fda4cuda3std3__45__cpo5beginE,(_ZN34_INTERNAL_9afc0a6c_4_k_cu_62284fda4cuda3std6ranges3__45__cpo5beginE - _ZN34_INTERNAL_9afc0a6c_4_k_cu_62284fda4cuda3std3__45__cpo5beginE)
_ZN34_INTERNAL_9afc0a6c_4_k_cu_62284fda4cuda3std3__45__cpo5beginE:
	.zero		1
	.type		_ZN34_INTERNAL_9afc0a6c_4_k_cu_62284fda4cuda3std6ranges3__45__cpo5beginE,@object
	.size		_ZN34_INTERNAL_9afc0a6c_4_k_cu_62284fda4cuda3std6ranges3__45__cpo5beginE,(_ZN34_INTERNAL_9afc0a6c_4_k_cu_62284fda6thrust24THRUST_300001_SM_1000_NS6deviceE - _ZN34_INTERNAL_9afc0a6c_4_k_cu_62284fda4cuda3std6ranges3__45__cpo5beginE)
_ZN34_INTERNAL_9afc0a6c_4_k_cu_62284fda4cuda3std6ranges3__45__cpo5beginE:
	.zero		1
	.type		_ZN34_INTERNAL_9afc0a6c_4_k_cu_62284fda6thrust24THRUST_300001_SM_1000_NS6deviceE,@object
	.size		_ZN34_INTERNAL_9afc0a6c_4_k_cu_62284fda6thrust24THRUST_300001_SM_1000_NS6deviceE,(_ZN34_INTERNAL_9afc0a6c_4_k_cu_62284fda4cuda3std3__47nulloptE - _ZN34_INTERNAL_9afc0a6c_4_k_cu_62284fda6thrust24THRUST_300001_SM_1000_NS6deviceE)
_ZN34_INTERNAL_9afc0a6c_4_k_cu_62284fda6thrust24THRUST_300001_SM_1000_NS6deviceE:
	.zero		1
	.type		_ZN34_INTERNAL_9afc0a6c_4_k_cu_62284fda4cuda3std3__47nulloptE,@object
	.size		_ZN34_INTERNAL_9afc0a6c_4_k_cu_62284fda4cuda3std3__47nulloptE,(_ZN34_INTERNAL_9afc0a6c_4_k_cu_62284fda4cuda3std6ranges3__45__cpo8distanceE - _ZN34_INTERNAL_9afc0a6c_4_k_cu_62284fda4cuda3std3__47nulloptE)
_ZN34_INTERNAL_9afc0a6c_4_k_cu_62284fda4cuda3std3__47nulloptE:
	.zero		1
	.type		_ZN34_INTERNAL_9afc0a6c_4_k_cu_62284fda4cuda3std6ranges3__45__cpo8distanceE,@object
	.size		_ZN34_INTERNAL_9afc0a6c_4_k_cu_62284fda4cuda3std6ranges3__45__cpo8distanceE,(_ZN34_INTERNAL_9afc0a6c_4_k_cu_62284fda6thrust24THRUST_300001_SM_1000_NS12placeholders2_4E - _ZN34_INTERNAL_9afc0a6c_4_k_cu_62284fda4cuda3std6ranges3__45__cpo8distanceE)
_ZN34_INTERNAL_9afc0a6c_4_k_cu_62284fda4cuda3std6ranges3__45__cpo8distanceE:
	.zero		1
	.type		_ZN34_INTERNAL_9afc0a6c_4_k_cu_62284fda6thrust24THRUST_300001_SM_1000_NS12placeholders2_4E,@object
	.size		_ZN34_INTERNAL_9afc0a6c_4_k_cu_62284fda6thrust24THRUST_300001_SM_1000_NS12placeholders2_4E,(_ZN34_INTERNAL_9afc0a6c_4_k_cu_62284fda4cuda3std3__45__cpo6rbeginE - _ZN34_INTERNAL_9afc0a6c_4_k_cu_62284fda6thrust24THRUST_300001_SM_1000_NS12placeholders2_4E)
_ZN34_INTERNAL_9afc0a6c_4_k_cu_62284fda6thrust24THRUST_300001_SM_1000_NS12placeholders2_4E:
	.zero		1
	.type		_ZN34_INTERNAL_9afc0a6c_4_k_cu_62284fda4cuda3std3__45__cpo6rbeginE,@object
	.size		_ZN34_INTERNAL_9afc0a6c_4_k_cu_62284fda4cuda3std3__45__cpo6rbeginE,(_ZN34_INTERNAL_9afc0a6c_4_k_cu_62284fda4cuda3std6ranges3__45__cpo7advanceE - _ZN34_INTERNAL_9afc0a6c_4_k_cu_62284fda4cuda3std3__45__cpo6rbeginE)
_ZN34_INTERNAL_9afc0a6c_4_k_cu_62284fda4cuda3std3__45__cpo6rbeginE:
	.zero		1
	.type		_ZN34_INTERNAL_9afc0a6c_4_k_cu_62284fda4cuda3std6ranges3__45__cpo7advanceE,@object
	.size		_ZN34_INTERNAL_9afc0a6c_4_k_cu_62284fda4cuda3std6ranges3__45__cpo7advanceE,(_ZN34_INTERNAL_9afc0a6c_4_k_cu_62284fda6thrust24THRUST_300001_SM_1000_NS12placeholders3_10E - _ZN34_INTERNAL_9afc0a6c_4_k_cu_62284fda4cuda3std6ranges3__45__cpo7advanceE)
_ZN34_INTERNAL_9afc0a6c_4_k_cu_62284fda4cuda3std6ranges3__45__cpo7advanceE:
	.zero		1
	.type		_ZN34_INTERNAL_9afc0a6c_4_k_cu_62284fda6thrust24THRUST_300001_SM_1000_NS12placeholders3_10E,@object
	.size		_ZN34_INTERNAL_9afc0a6c_4_k_cu_62284fda6thrust24THRUST_300001_SM_1000_NS12placeholders3_10E,(_ZN34_INTERNAL_9afc0a6c_4_k_cu_62284fda4cuda3std3__48in_placeE - _ZN34_INTERNAL_9afc0a6c_4_k_cu_62284fda6thrust24THRUST_300001_SM_1000_NS12placeholders3_10E)
_ZN34_INTERNAL_9afc0a6c_4_k_cu_62284fda6thrust24THRUST_300001_SM_1000_NS12placeholders3_10E:
	.zero		1
	.type		_ZN34_INTERNAL_9afc0a6c_4_k_cu_62284fda4cuda3std3__48in_placeE,@object
	.size		_ZN34_INTERNAL_9afc0a6c_4_k_cu_62284fda4cuda3std3__48in_placeE,(_ZN34_INTERNAL_9afc0a6c_4_k_cu_62284fda4cuda3std6ranges3__45__cpo4sizeE - _ZN34_INTERNAL_9afc0a6c_4_k_cu_62284fda4cuda3std3__48in_placeE)
_ZN34_INTERNAL_9afc0a6c_4_k_cu_62284fda4cuda3std3__48in_placeE:
	.zero		1
	.type		_ZN34_INTERNAL_9afc0a6c_4_k_cu_62284fda4cuda3std6ranges3__45__cpo4sizeE,@object
	.size		_ZN34_INTERNAL_9afc0a6c_4_k_cu_62284fda4cuda3std6ranges3__45__cpo4sizeE,(_ZN34_INTERNAL_9afc0a6c_4_k_cu_62284fda6thrust24THRUST_300001_SM_1000_NS12placeholders2_2E - _ZN34_INTERNAL_9afc0a6c_4_k_cu_62284fda4cuda3std6ranges3__45__cpo4sizeE)
_ZN34_INTERNAL_9afc0a6c_4_k_cu_62284fda4cuda3std6ranges3__45__cpo4sizeE:
	.zero		1
	.type		_ZN34_INTERNAL_9afc0a6c_4_k_cu_62284fda6thrust24THRUST_300001_SM_1000_NS12placeholders2_2E,@object
	.size		_ZN34_INTERNAL_9afc0a6c_4_k_cu_62284fda6thrust24THRUST_300001_SM_1000_NS12placeholders2_2E,(_ZN34_INTERNAL_9afc0a6c_4_k_cu_62284fda4cuda3std3__45__cpo6cbeginE - _ZN34_INTERNAL_9afc0a6c_4_k_cu_62284fda6thrust24THRUST_300001_SM_1000_NS12placeholders2_2E)
_ZN34_INTERNAL_9afc0a6c_4_k_cu_62284fda6thrust24THRUST_300001_SM_1000_NS12placeholders2_2E:
	.zero		1
	.type		_ZN34_INTERNAL_9afc0a6c_4_k_cu_62284fda4cuda3std3__45__cpo6cbeginE,@object
	.size		_ZN34_INTERNAL_9afc0a6c_4_k_cu_62284fda4cuda3std3__45__cpo6cbeginE,(_ZN34_INTERNAL_9afc0a6c_4_k_cu_62284fda4cuda3std6ranges3__45__cpo6cbeginE - _ZN34_INTERNAL_9afc0a6c_4_k_cu_62284fda4cuda3std3__45__cpo6cbeginE)
_ZN34_INTERNAL_9afc0a6c_4_k_cu_62284fda4cuda3std3__45__cpo6cbeginE:
	.zero		1
	.type		_ZN34_INTERNAL_9afc0a6c_4_k_cu_62284fda4cuda3std6ranges3__45__cpo6cbeginE,@object
	.size		_ZN34_INTERNAL_9afc0a6c_4_k_cu_62284fda4cuda3std6ranges3__45__cpo6cbeginE,(_ZN34_INTERNAL_9afc0a6c_4_k_cu_62284fda6thrust24THRUST_300001_SM_1000_NS12placeholders2_6E - _ZN34_INTERNAL_9afc0a6c_4_k_cu_62284fda4cuda3std6ranges3__45__cpo6cbeginE)
_ZN34_INTERNAL_9afc0a6c_4_k_cu_62284fda4cuda3std6ranges3__45__cpo6cbeginE:
	.zero		1
	.type		_ZN34_INTERNAL_9afc0a6c_4_k_cu_62284fda6thrust24THRUST_300001_SM_1000_NS12placeholders2_6E,@object
	.size		_ZN34_INTERNAL_9afc0a6c_4_k_cu_62284fda6thrust24THRUST_300001_SM_1000_NS12placeholders2_6E,(_ZN34_INTERNAL_9afc0a6c_4_k_cu_62284fda4cuda3std3__45__cpo7crbeginE - _ZN34_INTERNAL_9afc0a6c_4_k_cu_62284fda6thrust24THRUST_300001_SM_1000_NS12placeholders2_6E)
_ZN34_INTERNAL_9afc0a6c_4_k_cu_62284fda6thrust24THRUST_300001_SM_1000_NS12placeholders2_6E:
	.zero		1
	.type		_ZN34_INTERNAL_9afc0a6c_4_k_cu_62284fda4cuda3std3__45__cpo7crbeginE,@object
	.size		_ZN34_INTERNAL_9afc0a6c_4_k_cu_62284fda4cuda3std3__45__cpo7crbeginE,(_ZN34_INTERNAL_9afc0a6c_4_k_cu_62284fda4cuda3std6ranges3__45__cpo4nextE - _ZN34_INTERNAL_9afc0a6c_4_k_cu_62284fda4cuda3std3__45__cpo7crbeginE)
_ZN34_INTERNAL_9afc0a6c_4_k_cu_62284fda4cuda3std3__45__cpo7crbeginE:
	.zero		1
	.type		_ZN34_INTERNAL_9afc0a6c_4_k_cu_62284fda4cuda3std6ranges3__45__cpo4nextE,@object
	.size		_ZN34_INTERNAL_9afc0a6c_4_k_cu_62284fda4cuda3std6ranges3__45__cpo4nextE,(_ZN34_INTERNAL_9afc0a6c_4_k_cu_62284fda4cuda3std6ranges3__45__cpo4swapE - _ZN34_INTERNAL_9afc0a6c_4_k_cu_62284fda4cuda3std6ranges3__45__cpo4nextE)
_ZN34_INTERNAL_9afc0a6c_4_k_cu_62284fda4cuda3std6ranges3__45__cpo4nextE:
	.zero		1
	.type		_ZN34_INTERNAL_9afc0a6c_4_k_cu_62284fda4cuda3std6ranges3__45__cpo4swapE,@object
	.size		_ZN34_INTERNAL_9afc0a6c_4_k_cu_62284fda4cuda3std6ranges3__45__cpo4swapE,(_ZN34_INTERNAL_9afc0a6c_4_k_cu_62284fda6thrust24THRUST_300001_SM_1000_NS8cuda_cub10par_nosyncE - _ZN34_INTERNAL_9afc0a6c_4_k_cu_62284fda4cuda3std6ranges3__45__cpo4swapE)
_ZN34_INTERNAL_9afc0a6c_4_k_cu_62284fda4cuda3std6ranges3__45__cpo4swapE:
	.zero		1
	.type		_ZN34_INTERNAL_9afc0a6c_4_k_cu_62284fda6thrust24THRUST_300001_SM_1000_NS8cuda_cub10par_nosyncE,@object
	.size		_ZN34_INTERNAL_9afc0a6c_4_k_cu_62284fda6thrust24THRUST_300001_SM_1000_NS8cuda_cub10par_nosyncE,(_ZN34_INTERNAL_9afc0a6c_4_k_cu_62284fda6thrust24THRUST_300001_SM_1000_NS3seqE - _ZN34_INTERNAL_9afc0a6c_4_k_cu_62284fda6thrust24THRUST_300001_SM_1000_NS8cuda_cub10par_nosyncE)
_ZN34_INTERNAL_9afc0a6c_4_k_cu_62284fda6thrust24THRUST_300001_SM_1000_NS8cuda_cub10par_nosyncE:
	.zero		1
	.type		_ZN34_INTERNAL_9afc0a6c_4_k_cu_62284fda6thrust24THRUST_300001_SM_1000_NS3seqE,@object
	.size		_ZN34_INTERNAL_9afc0a6c_4_k_cu_62284fda6thrust24THRUST_300001_SM_1000_NS3seqE,(_ZN34_INTERNAL_9afc0a6c_4_k_cu_62284fda4cuda3std3__420unreachable_sentinelE - _ZN34_INTERNAL_9afc0a6c_4_k_cu_62284fda6thrust24THRUST_300001_SM_1000_NS3seqE)
_ZN34_INTERNAL_9afc0a6c_4_k_cu_62284fda6thrust24THRUST_300001_SM_1000_NS3seqE:
	.zero		1
	.type		_ZN34_INTERNAL_9afc0a6c_4_k_cu_62284fda4cuda3std3__420unreachable_sentinelE,@object
	.size		_ZN34_INTERNAL_9afc0a6c_4_k_cu_62284fda4cuda3std3__420unreachable_sentinelE,(_ZN34_INTERNAL_9afc0a6c_4_k_cu_62284fda4cuda3std6ranges3__45__cpo5ssizeE - _ZN34_INTERNAL_9afc0a6c_4_k_cu_62284fda4cuda3std3__420unreachable_sentinelE)
_ZN34_INTERNAL_9afc0a6c_4_k_cu_62284fda4cuda3std3__420unreachable_sentinelE:
	.zero		1
	.type		_ZN34_INTERNAL_9afc0a6c_4_k_cu_62284fda4cuda3std6ranges3__45__cpo5ssizeE,@object
	.size		_ZN34_INTERNAL_9afc0a6c_4_k_cu_62284fda4cuda3std6ranges3__45__cpo5ssizeE,(_ZN34_INTERNAL_9afc0a6c_4_k_cu_62284fda6thrust24THRUST_300001_SM_1000_NS12placeholders2_3E - _ZN34_INTERNAL_9afc0a6c_4_k_cu_62284fda4cuda3std6ranges3__45__cpo5ssizeE)
_ZN34_INTERNAL_9afc0a6c_4_k_cu_62284fda4cuda3std6ranges3__45__cpo5ssizeE:
	.zero		1
	.type		_ZN34_INTERNAL_9afc0a6c_4_k_cu_62284fda6thrust24THRUST_300001_SM_1000_NS12placeholders2_3E,@object
	.size		_ZN34_INTERNAL_9afc0a6c_4_k_cu_62284fda6thrust24THRUST_300001_SM_1000_NS12placeholders2_3E,(_ZN34_INTERNAL_9afc0a6c_4_k_cu_62284fda4cuda3std3__45__cpo4cendE - _ZN34_INTERNAL_9afc0a6c_4_k_cu_62284fda6thrust24THRUST_300001_SM_1000_NS12placeholders2_3E)
_ZN34_INTERNAL_9afc0a6c_4_k_cu_62284fda6thrust24THRUST_300001_SM_1000_NS12placeholders2_3E:
	.zero		1
	.type		_ZN34_INTERNAL_9afc0a6c_4_k_cu_62284fda4cuda3std3__45__cpo4cendE,@object
	.size		_ZN34_INTERNAL_9afc0a6c_4_k_cu_62284fda4cuda3std3__45__cpo4cendE,(_ZN34_INTERNAL_9afc0a6c_4_k_cu_62284fda4cuda3std6ranges3__45__cpo4cendE - _ZN34_INTERNAL_9afc0a6c_4_k_cu_62284fda4cuda3std3__45__cpo4cendE)
_ZN34_INTERNAL_9afc0a6c_4_k_cu_62284fda4cuda3std3__45__cpo4cendE:
	.zero		1
	.type		_ZN34_INTERNAL_9afc0a6c_4_k_cu_62284fda4cuda3std6ranges3__45__cpo4cendE,@object
	.size		_ZN34_INTERNAL_9afc0a6c_4_k_cu_62284fda4cuda3std6ranges3__45__cpo4cendE,(_ZN34_INTERNAL_9afc0a6c_4_k_cu_62284fda6thrust24THRUST_300001_SM_1000_NS12placeholders2_7E - _ZN34_INTERNAL_9afc0a6c_4_k_cu_62284fda4cuda3std6ranges3__45__cpo4cendE)
_ZN34_INTERNAL_9afc0a6c_4_k_cu_62284fda4cuda3std6ranges3__45__cpo4cendE:
	.zero		1
	.type		_ZN34_INTERNAL_9afc0a6c_4_k_cu_62284fda6thrust24THRUST_300001_SM_1000_NS12placeholders2_7E,@object
	.size		_ZN34_INTERNAL_9afc0a6c_4_k_cu_62284fda6thrust24THRUST_300001_SM_1000_NS12placeholders2_7E,(_ZN34_INTERNAL_9afc0a6c_4_k_cu_62284fda4cuda3std3__45__cpo5crendE - _ZN34_INTERNAL_9afc0a6c_4_k_cu_62284fda6thrust24THRUST_300001_SM_1000_NS12placeholders2_7E)
_ZN34_INTERNAL_9afc0a6c_4_k_cu_62284fda6thrust24THRUST_300001_SM_1000_NS12placeholders2_7E:
	.zero		1
	.type		_ZN34_INTERNAL_9afc0a6c_4_k_cu_62284fda4cuda3std3__45__cpo5crendE,@object
	.size		_ZN34_INTERNAL_9afc0a6c_4_k_cu_62284fda4cuda3std3__45__cpo5crendE,(_ZN34_INTERNAL_9afc0a6c_4_k_cu_62284fda4cuda3std6ranges3__45__cpo4prevE - _ZN34_INTERNAL_9afc0a6c_4_k_cu_62284fda4cuda3std3__45__cpo5crendE)
_ZN34_INTERNAL_9afc0a6c_4_k_cu_62284fda4cuda3std3__45__cpo5crendE:
	.zero		1
	.type		_ZN34_INTERNAL_9afc0a6c_4_k_cu_62284fda4cuda3std6ranges3__45__cpo4prevE,@object
	.size		_ZN34_INTERNAL_9afc0a6c_4_k_cu_62284fda4cuda3std6ranges3__45__cpo4prevE,(_ZN34_INTERNAL_9afc0a6c_4_k_cu_62284fda4cuda3std6ranges3__45__cpo9iter_moveE - _ZN34_INTERNAL_9afc0a6c_4_k_cu_62284fda4cuda3std6ranges3__45__cpo4prevE)
_ZN34_INTERNAL_9afc0a6c_4_k_cu_62284fda4cuda3std6ranges3__45__cpo4prevE:
	.zero		1
	.type		_ZN34_INTERNAL_9afc0a6c_4_k_cu_62284fda4cuda3std6ranges3__45__cpo9iter_moveE,@object
	.size		_ZN34_INTERNAL_9afc0a6c_4_k_cu_62284fda4cuda3std6ranges3__45__cpo9iter_moveE,(_ZN34_INTERNAL_9afc0a6c_4_k_cu_62284fda6thrust24THRUST_300001_SM_1000_NS6system6detail10sequential3seqE - _ZN34_INTERNAL_9afc0a6c_4_k_cu_62284fda4cuda3std6ranges3__45__cpo9iter_moveE)
_ZN34_INTERNAL_9afc0a6c_4_k_cu_62284fda4cuda3std6ranges3__45__cpo9iter_moveE:
	.zero		1
	.type		_ZN34_INTERNAL_9afc0a6c_4_k_cu_62284fda6thrust24THRUST_300001_SM_1000_NS6system6detail10sequential3seqE,@object
	.size		_ZN34_INTERNAL_9afc0a6c_4_k_cu_62284fda6thrust24THRUST_300001_SM_1000_NS6system6detail10sequential3seqE,(_ZN34_INTERNAL_9afc0a6c_4_k_cu_62284fda6thrust24THRUST_300001_SM_1000_NS12placeholders2_9E - _ZN34_INTERNAL_9afc0a6c_4_k_cu_62284fda6thrust24THRUST_300001_SM_1000_NS6system6detail10sequential3seqE)
_ZN34_INTERNAL_9afc0a6c_4_k_cu_62284fda6thrust24THRUST_300001_SM_1000_NS6system6detail10sequential3seqE:
	.zero		1
	.type		_ZN34_INTERNAL_9afc0a6c_4_k_cu_62284fda6thrust24THRUST_300001_SM_1000_NS12placeholders2_9E,@object
	.size		_ZN34_INTERNAL_9afc0a6c_4_k_cu_62284fda6thrust24THRUST_300001_SM_1000_NS12placeholders2_9E,(_ZN34_INTERNAL_9afc0a6c_4_k_cu_62284fda4cuda3std3__419piecewise_constructE - _ZN34_INTERNAL_9afc0a6c_4_k_cu_62284fda6thrust24THRUST_300001_SM_1000_NS12placeholders2_9E)
_ZN34_INTERNAL_9afc0a6c_4_k_cu_62284fda6thrust24THRUST_300001_SM_1000_NS12placeholders2_9E:
	.zero		1
	.type		_ZN34_INTERNAL_9afc0a6c_4_k_cu_62284fda4cuda3std3__419piecewise_constructE,@object
	.size		_ZN34_INTERNAL_9afc0a6c_4_k_cu_62284fda4cuda3std3__419piecewise_constructE,(_ZN34_INTERNAL_9afc0a6c_4_k_cu_62284fda4cuda3std6ranges3__45__cpo5cdataE - _ZN34_INTERNAL_9afc0a6c_4_k_cu_62284fda4cuda3std3__419piecewise_constructE)
_ZN34_INTERNAL_9afc0a6c_4_k_cu_62284fda4cuda3std3__419piecewise_constructE:
	.zero		1
	.type		_ZN34_INTERNAL_9afc0a6c_4_k_cu_62284fda4cuda3std6ranges3__45__cpo5cdataE,@object
	.size		_ZN34_INTERNAL_9afc0a6c_4_k_cu_62284fda4cuda3std6ranges3__45__cpo5cdataE,(_ZN34_INTERNAL_9afc0a6c_4_k_cu_62284fda6thrust24THRUST_300001_SM_1000_NS12placeholders2_1E - _ZN34_INTERNAL_9afc0a6c_4_k_cu_62284fda4cuda3std6ranges3__45__cpo5cdataE)
_ZN34_INTERNAL_9afc0a6c_4_k_cu_62284fda4cuda3std6ranges3__45__cpo5cdataE:
	.zero		1
	.type		_ZN34_INTERNAL_9afc0a6c_4_k_cu_62284fda6thrust24THRUST_300001_SM_1000_NS12placeholders2_1E,@object
	.size		_ZN34_INTERNAL_9afc0a6c_4_k_cu_62284fda6thrust24THRUST_300001_SM_1000_NS12placeholders2_1E,(_ZN34_INTERNAL_9afc0a6c_4_k_cu_62284fda4cuda3std3__45__cpo3endE - _ZN34_INTERNAL_9afc0a6c_4_k_cu_62284fda6thrust24THRUST_300001_SM_1000_NS12placeholders2_1E)
_ZN34_INTERNAL_9afc0a6c_4_k_cu_62284fda6thrust24THRUST_300001_SM_1000_NS12placeholders2_1E:
	.zero		1
	.type		_ZN34_INTERNAL_9afc0a6c_4_k_cu_62284fda4cuda3std3__45__cpo3endE,@object
	.size		_ZN34_INTERNAL_9afc0a6c_4_k_cu_62284fda4cuda3std3__45__cpo3endE,(_ZN34_INTERNAL_9afc0a6c_4_k_cu_62284fda4cuda3std6ranges3__45__cpo3endE - _ZN34_INTERNAL_9afc0a6c_4_k_cu_62284fda4cuda3std3__45__cpo3endE)
_ZN34_INTERNAL_9afc0a6c_4_k_cu_62284fda4cuda3std3__45__cpo3endE:
	.zero		1
	.type		_ZN34_INTERNAL_9afc0a6c_4_k_cu_62284fda4cuda3std6ranges3__45__cpo3endE,@object
	.size		_ZN34_INTERNAL_9afc0a6c_4_k_cu_62284fda4cuda3std6ranges3__45__cpo3endE,(_ZN34_INTERNAL_9afc0a6c_4_k_cu_62284fda6thrust24THRUST_300001_SM_1000_NS12placeholders2_5E - _ZN34_INTERNAL_9afc0a6c_4_k_cu_62284fda4cuda3std6ranges3__45__cpo3endE)
_ZN34_INTERNAL_9afc0a6c_4_k_cu_62284fda4cuda3std6ranges3__45__cpo3endE:
	.zero		1
	.type		_ZN34_INTERNAL_9afc0a6c_4_k_cu_62284fda6thrust24THRUST_300001_SM_1000_NS12placeholders2_5E,@object
	.size		_ZN34_INTERNAL_9afc0a6c_4_k_cu_62284fda6thrust24THRUST_300001_SM_1000_NS12placeholders2_5E,(_ZN34_INTERNAL_9afc0a6c_4_k_cu_62284fda4cuda3std3__45__cpo4rendE - _ZN34_INTERNAL_9afc0a6c_4_k_cu_62284fda6thrust24THRUST_300001_SM_1000_NS12placeholders2_5E)
_ZN34_INTERNAL_9afc0a6c_4_k_cu_62284fda6thrust24THRUST_300001_SM_1000_NS12placeholders2_5E:
	.zero		1
	.type		_ZN34_INTERNAL_9afc0a6c_4_k_cu_62284fda4cuda3std3__45__cpo4rendE,@object
	.size		_ZN34_INTERNAL_9afc0a6c_4_k_cu_62284fda4cuda3std3__45__cpo4rendE,(_ZN34_INTERNAL_9afc0a6c_4_k_cu_62284fda4cuda3std6ranges3__45__cpo9iter_swapE - _ZN34_INTERNAL_9afc0a6c_4_k_cu_62284fda4cuda3std3__45__cpo4rendE)
_ZN34_INTERNAL_9afc0a6c_4_k_cu_62284fda4cuda3std3__45__cpo4rendE:
	.zero		1
	.type		_ZN34_INTERNAL_9afc0a6c_4_k_cu_62284fda4cuda3std6ranges3__45__cpo9iter_swapE,@object
	.size		_ZN34_INTERNAL_9afc0a6c_4_k_cu_62284fda4cuda3std6ranges3__45__cpo9iter_swapE,(_ZN34_INTERNAL_9afc0a6c_4_k_cu_62284fda4cuda3std3__48unexpectE - _ZN34_INTERNAL_9afc0a6c_4_k_cu_62284fda4cuda3std6ranges3__45__cpo9iter_swapE)
_ZN34_INTERNAL_9afc0a6c_4_k_cu_62284fda4cuda3std6ranges3__45__cpo9iter_swapE:
	.zero		1
	.type		_ZN34_INTERNAL_9afc0a6c_4_k_cu_62284fda4cuda3std3__48unexpectE,@object
	.size		_ZN34_INTERNAL_9afc0a6c_4_k_cu_62284fda4cuda3std3__48unexpectE,(_ZN34_INTERNAL_9afc0a6c_4_k_cu_62284fda6thrust24THRUST_300001_SM_1000_NS8cuda_cub3parE - _ZN34_INTERNAL_9afc0a6c_4_k_cu_62284fda4cuda3std3__48unexpectE)
_ZN34_INTERNAL_9afc0a6c_4_k_cu_62284fda4cuda3std3__48unexpectE:
	.zero		1
	.type		_ZN34_INTERNAL_9afc0a6c_4_k_cu_62284fda6thrust24THRUST_300001_SM_1000_NS8cuda_cub3parE,@object
	.size		_ZN34_INTERNAL_9afc0a6c_4_k_cu_62284fda6thrust24THRUST_300001_SM_1000_NS8cuda_cub3parE,(.L_29 - _ZN34_INTERNAL_9afc0a6c_4_k_cu_62284fda6thrust24THRUST_300001_SM_1000_NS8cuda_cub3parE)
_ZN34_INTERNAL_9afc0a6c_4_k_cu_62284fda6thrust24THRUST_300001_SM_1000_NS8cuda_cub3parE:
	.zero		1
.L_29:


//--------------------- .nv.shared._ZN3cub18CUB_300001_SM_10006detail10radix_sort33DeviceRadixSortExclusiveSumKernelINS1_5radix10policy_hubIllyE10Policy1000EyEEvPT0_ --------------------------
	.section	.nv.shared._ZN3cub18CUB_300001_SM_10006detail10radix_sort33DeviceRadixSortExclusiveSumKernelINS1_5radix10policy_hubIllyE10Policy1000EyEEvPT0_,"aw",@nobits
	.sectionflags	@""
	.align	16
.nv.shared._ZN3cub18CUB_300001_SM_10006detail10radix_sort33DeviceRadixSortExclusiveSumKernelINS1_5radix10policy_hubIllyE10Policy1000EyEEvPT0_:
	.zero		3360


//--------------------- .nv.shared._ZN3cub18CUB_300001_SM_10006detail10radix_sort30DeviceRadixSortHistogramKernelINS1_5radix10policy_hubIllyE10Policy1000ELNS0_9SortOrderE0ElyNS1_21identity_decomposer_tEEEvPT2_PKT1_SA_iiT3_ --------------------------
	.section	.nv.shared._ZN3cub18CUB_300001_SM_10006detail10radix_sort30DeviceRadixSortHistogramKernelINS1_5radix10policy_hubIllyE10Policy1000ELNS0_9SortOrderE0ElyNS1_21identity_decomposer_tEEEvPT2_PKT1_SA_iiT3_,"aw",@nobits
	.sectionflags	@""
	.align	4
.nv.shared._ZN3cub18CUB_300001_SM_10006detail10radix_sort30DeviceRadixSortHistogramKernelINS1_5radix10policy_hubIllyE10Policy1000ELNS0_9SortOrderE0ElyNS1_21identity_decomposer_tEEEvPT2_PKT1_SA_iiT3_:
	.zero		9216


//--------------------- .nv.shared._ZN3cub18CUB_300001_SM_10006detail10radix_sort31DeviceRadixSortSingleTileKernelINS1_5radix10policy_hubIllyE10Policy1000ELNS0_9SortOrderE0EllyNS1_21identity_decomposer_tEEEvPKT1_PSA_PKT2_PSE_T3_iiT4_ --------------------------
	.section	.nv.shared._ZN3cub18CUB_300001_SM_10006detail10radix_sort31DeviceRadixSortSingleTileKernelINS1_5radix10policy_hubIllyE10Policy1000ELNS0_9SortOrderE0EllyNS1_21identity_decomposer_tEEEvPKT1_PSA_PKT2_PSE_T3_iiT4_,"aw",@nobits
	.sectionflags	@""
	.align	16
.nv.shared._ZN3cub18CUB_300001_SM_10006detail10radix_sort31DeviceRadixSortSingleTileKernelINS1_5radix10policy_hubIllyE10Policy1000ELNS0_9SortOrderE0EllyNS1_21identity_decomposer_tEEEvPKT1_PSA_PKT2_PSE_T3_iiT4_:
	.zero		34880


//--------------------- .nv.shared._ZN3cub18CUB_300001_SM_10006detail4scan16DeviceScanKernelINS2_10policy_hubIlllmN4cuda3std3__44plusIvEEE10Policy1000EPlSC_NS0_13ScanTileStateIlLb1EEES9_NS1_10InputValueIlSC_EEmlLb0ElEEvT0_T1_T2_iT3_T4_T5_ --------------------------
	.section	.nv.shared._ZN3cub18CUB_300001_SM_10006detail4scan16DeviceScanKernelINS2_10policy_hubIlllmN4cuda3std3__44plusIvEEE10Policy1000EPlSC_NS0_13ScanTileStateIlLb1EEES9_NS1_10InputValueIlSC_EEmlLb0ElEEvT0_T1_T2_iT3_T4_T5_,"aw",@nobits
	.sectionflags	@""
	.align	16
.nv.shared._ZN3cub18CUB_300001_SM_10006detail4scan16DeviceScanKernelINS2_10policy_hubIlllmN4cuda3std3__44plusIvEEE10Policy1000EPlSC_NS0_13ScanTileStateIlLb1EEES9_NS1_10InputValueIlSC_EEmlLb0ElEEvT0_T1_T2_iT3_T4_T5_:
	.zero		29200


//--------------------- .nv.shared._ZN3cub18CUB_300001_SM_10006detail4scan16DeviceScanKernelINS2_10policy_hubIllljN4cuda3std3__44plusIvEEE10Policy1000EPlSC_NS0_13ScanTileStateIlLb1EEES9_NS1_10InputValueIlSC_EEjlLb0ElEEvT0_T1_T2_iT3_T4_T5_ --------------------------
	.section	.nv.shared._ZN3cub18CUB_300001_SM_10006detail4scan16DeviceScanKernelINS2_10policy_hubIllljN4cuda3std3__44plusIvEEE10Policy1000EPlSC_NS0_13ScanTileStateIlLb1EEES9_NS1_10InputValueIlSC_EEjlLb0ElEEvT0_T1_T2_iT3_T4_T5_,"aw",@nobits
	.sectionflags	@""
	.align	16
.nv.shared._ZN3cub18CUB_300001_SM_10006detail4scan16DeviceScanKernelINS2_10policy_hubIllljN4cuda3std3__44plusIvEEE10Policy1000EPlSC_NS0_13ScanTileStateIlLb1EEES9_NS1_10InputValueIlSC_EEjlLb0ElEEvT0_T1_T2_iT3_T4_T5_:
	.zero		37648


//--------------------- .nv.shared._ZN3cub18CUB_300001_SM_10006detail4scan16DeviceScanKernelINS2_10policy_hubIlllmN4cuda3std3__44plusIvEEE10Policy1000EPlSC_NS0_13ScanTileStateIlLb1EEES9_NS0_8NullTypeEmlLb0ESF_EEvT0_T1_T2_iT3_T4_T5_ --------------------------
	.section	.nv.shared._ZN3cub18CUB_300001_SM_10006detail4scan16DeviceScanKernelINS2_10policy_hubIlllmN4cuda3std3__44plusIvEEE10Policy1000EPlSC_NS0_13ScanTileStateIlLb1EEES9_NS0_8NullTypeEmlLb0ESF_EEvT0_T1_T2_iT3_T4_T5_,"aw",@nobits
	.sectionflags	@""
	.align	16
.nv.shared._ZN3cub18CUB_300001_SM_10006detail4scan16DeviceScanKernelINS2_10policy_hubIlllmN4cuda3std3__44plusIvEEE10Policy1000EPlSC_NS0_13ScanTileStateIlLb1EEES9_NS0_8NullTypeEmlLb0ESF_EEvT0_T1_T2_iT3_T4_T5_:
	.zero		29200


//--------------------- .nv.shared._ZN3cub18CUB_300001_SM_10006detail4scan16DeviceScanKernelINS2_10policy_hubIllljN4cuda3std3__44plusIvEEE10Policy1000EPlSC_NS0_13ScanTileStateIlLb1EEES9_NS0_8NullTypeEjlLb0ESF_EEvT0_T1_T2_iT3_T4_T5_ --------------------------
	.section	.nv.shared._ZN3cub18CUB_300001_SM_10006detail4scan16DeviceScanKernelINS2_10policy_hubIllljN4cuda3std3__44plusIvEEE10Policy1000EPlSC_NS0_13ScanTileStateIlLb1EEES9_NS0_8NullTypeEjlLb0ESF_EEvT0_T1_T2_iT3_T4_T5_,"aw",@nobits
	.sectionflags	@""
	.align	16
.nv.shared._ZN3cub18CUB_300001_SM_10006detail4scan16DeviceScanKernelINS2_10policy_hubIllljN4cuda3std3__44plusIvEEE10Policy1000EPlSC_NS0_13ScanTileStateIlLb1EEES9_NS0_8NullTypeEjlLb0ESF_EEvT0_T1_T2_iT3_T4_T5_:
	.zero		37648


//--------------------- .nv.constant0._ZN3cub18CUB_300001_SM_10006detail10radix_sort29DeviceRadixSortOnesweepKernelINS1_5radix10policy_hubIllyE10Policy1000ELNS0_9SortOrderE0EllyiiNS1_21identity_decomposer_tEEEvPT5_SB_PT3_PKSC_PT1_PKSG_PT2_PKSK_T4_iiT6_ --------------------------
	.section	.nv.constant0._ZN3cub18CUB_300001_SM_10006detail10radix_sort29DeviceRadixSortOnesweepKernelINS1_5radix10policy_hubIllyE10Policy1000ELNS0_9SortOrderE0EllyiiNS1_21identity_decomposer_tEEEvPT5_SB_PT3_PKSC_PT1_PKSG_PT2_PKSK_T4_iiT6_,"a",@progbits
	.sectionflags	@""
	.align	4
.nv.constant0._ZN3cub18CUB_300001_SM_10006detail10radix_sort29DeviceRadixSortOnesweepKernelINS1_5radix10policy_hubIllyE10Policy1000ELNS0_9SortOrderE0EllyiiNS1_21identity_decomposer_tEEEvPT5_SB_PT3_PKSC_PT1_PKSG_PT2_PKSK_T4_iiT6_:
	.zero		973


//--------------------- .nv.constant0._ZN3cub18CUB_300001_SM_10006detail10radix_sort33DeviceRadixSortExclusiveSumKernelINS1_5radix10policy_hubIllyE10Policy1000EyEEvPT0_ --------------------------
	.section	.nv.constant0._ZN3cub18CUB_300001_SM_10006detail10radix_sort33DeviceRadixSortExclusiveSumKernelINS1_5radix10policy_hubIllyE10Policy1000EyEEvPT0_,"a",@progbits
	.sectionflags	@""
	.align	4
.nv.constant0._ZN3cub18CUB_300001_SM_10006detail10radix_sort33DeviceRadixSortExclusiveSumKernelINS1_5radix10policy_hubIllyE10Policy1000EyEEvPT0_:
	.zero		904


//--------------------- .nv.constant0._ZN3cub18CUB_300001_SM_10006detail10radix_sort30DeviceRadixSortHistogramKernelINS1_5radix10policy_hubIllyE10Policy1000ELNS0_9SortOrderE0ElyNS1_21identity_decomposer_tEEEvPT2_PKT1_SA_iiT3_ --------------------------
	.section	.nv.constant0._ZN3cub18CUB_300001_SM_10006detail10radix_sort30DeviceRadixSortHistogramKernelINS1_5radix10policy_hubIllyE10Policy1000ELNS0_9SortOrderE0ElyNS1_21identity_decomposer_tEEEvPT2_PKT1_SA_iiT3_,"a",@progbits
	.sectionflags	@""
	.align	4
.nv.constant0._ZN3cub18CUB_300001_SM_10006detail10radix_sort30DeviceRadixSortHistogramKernelINS1_5radix10policy_hubIllyE10Policy1000ELNS0_9SortOrderE0ElyNS1_21identity_decomposer_tEEEvPT2_PKT1_SA_iiT3_:
	.zero		929


//--------------------- .nv.constant0._ZN3cub18CUB_300001_SM_10006detail10radix_sort31DeviceRadixSortSingleTileKernelINS1_5radix10policy_hubIllyE10Policy1000ELNS0_9SortOrderE0EllyNS1_21identity_decomposer_tEEEvPKT1_PSA_PKT2_PSE_T3_iiT4_ --------------------------
	.section	.nv.constant0._ZN3cub18CUB_300001_SM_10006detail10radix_sort31DeviceRadixSortSingleTileKernelINS1_5radix10policy_hubIllyE10Policy1000ELNS0_9SortOrderE0EllyNS1_21identity_decomposer_tEEEvPKT1_PSA_PKT2_PSE_T3_iiT4_,"a",@progbits
	.sectionflags	@""
	.align	4
.nv.constant0._ZN3cub18CUB_300001_SM_10006detail10radix_sort31DeviceRadixSortSingleTileKernelINS1_5radix10policy_hubIllyE10Policy1000ELNS0_9SortOrderE0EllyNS1_21identity_decomposer_tEEEvPKT1_PSA_PKT2_PSE_T3_iiT4_:
	.zero		945


//--------------------- .nv.constant0._ZN3cub18CUB_300001_SM_10006detail4scan16DeviceScanKernelINS2_10policy_hubIlllmN4cuda3std3__44plusIvEEE10Policy1000EPlSC_NS0_13ScanTileStateIlLb1EEES9_NS1_10InputValueIlSC_EEmlLb0ElEEvT0_T1_T2_iT3_T4_T5_ --------------------------
	.section	.nv.constant0._ZN3cub18CUB_300001_SM_10006detail4scan16DeviceScanKernelINS2_10policy_hubIlllmN4cuda3std3__44plusIvEEE10Policy1000EPlSC_NS0_13ScanTileStateIlLb1EEES9_NS1_10InputValueIlSC_EEmlLb0ElEEvT0_T1_T2_iT3_T4_T5_,"a",@progbits
	.sectionflags	@""
	.align	4
.nv.constant0._ZN3cub18CUB_300001_SM_10006detail4scan16DeviceScanKernelINS2_10policy_hubIlllmN4cuda3std3__44plusIvEEE10Policy1000EPlSC_NS0_13ScanTileStateIlLb1EEES9_NS1_10InputValueIlSC_EEmlLb0ElEEvT0_T1_T2_iT3_T4_T5_:
	.zero		952


//--------------------- .nv.constant0._ZN3cub18CUB_300001_SM_10006detail4scan16DeviceScanKernelINS2_10policy_hubIllljN4cuda3std3__44plusIvEEE10Policy1000EPlSC_NS0_13ScanTileStateIlLb1EEES9_NS1_10InputValueIlSC_EEjlLb0ElEEvT0_T1_T2_iT3_T4_T5_ --------------------------
	.section	.nv.constant0._ZN3cub18CUB_300001_SM_10006detail4scan16DeviceScanKernelINS2_10policy_hubIllljN4cuda3std3__44plusIvEEE10Policy1000EPlSC_NS0_13ScanTileStateIlLb1EEES9_NS1_10InputValueIlSC_EEjlLb0ElEEvT0_T1_T2_iT3_T4_T5_,"a",@progbits
	.sectionflags	@""
	.align	4
.nv.constant0._ZN3cub18CUB_300001_SM_10006detail4scan16DeviceScanKernelINS2_10policy_hubIllljN4cuda3std3__44plusIvEEE10Policy1000EPlSC_NS0_13ScanTileStateIlLb1EEES9_NS1_10InputValueIlSC_EEjlLb0ElEEvT0_T1_T2_iT3_T4_T5_:
	.zero		948


//--------------------- .nv.constant0._ZN3cub18CUB_300001_SM_10006detail4scan16DeviceScanKernelINS2_10policy_hubIlllmN4cuda3std3__44plusIvEEE10Policy1000EPlSC_NS0_13ScanTileStateIlLb1EEES9_NS0_8NullTypeEmlLb0ESF_EEvT0_T1_T2_iT3_T4_T5_ --------------------------
	.section	.nv.constant0._ZN3cub18CUB_300001_SM_10006detail4scan16DeviceScanKernelINS2_10policy_hubIlllmN4cuda3std3__44plusIvEEE10Policy1000EPlSC_NS0_13ScanTileStateIlLb1EEES9_NS0_8NullTypeEmlLb0ESF_EEvT0_T1_T2_iT3_T4_T5_,"a",@progbits
	.sectionflags	@""
	.align	4
.nv.constant0._ZN3cub18CUB_300001_SM_10006detail4scan16DeviceScanKernelINS2_10policy_hubIlllmN4cuda3std3__44plusIvEEE10Policy1000EPlSC_NS0_13ScanTileStateIlLb1EEES9_NS0_8NullTypeEmlLb0ESF_EEvT0_T1_T2_iT3_T4_T5_:
	.zero		936


//--------------------- .nv.constant0._ZN3cub18CUB_300001_SM_10006detail4scan16DeviceScanKernelINS2_10policy_hubIllljN4cuda3std3__44plusIvEEE10Policy1000EPlSC_NS0_13ScanTileStateIlLb1EEES9_NS0_8NullTypeEjlLb0ESF_EEvT0_T1_T2_iT3_T4_T5_ --------------------------
	.section	.nv.constant0._ZN3cub18CUB_300001_SM_10006detail4scan16DeviceScanKernelINS2_10policy_hubIllljN4cuda3std3__44plusIvEEE10Policy1000EPlSC_NS0_13ScanTileStateIlLb1EEES9_NS0_8NullTypeEjlLb0ESF_EEvT0_T1_T2_iT3_T4_T5_,"a",@progbits
	.sectionflags	@""
	.align	4
.nv.constant0._ZN3cub18CUB_300001_SM_10006detail4scan16DeviceScanKernelINS2_10policy_hubIllljN4cuda3std3__44plusIvEEE10Policy1000EPlSC_NS0_13ScanTileStateIlLb1EEES9_NS0_8NullTypeEjlLb0ESF_EEvT0_T1_T2_iT3_T4_T5_:
	.zero		932


//--------------------- .nv.constant0._ZN3cub18CUB_300001_SM_10006detail4scan20DeviceScanInitKernelINS0_13ScanTileStateIlLb1EEEEEvT_i --------------------------
	.section	.nv.constant0._ZN3cub18CUB_300001_SM_10006detail4scan20DeviceScanInitKernelINS0_13ScanTileStateIlLb1EEEEEvT_i,"a",@progbits
	.sectionflags	@""
	.align	4
.nv.constant0._ZN3cub18CUB_300001_SM_10006detail4scan20DeviceScanInitKernelINS0_13ScanTileStateIlLb1EEEEEvT_i:
	.zero		908


//--------------------- .nv.constant0._ZN3cub18CUB_300001_SM_10006detail11EmptyKernelIvEEvv --------------------------
	.section	.nv.constant0._ZN3cub18CUB_300001_SM_10006detail11EmptyKernelIvEEvv,"a",@progbits
	.sectionflags	@""
	.align	4
.nv.constant0._ZN3cub18CUB_300001_SM_10006detail11EmptyKernelIvEEvv:
	.zero		896


//--------------------- .nv.constant0._Z11generateResiPlS_ --------------------------
	.section	.nv.constant0._Z11generateResiPlS_,"a",@progbits
	.sectionflags	@""
	.align	4
.nv.constant0._Z11generateResiPlS_:
	.zero		920


//--------------------- .nv.constant0._Z6addOneiPl --------------------------
	.section	.nv.constant0._Z6addOneiPl,"a",@progbits
	.sectionflags	@""
	.align	4
.nv.constant0._Z6addOneiPl:
	.zero		912


//--------------------- .nv.constant0._Z12childsNumberiPlS_ --------------------------
	.section	.nv.constant0._Z12childsNumberiPlS_,"a",@progbits
	.sectionflags	@""
	.align	4
.nv.constant0._Z12childsNumberiPlS_:
	.zero		920


//--------------------- .nv.constant0._Z36propagateParentsAndCountChildrenStepiPliS_ --------------------------
	.section	.nv.constant0._Z36propagateParentsAndCountChildrenStepiPliS_,"a",@progbits
	.sectionflags	@""
	.align	4
.nv.constant0._Z36propagateParentsAndCountChildrenStepiPliS_:
	.zero		928


//--------------------- .nv.constant0._Z11findParentsiPlS_ --------------------------
	.section	.nv.constant0._Z11findParentsiPlS_,"a",@progbits
	.sectionflags	@""
	.align	4
.nv.constant0._Z11findParentsiPlS_:
	.zero		920


//--------------------- .nv.constant0._Z6reduceiiPcPlS0_ --------------------------
	.section	.nv.constant0._Z6reduceiiPcPlS0_,"a",@progbits
	.sectionflags	@""
	.align	4
.nv.constant0._Z6reduceiiPcPlS0_:
	.zero		928


//--------------------- .nv.constant0._Z16checkCurrectenssiPcPlS0_ --------------------------
	.section	.nv.constant0._Z16checkCurrectenssiPcPlS0_,"a",@progbits
	.sectionflags	@""
	.align	4
.nv.constant0._Z16checkCurrectenssiPcPlS0_:
	.zero		928


//--------------------- .nv.constant0._Z24countNodesRepititionStepiPliS_ --------------------------
	.section	.nv.constant0._Z24countNodesRepititionStepiPliS_,"a",@progbits
	.sectionflags	@""
	.align	4
.nv.constant0._Z24countNodesRepititionStepiPliS_:
	.zero		928


//--------------------- .nv.constant0._Z7extractiiPcPlS_ --------------------------
	.section	.nv.constant0._Z7extractiiPcPlS_,"a",@progbits
	.sectionflags	@""
	.align	4
.nv.constant0._Z7extractiiPcPlS_:
	.zero		928


//--------------------- .nv.constant0._Z11changeDepthiPcS_ --------------------------
	.section	.nv.constant0._Z11changeDepthiPcS_,"a",@progbits
	.sectionflags	@""
	.align	4
.nv.constant0._Z11changeDepthiPcS_:
	.zero		920


//--------------------- .nv.constant0._Z10initializeiiPcPl --------------------------
	.section	.nv.constant0._Z10initializeiiPcPl,"a",@progbits
	.sectionflags	@""
	.align	4
.nv.constant0._Z10initializeiiPcPl:
	.zero		920


//--------------------- .nv.constant0._Z3invlPlS_ --------------------------
	.section	.nv.constant0._Z3invlPlS_,"a",@progbits
	.sectionflags	@""
	.align	4
.nv.constant0._Z3invlPlS_:
	.zero		920


//--------------------- SYMBOLS --------------------------

	.type		.nv.reservedSmem.offset0,@object
	.size		.nv.reservedSmem.offset0,0x4
	.type		.nv.reservedSmem.cap,@object
	.size		.nv.reservedSmem.cap,0x4
